//
// Generated by NVIDIA NVVM Compiler
//
// Compiler Build ID: CL-36424714
// Cuda compilation tools, release 13.0, V13.0.88
// Based on NVVM 20.0.0
//

.version 9.0
.target sm_100
.address_size 64

	// .globl	_Z5cInv2P6float2S0_ii
.global .align 4 .b8 __cudart_i2opi_f[24] = {65, 144, 67, 60, 153, 149, 98, 219, 192, 221, 52, 245, 209, 87, 39, 252, 41, 21, 68, 78, 110, 131, 249, 162};

.visible .entry _Z5cInv2P6float2S0_ii(
	.param .u64 .ptr .align 1 _Z5cInv2P6float2S0_ii_param_0,
	.param .u64 .ptr .align 1 _Z5cInv2P6float2S0_ii_param_1,
	.param .u32 _Z5cInv2P6float2S0_ii_param_2,
	.param .u32 _Z5cInv2P6float2S0_ii_param_3
)
{
	.reg .pred 	%p<44>;
	.reg .b32 	%r<126>;
	.reg .b32 	%f<100>;
	.reg .b64 	%rd<36>;

	ld.param.u64 	%rd4, [_Z5cInv2P6float2S0_ii_param_1];
	ld.param.u32 	%r65, [_Z5cInv2P6float2S0_ii_param_2];
	ld.param.u32 	%r66, [_Z5cInv2P6float2S0_ii_param_3];
	cvta.to.global.u64 	%rd1, %rd4;
	not.b32 	%r67, %r65;
	add.s32 	%r1, %r66, %r67;
	mov.u32 	%r2, %ntid.x;
	mov.u32 	%r3, %nctaid.x;
	mul.lo.s32 	%r4, %r2, %r3;
	cvt.rn.f32.s32 	%f1, %r1;
	cvt.rn.f32.s32 	%f2, %r4;
	div.rn.f32 	%f3, %f1, %f2;
	cvt.rpi.f32.f32 	%f4, %f3;
	cvt.rzi.s32.f32 	%r5, %f4;
	mov.u32 	%r6, %ntid.y;
	mov.u32 	%r7, %nctaid.y;
	mul.lo.s32 	%r8, %r6, %r7;
	mov.u32 	%r9, %tid.y;
	mov.u32 	%r10, %ctaid.y;
	mad.lo.s32 	%r11, %r6, %r10, %r9;
	setp.lt.s32 	%p1, %r5, 1;
	@%p1 bra 	$L__BB0_24;
	mov.u32 	%r69, %tid.x;
	cvt.rn.f32.u32 	%f5, %r8;
	cvt.rn.f32.s32 	%f6, %r66;
	div.rn.f32 	%f7, %f6, %f5;
	cvt.rpi.f32.f32 	%f8, %f7;
	cvt.rzi.s32.f32 	%r12, %f8;
	add.s32 	%r70, %r7, %r10;
	mad.lo.s32 	%r13, %r6, %r70, %r9;
	add.s32 	%r71, %r69, %r65;
	mad.lo.s32 	%r14, %r66, %r13, %r71;
	shl.b32 	%r72, %r7, 1;
	add.s32 	%r73, %r10, %r72;
	mad.lo.s32 	%r15, %r6, %r73, %r9;
	mad.lo.s32 	%r16, %r66, %r15, %r71;
	mad.lo.s32 	%r74, %r7, 3, %r10;
	mad.lo.s32 	%r17, %r6, %r74, %r9;
	mad.lo.s32 	%r18, %r66, %r17, %r71;
	mad.lo.s32 	%r19, %r66, %r11, %r71;
	mov.b32 	%r111, 0;
$L__BB0_2:
	setp.lt.s32 	%p2, %r12, 1;
	@%p2 bra 	$L__BB0_23;
	ld.param.u64 	%rd35, [_Z5cInv2P6float2S0_ii_param_0];
	setp.lt.u32 	%p3, %r12, 4;
	mov.u32 	%r21, %ctaid.x;
	mov.u32 	%r76, %tid.x;
	mad.lo.s32 	%r77, %r2, %r21, %r76;
	mad.lo.s32 	%r22, %r111, %r4, %r77;
	add.s32 	%r78, %r65, %r22;
	add.s32 	%r23, %r78, 1;
	mad.lo.s32 	%r79, %r66, %r65, %r23;
	cvta.to.global.u64 	%rd5, %rd35;
	mul.wide.s32 	%rd6, %r79, 8;
	add.s64 	%rd2, %rd5, %rd6;
	mov.b32 	%r125, 0;
	@%p3 bra 	$L__BB0_14;
	mad.lo.s32 	%r80, %r66, %r11, %r65;
	add.s32 	%r112, %r80, 1;
	mad.lo.s32 	%r81, %r66, %r17, %r65;
	add.s32 	%r116, %r81, 1;
	mad.lo.s32 	%r82, %r66, %r15, %r65;
	add.s32 	%r119, %r82, 1;
	mad.lo.s32 	%r83, %r66, %r13, %r65;
	add.s32 	%r122, %r83, 1;
	and.b32  	%r84, %r12, 2147483644;
	neg.s32 	%r124, %r84;
	mad.lo.s32 	%r85, %r3, %r111, %r21;
	mul.lo.s32 	%r86, %r2, %r85;
	add.s32 	%r121, %r14, %r86;
	add.s32 	%r118, %r16, %r86;
	add.s32 	%r115, %r18, %r86;
	add.s32 	%r113, %r19, %r86;
	mov.u32 	%r114, %r11;
	mov.u32 	%r117, %r17;
	mov.u32 	%r120, %r15;
	mov.u32 	%r123, %r13;
$L__BB0_5:
	setp.gt.s32 	%p4, %r22, %r1;
	setp.gt.s32 	%p5, %r114, %r66;
	or.pred  	%p6, %p4, %p5;
	setp.lt.s32 	%p7, %r23, %r114;
	or.pred  	%p8, %p6, %p7;
	@%p8 bra 	$L__BB0_7;
	add.s32 	%r87, %r113, 1;
	mul.wide.s32 	%rd7, %r87, 8;
	add.s64 	%rd8, %rd1, %rd7;
	ld.global.v2.f32 	{%f9, %f10}, [%rd8];
	add.s32 	%r88, %r112, -1;
	mul.wide.s32 	%rd9, %r88, 8;
	add.s64 	%rd10, %rd1, %rd9;
	ld.global.v2.f32 	{%f11, %f12}, [%rd10];
	ld.global.v2.f32 	{%f13, %f14}, [%rd2];
	mul.f32 	%f15, %f11, %f13;
	mul.f32 	%f16, %f12, %f14;
	sub.f32 	%f17, %f15, %f16;
	mul.f32 	%f18, %f11, %f14;
	fma.rn.f32 	%f19, %f12, %f13, %f18;
	sub.f32 	%f20, %f9, %f17;
	sub.f32 	%f21, %f10, %f19;
	st.global.v2.f32 	[%rd8], {%f20, %f21};
$L__BB0_7:
	setp.gt.s32 	%p10, %r123, %r66;
	or.pred  	%p11, %p4, %p10;
	setp.lt.s32 	%p12, %r23, %r123;
	or.pred  	%p13, %p11, %p12;
	@%p13 bra 	$L__BB0_9;
	add.s32 	%r89, %r121, 1;
	mul.wide.s32 	%rd11, %r89, 8;
	add.s64 	%rd12, %rd1, %rd11;
	ld.global.v2.f32 	{%f22, %f23}, [%rd12];
	add.s32 	%r90, %r122, -1;
	mul.wide.s32 	%rd13, %r90, 8;
	add.s64 	%rd14, %rd1, %rd13;
	ld.global.v2.f32 	{%f24, %f25}, [%rd14];
	ld.global.v2.f32 	{%f26, %f27}, [%rd2];
	mul.f32 	%f28, %f24, %f26;
	mul.f32 	%f29, %f25, %f27;
	sub.f32 	%f30, %f28, %f29;
	mul.f32 	%f31, %f24, %f27;
	fma.rn.f32 	%f32, %f25, %f26, %f31;
	sub.f32 	%f33, %f22, %f30;
	sub.f32 	%f34, %f23, %f32;
	st.global.v2.f32 	[%rd12], {%f33, %f34};
$L__BB0_9:
	setp.gt.s32 	%p15, %r120, %r66;
	or.pred  	%p16, %p4, %p15;
	setp.lt.s32 	%p17, %r23, %r120;
	or.pred  	%p18, %p16, %p17;
	@%p18 bra 	$L__BB0_11;
	add.s32 	%r91, %r118, 1;
	mul.wide.s32 	%rd15, %r91, 8;
	add.s64 	%rd16, %rd1, %rd15;
	ld.global.v2.f32 	{%f35, %f36}, [%rd16];
	add.s32 	%r92, %r119, -1;
	mul.wide.s32 	%rd17, %r92, 8;
	add.s64 	%rd18, %rd1, %rd17;
	ld.global.v2.f32 	{%f37, %f38}, [%rd18];
	ld.global.v2.f32 	{%f39, %f40}, [%rd2];
	mul.f32 	%f41, %f37, %f39;
	mul.f32 	%f42, %f38, %f40;
	sub.f32 	%f43, %f41, %f42;
	mul.f32 	%f44, %f37, %f40;
	fma.rn.f32 	%f45, %f38, %f39, %f44;
	sub.f32 	%f46, %f35, %f43;
	sub.f32 	%f47, %f36, %f45;
	st.global.v2.f32 	[%rd16], {%f46, %f47};
$L__BB0_11:
	setp.gt.s32 	%p20, %r117, %r66;
	or.pred  	%p21, %p4, %p20;
	setp.lt.s32 	%p22, %r23, %r117;
	or.pred  	%p23, %p21, %p22;
	@%p23 bra 	$L__BB0_13;
	add.s32 	%r93, %r115, 1;
	mul.wide.s32 	%rd19, %r93, 8;
	add.s64 	%rd20, %rd1, %rd19;
	ld.global.v2.f32 	{%f48, %f49}, [%rd20];
	add.s32 	%r94, %r116, -1;
	mul.wide.s32 	%rd21, %r94, 8;
	add.s64 	%rd22, %rd1, %rd21;
	ld.global.v2.f32 	{%f50, %f51}, [%rd22];
	ld.global.v2.f32 	{%f52, %f53}, [%rd2];
	mul.f32 	%f54, %f50, %f52;
	mul.f32 	%f55, %f51, %f53;
	sub.f32 	%f56, %f54, %f55;
	mul.f32 	%f57, %f50, %f53;
	fma.rn.f32 	%f58, %f51, %f52, %f57;
	sub.f32 	%f59, %f48, %f56;
	sub.f32 	%f60, %f49, %f58;
	st.global.v2.f32 	[%rd20], {%f59, %f60};
$L__BB0_13:
	and.b32  	%r125, %r12, 2147483644;
	add.s32 	%r124, %r124, 4;
	shl.b32 	%r95, %r8, 2;
	add.s32 	%r123, %r123, %r95;
	mul.lo.s32 	%r96, %r8, %r66;
	shl.b32 	%r97, %r96, 2;
	add.s32 	%r122, %r122, %r97;
	add.s32 	%r121, %r121, %r97;
	add.s32 	%r120, %r120, %r95;
	add.s32 	%r119, %r119, %r97;
	add.s32 	%r118, %r118, %r97;
	add.s32 	%r117, %r117, %r95;
	add.s32 	%r116, %r116, %r97;
	add.s32 	%r115, %r115, %r97;
	add.s32 	%r114, %r114, %r95;
	add.s32 	%r113, %r113, %r97;
	add.s32 	%r112, %r112, %r97;
	setp.ne.s32 	%p24, %r124, 0;
	@%p24 bra 	$L__BB0_5;
$L__BB0_14:
	and.b32  	%r98, %r12, 3;
	setp.eq.s32 	%p25, %r98, 0;
	@%p25 bra 	$L__BB0_23;
	setp.gt.s32 	%p26, %r22, %r1;
	mad.lo.s32 	%r61, %r125, %r8, %r11;
	setp.gt.s32 	%p27, %r61, %r66;
	or.pred  	%p28, %p26, %p27;
	setp.lt.s32 	%p29, %r23, %r61;
	or.pred  	%p30, %p28, %p29;
	@%p30 bra 	$L__BB0_17;
	mul.lo.s32 	%r100, %r61, %r66;
	add.s32 	%r101, %r23, %r100;
	mul.wide.s32 	%rd23, %r101, 8;
	add.s64 	%rd24, %rd1, %rd23;
	ld.global.v2.f32 	{%f61, %f62}, [%rd24];
	add.s32 	%r102, %r100, %r65;
	mul.wide.s32 	%rd25, %r102, 8;
	add.s64 	%rd26, %rd1, %rd25;
	ld.global.v2.f32 	{%f63, %f64}, [%rd26];
	ld.global.v2.f32 	{%f65, %f66}, [%rd2];
	mul.f32 	%f67, %f63, %f65;
	mul.f32 	%f68, %f64, %f66;
	sub.f32 	%f69, %f67, %f68;
	mul.f32 	%f70, %f63, %f66;
	fma.rn.f32 	%f71, %f64, %f65, %f70;
	sub.f32 	%f72, %f61, %f69;
	sub.f32 	%f73, %f62, %f71;
	st.global.v2.f32 	[%rd24], {%f72, %f73};
$L__BB0_17:
	setp.eq.s32 	%p31, %r98, 1;
	@%p31 bra 	$L__BB0_23;
	setp.gt.s32 	%p32, %r22, %r1;
	add.s32 	%r62, %r61, %r8;
	setp.gt.s32 	%p33, %r62, %r66;
	or.pred  	%p34, %p32, %p33;
	setp.lt.s32 	%p35, %r23, %r62;
	or.pred  	%p36, %p34, %p35;
	@%p36 bra 	$L__BB0_20;
	mul.lo.s32 	%r104, %r62, %r66;
	add.s32 	%r105, %r23, %r104;
	mul.wide.s32 	%rd27, %r105, 8;
	add.s64 	%rd28, %rd1, %rd27;
	ld.global.v2.f32 	{%f74, %f75}, [%rd28];
	add.s32 	%r106, %r104, %r65;
	mul.wide.s32 	%rd29, %r106, 8;
	add.s64 	%rd30, %rd1, %rd29;
	ld.global.v2.f32 	{%f76, %f77}, [%rd30];
	ld.global.v2.f32 	{%f78, %f79}, [%rd2];
	mul.f32 	%f80, %f76, %f78;
	mul.f32 	%f81, %f77, %f79;
	sub.f32 	%f82, %f80, %f81;
	mul.f32 	%f83, %f76, %f79;
	fma.rn.f32 	%f84, %f77, %f78, %f83;
	sub.f32 	%f85, %f74, %f82;
	sub.f32 	%f86, %f75, %f84;
	st.global.v2.f32 	[%rd28], {%f85, %f86};
$L__BB0_20:
	setp.eq.s32 	%p37, %r98, 2;
	@%p37 bra 	$L__BB0_23;
	setp.gt.s32 	%p38, %r22, %r1;
	add.s32 	%r63, %r62, %r8;
	setp.gt.s32 	%p39, %r63, %r66;
	or.pred  	%p40, %p38, %p39;
	setp.lt.s32 	%p41, %r23, %r63;
	or.pred  	%p42, %p40, %p41;
	@%p42 bra 	$L__BB0_23;
	mul.lo.s32 	%r108, %r63, %r66;
	add.s32 	%r109, %r23, %r108;
	mul.wide.s32 	%rd31, %r109, 8;
	add.s64 	%rd32, %rd1, %rd31;
	ld.global.v2.f32 	{%f87, %f88}, [%rd32];
	add.s32 	%r110, %r108, %r65;
	mul.wide.s32 	%rd33, %r110, 8;
	add.s64 	%rd34, %rd1, %rd33;
	ld.global.v2.f32 	{%f89, %f90}, [%rd34];
	ld.global.v2.f32 	{%f91, %f92}, [%rd2];
	mul.f32 	%f93, %f89, %f91;
	mul.f32 	%f94, %f90, %f92;
	sub.f32 	%f95, %f93, %f94;
	mul.f32 	%f96, %f89, %f92;
	fma.rn.f32 	%f97, %f90, %f91, %f96;
	sub.f32 	%f98, %f87, %f95;
	sub.f32 	%f99, %f88, %f97;
	st.global.v2.f32 	[%rd32], {%f98, %f99};
$L__BB0_23:
	add.s32 	%r111, %r111, 1;
	setp.ne.s32 	%p43, %r111, %r5;
	@%p43 bra 	$L__BB0_2;
$L__BB0_24:
	ret;

}
	// .globl	_Z5cInv1P6float2S0_ii
.visible .entry _Z5cInv1P6float2S0_ii(
	.param .u64 .ptr .align 1 _Z5cInv1P6float2S0_ii_param_0,
	.param .u64 .ptr .align 1 _Z5cInv1P6float2S0_ii_param_1,
	.param .u32 _Z5cInv1P6float2S0_ii_param_2,
	.param .u32 _Z5cInv1P6float2S0_ii_param_3
)
{
	.reg .pred 	%p<16>;
	.reg .b32 	%r<121>;
	.reg .b32 	%f<115>;
	.reg .b64 	%rd<46>;

	ld.param.u64 	%rd2, [_Z5cInv1P6float2S0_ii_param_0];
	ld.param.u32 	%r63, [_Z5cInv1P6float2S0_ii_param_2];
	add.s32 	%r1, %r63, 1;
	mov.u32 	%r2, %ntid.x;
	mov.u32 	%r3, %nctaid.x;
	mul.lo.s32 	%r4, %r2, %r3;
	cvt.rn.f32.s32 	%f1, %r1;
	cvt.rn.f32.s32 	%f2, %r4;
	div.rn.f32 	%f3, %f1, %f2;
	cvt.rpi.f32.f32 	%f4, %f3;
	cvt.rzi.s32.f32 	%r5, %f4;
	mov.u32 	%r6, %tid.x;
	mov.u32 	%r7, %ctaid.x;
	mad.lo.s32 	%r103, %r2, %r7, %r6;
	setp.lt.s32 	%p1, %r5, 1;
	@%p1 bra 	$L__BB1_27;
	ld.param.u32 	%r94, [_Z5cInv1P6float2S0_ii_param_3];
	ld.param.u32 	%r86, [_Z5cInv1P6float2S0_ii_param_2];
	cvta.to.global.u64 	%rd4, %rd2;
	mad.lo.s32 	%r66, %r94, %r86, %r86;
	mul.wide.s32 	%rd5, %r66, 8;
	add.s64 	%rd1, %rd4, %rd5;
	and.b32  	%r9, %r5, 3;
	setp.lt.u32 	%p2, %r5, 4;
	mov.b32 	%r116, 0;
	@%p2 bra 	$L__BB1_20;
	ld.param.u32 	%r95, [_Z5cInv1P6float2S0_ii_param_3];
	ld.param.u32 	%r87, [_Z5cInv1P6float2S0_ii_param_2];
	and.b32  	%r116, %r5, 2147483644;
	neg.s32 	%r115, %r116;
	add.s32 	%r67, %r3, %r7;
	mad.lo.s32 	%r114, %r2, %r67, %r6;
	sub.s32 	%r113, %r87, %r114;
	mad.lo.s32 	%r112, %r95, %r114, %r87;
	shl.b32 	%r68, %r3, 1;
	add.s32 	%r69, %r7, %r68;
	mad.lo.s32 	%r111, %r2, %r69, %r6;
	sub.s32 	%r110, %r111, %r87;
	mad.lo.s32 	%r109, %r95, %r111, %r87;
	mad.lo.s32 	%r70, %r3, 3, %r7;
	mad.lo.s32 	%r108, %r2, %r70, %r6;
	sub.s32 	%r107, %r108, %r87;
	mad.lo.s32 	%r106, %r95, %r108, %r87;
	sub.s32 	%r105, %r87, %r103;
	mad.lo.s32 	%r104, %r95, %r103, %r87;
$L__BB1_3:
	setp.gt.s32 	%p3, %r103, %r1;
	@%p3 bra 	$L__BB1_7;
	setp.ne.s32 	%p4, %r105, 0;
	@%p4 bra 	$L__BB1_6;
	ld.param.u32 	%r96, [_Z5cInv1P6float2S0_ii_param_3];
	ld.param.u32 	%r88, [_Z5cInv1P6float2S0_ii_param_2];
	ld.param.u64 	%rd36, [_Z5cInv1P6float2S0_ii_param_1];
	cvta.to.global.u64 	%rd6, %rd36;
	mad.lo.s32 	%r71, %r96, %r88, %r88;
	mul.wide.s32 	%rd7, %r71, 8;
	add.s64 	%rd8, %rd6, %rd7;
	mov.b32 	%r72, 1065353216;
	st.global.u32 	[%rd8], %r72;
$L__BB1_6:
	ld.param.u64 	%rd37, [_Z5cInv1P6float2S0_ii_param_1];
	cvta.to.global.u64 	%rd9, %rd37;
	mul.wide.s32 	%rd10, %r104, 8;
	add.s64 	%rd11, %rd9, %rd10;
	ld.global.v2.f32 	{%f5, %f6}, [%rd11];
	ld.global.v2.f32 	{%f7, %f8}, [%rd1];
	abs.f32 	%f9, %f7;
	abs.f32 	%f10, %f8;
	add.f32 	%f11, %f9, %f10;
	rcp.rn.f32 	%f12, %f11;
	mul.f32 	%f13, %f5, %f12;
	mul.f32 	%f14, %f6, %f12;
	mul.f32 	%f15, %f7, %f12;
	mul.f32 	%f16, %f8, %f12;
	mul.f32 	%f17, %f16, %f16;
	fma.rn.f32 	%f18, %f15, %f15, %f17;
	rcp.rn.f32 	%f19, %f18;
	mul.f32 	%f20, %f14, %f16;
	fma.rn.f32 	%f21, %f13, %f15, %f20;
	mul.f32 	%f22, %f21, %f19;
	mul.f32 	%f23, %f14, %f15;
	mul.f32 	%f24, %f13, %f16;
	sub.f32 	%f25, %f23, %f24;
	mul.f32 	%f26, %f25, %f19;
	st.global.v2.f32 	[%rd11], {%f22, %f26};
$L__BB1_7:
	setp.gt.s32 	%p5, %r114, %r1;
	@%p5 bra 	$L__BB1_11;
	setp.ne.s32 	%p6, %r113, 0;
	@%p6 bra 	$L__BB1_10;
	ld.param.u32 	%r97, [_Z5cInv1P6float2S0_ii_param_3];
	ld.param.u32 	%r89, [_Z5cInv1P6float2S0_ii_param_2];
	ld.param.u64 	%rd38, [_Z5cInv1P6float2S0_ii_param_1];
	cvta.to.global.u64 	%rd12, %rd38;
	mad.lo.s32 	%r73, %r97, %r89, %r89;
	mul.wide.s32 	%rd13, %r73, 8;
	add.s64 	%rd14, %rd12, %rd13;
	mov.b32 	%r74, 1065353216;
	st.global.u32 	[%rd14], %r74;
$L__BB1_10:
	ld.param.u64 	%rd39, [_Z5cInv1P6float2S0_ii_param_1];
	cvta.to.global.u64 	%rd15, %rd39;
	mul.wide.s32 	%rd16, %r112, 8;
	add.s64 	%rd17, %rd15, %rd16;
	ld.global.v2.f32 	{%f27, %f28}, [%rd17];
	ld.global.v2.f32 	{%f29, %f30}, [%rd1];
	abs.f32 	%f31, %f29;
	abs.f32 	%f32, %f30;
	add.f32 	%f33, %f31, %f32;
	rcp.rn.f32 	%f34, %f33;
	mul.f32 	%f35, %f27, %f34;
	mul.f32 	%f36, %f28, %f34;
	mul.f32 	%f37, %f29, %f34;
	mul.f32 	%f38, %f30, %f34;
	mul.f32 	%f39, %f38, %f38;
	fma.rn.f32 	%f40, %f37, %f37, %f39;
	rcp.rn.f32 	%f41, %f40;
	mul.f32 	%f42, %f36, %f38;
	fma.rn.f32 	%f43, %f35, %f37, %f42;
	mul.f32 	%f44, %f43, %f41;
	mul.f32 	%f45, %f36, %f37;
	mul.f32 	%f46, %f35, %f38;
	sub.f32 	%f47, %f45, %f46;
	mul.f32 	%f48, %f47, %f41;
	st.global.v2.f32 	[%rd17], {%f44, %f48};
$L__BB1_11:
	setp.gt.s32 	%p7, %r111, %r1;
	@%p7 bra 	$L__BB1_15;
	setp.ne.s32 	%p8, %r110, 0;
	@%p8 bra 	$L__BB1_14;
	ld.param.u32 	%r98, [_Z5cInv1P6float2S0_ii_param_3];
	ld.param.u32 	%r90, [_Z5cInv1P6float2S0_ii_param_2];
	ld.param.u64 	%rd40, [_Z5cInv1P6float2S0_ii_param_1];
	cvta.to.global.u64 	%rd18, %rd40;
	mad.lo.s32 	%r75, %r98, %r90, %r90;
	mul.wide.s32 	%rd19, %r75, 8;
	add.s64 	%rd20, %rd18, %rd19;
	mov.b32 	%r76, 1065353216;
	st.global.u32 	[%rd20], %r76;
$L__BB1_14:
	ld.param.u64 	%rd41, [_Z5cInv1P6float2S0_ii_param_1];
	cvta.to.global.u64 	%rd21, %rd41;
	mul.wide.s32 	%rd22, %r109, 8;
	add.s64 	%rd23, %rd21, %rd22;
	ld.global.v2.f32 	{%f49, %f50}, [%rd23];
	ld.global.v2.f32 	{%f51, %f52}, [%rd1];
	abs.f32 	%f53, %f51;
	abs.f32 	%f54, %f52;
	add.f32 	%f55, %f53, %f54;
	rcp.rn.f32 	%f56, %f55;
	mul.f32 	%f57, %f49, %f56;
	mul.f32 	%f58, %f50, %f56;
	mul.f32 	%f59, %f51, %f56;
	mul.f32 	%f60, %f52, %f56;
	mul.f32 	%f61, %f60, %f60;
	fma.rn.f32 	%f62, %f59, %f59, %f61;
	rcp.rn.f32 	%f63, %f62;
	mul.f32 	%f64, %f58, %f60;
	fma.rn.f32 	%f65, %f57, %f59, %f64;
	mul.f32 	%f66, %f65, %f63;
	mul.f32 	%f67, %f58, %f59;
	mul.f32 	%f68, %f57, %f60;
	sub.f32 	%f69, %f67, %f68;
	mul.f32 	%f70, %f69, %f63;
	st.global.v2.f32 	[%rd23], {%f66, %f70};
$L__BB1_15:
	setp.gt.s32 	%p9, %r108, %r1;
	@%p9 bra 	$L__BB1_19;
	setp.ne.s32 	%p10, %r107, 0;
	@%p10 bra 	$L__BB1_18;
	ld.param.u32 	%r99, [_Z5cInv1P6float2S0_ii_param_3];
	ld.param.u32 	%r91, [_Z5cInv1P6float2S0_ii_param_2];
	ld.param.u64 	%rd42, [_Z5cInv1P6float2S0_ii_param_1];
	cvta.to.global.u64 	%rd24, %rd42;
	mad.lo.s32 	%r77, %r99, %r91, %r91;
	mul.wide.s32 	%rd25, %r77, 8;
	add.s64 	%rd26, %rd24, %rd25;
	mov.b32 	%r78, 1065353216;
	st.global.u32 	[%rd26], %r78;
$L__BB1_18:
	ld.param.u64 	%rd43, [_Z5cInv1P6float2S0_ii_param_1];
	cvta.to.global.u64 	%rd27, %rd43;
	mul.wide.s32 	%rd28, %r106, 8;
	add.s64 	%rd29, %rd27, %rd28;
	ld.global.v2.f32 	{%f71, %f72}, [%rd29];
	ld.global.v2.f32 	{%f73, %f74}, [%rd1];
	abs.f32 	%f75, %f73;
	abs.f32 	%f76, %f74;
	add.f32 	%f77, %f75, %f76;
	rcp.rn.f32 	%f78, %f77;
	mul.f32 	%f79, %f71, %f78;
	mul.f32 	%f80, %f72, %f78;
	mul.f32 	%f81, %f73, %f78;
	mul.f32 	%f82, %f74, %f78;
	mul.f32 	%f83, %f82, %f82;
	fma.rn.f32 	%f84, %f81, %f81, %f83;
	rcp.rn.f32 	%f85, %f84;
	mul.f32 	%f86, %f80, %f82;
	fma.rn.f32 	%f87, %f79, %f81, %f86;
	mul.f32 	%f88, %f87, %f85;
	mul.f32 	%f89, %f80, %f81;
	mul.f32 	%f90, %f79, %f82;
	sub.f32 	%f91, %f89, %f90;
	mul.f32 	%f92, %f91, %f85;
	st.global.v2.f32 	[%rd29], {%f88, %f92};
$L__BB1_19:
	ld.param.u32 	%r100, [_Z5cInv1P6float2S0_ii_param_3];
	add.s32 	%r115, %r115, 4;
	shl.b32 	%r79, %r4, 2;
	add.s32 	%r114, %r114, %r79;
	sub.s32 	%r113, %r113, %r79;
	mul.lo.s32 	%r80, %r4, %r100;
	shl.b32 	%r81, %r80, 2;
	add.s32 	%r112, %r112, %r81;
	add.s32 	%r111, %r111, %r79;
	add.s32 	%r110, %r110, %r79;
	add.s32 	%r109, %r109, %r81;
	add.s32 	%r108, %r108, %r79;
	add.s32 	%r107, %r107, %r79;
	add.s32 	%r106, %r106, %r81;
	sub.s32 	%r105, %r105, %r79;
	add.s32 	%r104, %r104, %r81;
	add.s32 	%r103, %r103, %r79;
	setp.ne.s32 	%p11, %r115, 0;
	@%p11 bra 	$L__BB1_3;
$L__BB1_20:
	setp.eq.s32 	%p12, %r9, 0;
	@%p12 bra 	$L__BB1_27;
	ld.param.u32 	%r101, [_Z5cInv1P6float2S0_ii_param_3];
	ld.param.u32 	%r92, [_Z5cInv1P6float2S0_ii_param_2];
	mad.lo.s32 	%r82, %r3, %r116, %r7;
	mad.lo.s32 	%r118, %r2, %r82, %r6;
	mad.lo.s32 	%r120, %r101, %r118, %r92;
	mul.lo.s32 	%r52, %r4, %r101;
	sub.s32 	%r119, %r92, %r118;
	neg.s32 	%r117, %r9;
$L__BB1_22:
	.pragma "nounroll";
	setp.gt.s32 	%p13, %r118, %r1;
	@%p13 bra 	$L__BB1_26;
	setp.ne.s32 	%p14, %r119, 0;
	@%p14 bra 	$L__BB1_25;
	ld.param.u32 	%r102, [_Z5cInv1P6float2S0_ii_param_3];
	ld.param.u32 	%r93, [_Z5cInv1P6float2S0_ii_param_2];
	ld.param.u64 	%rd44, [_Z5cInv1P6float2S0_ii_param_1];
	cvta.to.global.u64 	%rd30, %rd44;
	mad.lo.s32 	%r84, %r102, %r93, %r93;
	mul.wide.s32 	%rd31, %r84, 8;
	add.s64 	%rd32, %rd30, %rd31;
	mov.b32 	%r85, 1065353216;
	st.global.u32 	[%rd32], %r85;
$L__BB1_25:
	ld.param.u64 	%rd45, [_Z5cInv1P6float2S0_ii_param_1];
	cvta.to.global.u64 	%rd33, %rd45;
	mul.wide.s32 	%rd34, %r120, 8;
	add.s64 	%rd35, %rd33, %rd34;
	ld.global.v2.f32 	{%f93, %f94}, [%rd35];
	ld.global.v2.f32 	{%f95, %f96}, [%rd1];
	abs.f32 	%f97, %f95;
	abs.f32 	%f98, %f96;
	add.f32 	%f99, %f97, %f98;
	rcp.rn.f32 	%f100, %f99;
	mul.f32 	%f101, %f93, %f100;
	mul.f32 	%f102, %f94, %f100;
	mul.f32 	%f103, %f95, %f100;
	mul.f32 	%f104, %f96, %f100;
	mul.f32 	%f105, %f104, %f104;
	fma.rn.f32 	%f106, %f103, %f103, %f105;
	rcp.rn.f32 	%f107, %f106;
	mul.f32 	%f108, %f102, %f104;
	fma.rn.f32 	%f109, %f101, %f103, %f108;
	mul.f32 	%f110, %f109, %f107;
	mul.f32 	%f111, %f102, %f103;
	mul.f32 	%f112, %f101, %f104;
	sub.f32 	%f113, %f111, %f112;
	mul.f32 	%f114, %f113, %f107;
	st.global.v2.f32 	[%rd35], {%f110, %f114};
$L__BB1_26:
	add.s32 	%r120, %r120, %r52;
	sub.s32 	%r119, %r119, %r4;
	add.s32 	%r118, %r118, %r4;
	add.s32 	%r117, %r117, 1;
	setp.ne.s32 	%p15, %r117, 0;
	@%p15 bra 	$L__BB1_22;
$L__BB1_27:
	ret;

}
	// .globl	_Z6bChol3P6float2ii
.visible .entry _Z6bChol3P6float2ii(
	.param .u64 .ptr .align 1 _Z6bChol3P6float2ii_param_0,
	.param .u32 _Z6bChol3P6float2ii_param_1,
	.param .u32 _Z6bChol3P6float2ii_param_2
)
{
	.reg .pred 	%p<30>;
	.reg .b32 	%r<170>;
	.reg .b32 	%f<99>;
	.reg .b64 	%rd<33>;

	ld.param.u64 	%rd3, [_Z6bChol3P6float2ii_param_0];
	ld.param.u32 	%r68, [_Z6bChol3P6float2ii_param_1];
	ld.param.u32 	%r69, [_Z6bChol3P6float2ii_param_2];
	cvta.to.global.u64 	%rd1, %rd3;
	not.b32 	%r70, %r68;
	add.s32 	%r1, %r69, %r70;
	mov.u32 	%r2, %ntid.x;
	mov.u32 	%r3, %nctaid.x;
	mul.lo.s32 	%r71, %r2, %r3;
	cvt.rn.f32.s32 	%f1, %r1;
	cvt.rn.f32.s32 	%f2, %r71;
	div.rn.f32 	%f3, %f1, %f2;
	cvt.rpi.f32.f32 	%f4, %f3;
	cvt.rzi.s32.f32 	%r4, %f4;
	mov.u32 	%r5, %ntid.y;
	mov.u32 	%r6, %nctaid.y;
	mul.lo.s32 	%r7, %r5, %r6;
	add.s32 	%r8, %r68, 1;
	mov.u32 	%r9, %tid.y;
	mov.u32 	%r10, %ctaid.y;
	mul.lo.s32 	%r11, %r5, %r10;
	setp.lt.s32 	%p1, %r4, 1;
	@%p1 bra 	$L__BB2_24;
	ld.param.u32 	%r153, [_Z6bChol3P6float2ii_param_1];
	mov.u32 	%r73, %tid.x;
	cvt.rn.f32.u32 	%f5, %r7;
	div.rn.f32 	%f6, %f1, %f5;
	cvt.rpi.f32.f32 	%f7, %f6;
	cvt.rzi.s32.f32 	%r12, %f7;
	mul.lo.s32 	%r13, %r69, %r153;
	add.s32 	%r74, %r6, %r10;
	mul.lo.s32 	%r75, %r5, %r74;
	add.s32 	%r76, %r9, %r75;
	add.s32 	%r77, %r13, %r153;
	add.s32 	%r14, %r76, %r77;
	add.s32 	%r78, %r73, %r153;
	add.s32 	%r79, %r9, %r153;
	add.s32 	%r80, %r79, %r75;
	mad.lo.s32 	%r81, %r69, %r80, %r69;
	add.s32 	%r15, %r78, %r81;
	shl.b32 	%r82, %r6, 1;
	add.s32 	%r83, %r10, %r82;
	mul.lo.s32 	%r84, %r5, %r83;
	add.s32 	%r85, %r9, %r84;
	add.s32 	%r16, %r85, %r77;
	add.s32 	%r86, %r79, %r84;
	mad.lo.s32 	%r87, %r69, %r86, %r69;
	add.s32 	%r17, %r78, %r87;
	mad.lo.s32 	%r88, %r6, 3, %r10;
	mul.lo.s32 	%r89, %r5, %r88;
	add.s32 	%r90, %r9, %r89;
	add.s32 	%r18, %r90, %r77;
	add.s32 	%r91, %r79, %r89;
	mad.lo.s32 	%r92, %r69, %r91, %r69;
	add.s32 	%r19, %r78, %r92;
	add.s32 	%r93, %r79, %r11;
	mad.lo.s32 	%r94, %r69, %r93, %r69;
	add.s32 	%r20, %r78, %r94;
	mov.b32 	%r155, 0;
$L__BB2_2:
	setp.lt.s32 	%p2, %r12, 1;
	@%p2 bra 	$L__BB2_23;
	setp.lt.u32 	%p3, %r12, 4;
	mul.lo.s32 	%r96, %r2, %r3;
	mov.u32 	%r22, %ctaid.x;
	mov.u32 	%r97, %tid.x;
	mad.lo.s32 	%r98, %r2, %r22, %r97;
	mad.lo.s32 	%r23, %r155, %r96, %r98;
	add.s32 	%r24, %r23, %r8;
	add.s32 	%r99, %r24, %r13;
	mul.wide.s32 	%rd4, %r99, 8;
	add.s64 	%rd2, %rd1, %rd4;
	mov.b32 	%r169, 0;
	@%p3 bra 	$L__BB2_14;
	ld.param.u32 	%r154, [_Z6bChol3P6float2ii_param_1];
	mov.u32 	%r100, %tid.y;
	mov.u32 	%r101, %ntid.y;
	mov.u32 	%r102, %ctaid.y;
	mov.u32 	%r103, %nctaid.y;
	shl.b32 	%r104, %r103, 1;
	add.s32 	%r105, %r102, %r104;
	mad.lo.s32 	%r106, %r101, %r105, %r100;
	add.s32 	%r162, %r106, 1;
	mad.lo.s32 	%r107, %r103, 3, %r102;
	mad.lo.s32 	%r108, %r101, %r107, %r100;
	add.s32 	%r159, %r108, 1;
	add.s32 	%r109, %r103, %r102;
	mad.lo.s32 	%r110, %r101, %r109, %r100;
	add.s32 	%r165, %r110, 1;
	mad.lo.s32 	%r111, %r154, %r69, %r154;
	mad.lo.s32 	%r112, %r101, %r102, %r100;
	add.s32 	%r157, %r112, %r111;
	and.b32  	%r113, %r12, 2147483644;
	neg.s32 	%r168, %r113;
	add.s32 	%r158, %r112, 1;
	min.s32 	%r31, %r23, %r1;
	mad.lo.s32 	%r114, %r3, %r155, %r22;
	mul.lo.s32 	%r115, %r2, %r114;
	add.s32 	%r166, %r15, %r115;
	add.s32 	%r163, %r17, %r115;
	add.s32 	%r160, %r19, %r115;
	add.s32 	%r156, %r20, %r115;
	mov.u32 	%r161, %r18;
	mov.u32 	%r164, %r16;
	mov.u32 	%r167, %r14;
$L__BB2_5:
	setp.gt.s32 	%p4, %r23, %r1;
	add.s32 	%r116, %r158, -1;
	setp.gt.s32 	%p5, %r116, %r31;
	or.pred  	%p6, %p5, %p4;
	@%p6 bra 	$L__BB2_7;
	add.s32 	%r117, %r157, 1;
	mul.wide.s32 	%rd5, %r117, 8;
	add.s64 	%rd6, %rd1, %rd5;
	ld.global.v2.f32 	{%f8, %f9}, [%rd6];
	add.s32 	%r118, %r156, 1;
	mul.wide.s32 	%rd7, %r118, 8;
	add.s64 	%rd8, %rd1, %rd7;
	ld.global.v2.f32 	{%f10, %f11}, [%rd8];
	ld.global.v2.f32 	{%f12, %f13}, [%rd2];
	mul.f32 	%f14, %f9, %f13;
	fma.rn.f32 	%f15, %f8, %f12, %f14;
	mul.f32 	%f16, %f8, %f13;
	mul.f32 	%f17, %f9, %f12;
	sub.f32 	%f18, %f16, %f17;
	sub.f32 	%f19, %f10, %f15;
	sub.f32 	%f20, %f11, %f18;
	st.global.v2.f32 	[%rd8], {%f19, %f20};
$L__BB2_7:
	add.s32 	%r119, %r165, -1;
	setp.gt.s32 	%p8, %r119, %r31;
	or.pred  	%p9, %p8, %p4;
	@%p9 bra 	$L__BB2_9;
	add.s32 	%r120, %r167, 1;
	mul.wide.s32 	%rd9, %r120, 8;
	add.s64 	%rd10, %rd1, %rd9;
	ld.global.v2.f32 	{%f21, %f22}, [%rd10];
	add.s32 	%r121, %r166, 1;
	mul.wide.s32 	%rd11, %r121, 8;
	add.s64 	%rd12, %rd1, %rd11;
	ld.global.v2.f32 	{%f23, %f24}, [%rd12];
	ld.global.v2.f32 	{%f25, %f26}, [%rd2];
	mul.f32 	%f27, %f22, %f26;
	fma.rn.f32 	%f28, %f21, %f25, %f27;
	mul.f32 	%f29, %f21, %f26;
	mul.f32 	%f30, %f22, %f25;
	sub.f32 	%f31, %f29, %f30;
	sub.f32 	%f32, %f23, %f28;
	sub.f32 	%f33, %f24, %f31;
	st.global.v2.f32 	[%rd12], {%f32, %f33};
$L__BB2_9:
	add.s32 	%r122, %r162, -1;
	setp.gt.s32 	%p11, %r122, %r31;
	or.pred  	%p12, %p11, %p4;
	@%p12 bra 	$L__BB2_11;
	add.s32 	%r123, %r164, 1;
	mul.wide.s32 	%rd13, %r123, 8;
	add.s64 	%rd14, %rd1, %rd13;
	ld.global.v2.f32 	{%f34, %f35}, [%rd14];
	add.s32 	%r124, %r163, 1;
	mul.wide.s32 	%rd15, %r124, 8;
	add.s64 	%rd16, %rd1, %rd15;
	ld.global.v2.f32 	{%f36, %f37}, [%rd16];
	ld.global.v2.f32 	{%f38, %f39}, [%rd2];
	mul.f32 	%f40, %f35, %f39;
	fma.rn.f32 	%f41, %f34, %f38, %f40;
	mul.f32 	%f42, %f34, %f39;
	mul.f32 	%f43, %f35, %f38;
	sub.f32 	%f44, %f42, %f43;
	sub.f32 	%f45, %f36, %f41;
	sub.f32 	%f46, %f37, %f44;
	st.global.v2.f32 	[%rd16], {%f45, %f46};
$L__BB2_11:
	add.s32 	%r125, %r159, -1;
	setp.gt.s32 	%p14, %r125, %r31;
	or.pred  	%p15, %p14, %p4;
	@%p15 bra 	$L__BB2_13;
	add.s32 	%r126, %r161, 1;
	mul.wide.s32 	%rd17, %r126, 8;
	add.s64 	%rd18, %rd1, %rd17;
	ld.global.v2.f32 	{%f47, %f48}, [%rd18];
	add.s32 	%r127, %r160, 1;
	mul.wide.s32 	%rd19, %r127, 8;
	add.s64 	%rd20, %rd1, %rd19;
	ld.global.v2.f32 	{%f49, %f50}, [%rd20];
	ld.global.v2.f32 	{%f51, %f52}, [%rd2];
	mul.f32 	%f53, %f48, %f52;
	fma.rn.f32 	%f54, %f47, %f51, %f53;
	mul.f32 	%f55, %f47, %f52;
	mul.f32 	%f56, %f48, %f51;
	sub.f32 	%f57, %f55, %f56;
	sub.f32 	%f58, %f49, %f54;
	sub.f32 	%f59, %f50, %f57;
	st.global.v2.f32 	[%rd20], {%f58, %f59};
$L__BB2_13:
	and.b32  	%r169, %r12, 2147483644;
	add.s32 	%r168, %r168, 4;
	shl.b32 	%r128, %r7, 2;
	add.s32 	%r167, %r167, %r128;
	mul.lo.s32 	%r129, %r7, %r69;
	shl.b32 	%r130, %r129, 2;
	add.s32 	%r166, %r166, %r130;
	add.s32 	%r165, %r165, %r128;
	add.s32 	%r164, %r164, %r128;
	add.s32 	%r163, %r163, %r130;
	add.s32 	%r162, %r162, %r128;
	add.s32 	%r161, %r161, %r128;
	add.s32 	%r160, %r160, %r130;
	add.s32 	%r159, %r159, %r128;
	add.s32 	%r158, %r158, %r128;
	add.s32 	%r157, %r157, %r128;
	add.s32 	%r156, %r156, %r130;
	setp.ne.s32 	%p16, %r168, 0;
	@%p16 bra 	$L__BB2_5;
$L__BB2_14:
	and.b32  	%r131, %r12, 3;
	setp.eq.s32 	%p17, %r131, 0;
	@%p17 bra 	$L__BB2_23;
	setp.gt.s32 	%p18, %r23, %r1;
	mov.u32 	%r132, %ntid.y;
	mov.u32 	%r133, %ctaid.y;
	mov.u32 	%r134, %tid.y;
	mad.lo.s32 	%r135, %r132, %r133, %r134;
	mad.lo.s32 	%r64, %r169, %r7, %r135;
	min.s32 	%r136, %r23, %r1;
	setp.lt.s32 	%p19, %r136, %r64;
	or.pred  	%p20, %p19, %p18;
	@%p20 bra 	$L__BB2_17;
	add.s32 	%r137, %r8, %r13;
	add.s32 	%r138, %r64, %r137;
	mul.wide.s32 	%rd21, %r138, 8;
	add.s64 	%rd22, %rd1, %rd21;
	ld.global.v2.f32 	{%f60, %f61}, [%rd22];
	add.s32 	%r139, %r64, %r8;
	mad.lo.s32 	%r140, %r139, %r69, %r24;
	mul.wide.s32 	%rd23, %r140, 8;
	add.s64 	%rd24, %rd1, %rd23;
	ld.global.v2.f32 	{%f62, %f63}, [%rd24];
	ld.global.v2.f32 	{%f64, %f65}, [%rd2];
	mul.f32 	%f66, %f61, %f65;
	fma.rn.f32 	%f67, %f60, %f64, %f66;
	mul.f32 	%f68, %f60, %f65;
	mul.f32 	%f69, %f61, %f64;
	sub.f32 	%f70, %f68, %f69;
	sub.f32 	%f71, %f62, %f67;
	sub.f32 	%f72, %f63, %f70;
	st.global.v2.f32 	[%rd24], {%f71, %f72};
$L__BB2_17:
	setp.eq.s32 	%p21, %r131, 1;
	@%p21 bra 	$L__BB2_23;
	setp.gt.s32 	%p22, %r23, %r1;
	add.s32 	%r65, %r64, %r7;
	setp.lt.s32 	%p23, %r136, %r65;
	or.pred  	%p24, %p23, %p22;
	@%p24 bra 	$L__BB2_20;
	add.s32 	%r143, %r8, %r13;
	add.s32 	%r144, %r65, %r143;
	mul.wide.s32 	%rd25, %r144, 8;
	add.s64 	%rd26, %rd1, %rd25;
	ld.global.v2.f32 	{%f73, %f74}, [%rd26];
	add.s32 	%r145, %r65, %r8;
	mad.lo.s32 	%r146, %r145, %r69, %r24;
	mul.wide.s32 	%rd27, %r146, 8;
	add.s64 	%rd28, %rd1, %rd27;
	ld.global.v2.f32 	{%f75, %f76}, [%rd28];
	ld.global.v2.f32 	{%f77, %f78}, [%rd2];
	mul.f32 	%f79, %f74, %f78;
	fma.rn.f32 	%f80, %f73, %f77, %f79;
	mul.f32 	%f81, %f73, %f78;
	mul.f32 	%f82, %f74, %f77;
	sub.f32 	%f83, %f81, %f82;
	sub.f32 	%f84, %f75, %f80;
	sub.f32 	%f85, %f76, %f83;
	st.global.v2.f32 	[%rd28], {%f84, %f85};
$L__BB2_20:
	setp.eq.s32 	%p25, %r131, 2;
	@%p25 bra 	$L__BB2_23;
	setp.gt.s32 	%p26, %r23, %r1;
	add.s32 	%r66, %r65, %r7;
	setp.lt.s32 	%p27, %r136, %r66;
	or.pred  	%p28, %p27, %p26;
	@%p28 bra 	$L__BB2_23;
	add.s32 	%r149, %r8, %r13;
	add.s32 	%r150, %r66, %r149;
	mul.wide.s32 	%rd29, %r150, 8;
	add.s64 	%rd30, %rd1, %rd29;
	ld.global.v2.f32 	{%f86, %f87}, [%rd30];
	add.s32 	%r151, %r66, %r8;
	mad.lo.s32 	%r152, %r151, %r69, %r24;
	mul.wide.s32 	%rd31, %r152, 8;
	add.s64 	%rd32, %rd1, %rd31;
	ld.global.v2.f32 	{%f88, %f89}, [%rd32];
	ld.global.v2.f32 	{%f90, %f91}, [%rd2];
	mul.f32 	%f92, %f87, %f91;
	fma.rn.f32 	%f93, %f86, %f90, %f92;
	mul.f32 	%f94, %f86, %f91;
	mul.f32 	%f95, %f87, %f90;
	sub.f32 	%f96, %f94, %f95;
	sub.f32 	%f97, %f88, %f93;
	sub.f32 	%f98, %f89, %f96;
	st.global.v2.f32 	[%rd32], {%f97, %f98};
$L__BB2_23:
	add.s32 	%r155, %r155, 1;
	setp.ne.s32 	%p29, %r155, %r4;
	@%p29 bra 	$L__BB2_2;
$L__BB2_24:
	ret;

}
	// .globl	_Z6bChol2P6float2ii
.visible .entry _Z6bChol2P6float2ii(
	.param .u64 .ptr .align 1 _Z6bChol2P6float2ii_param_0,
	.param .u32 _Z6bChol2P6float2ii_param_1,
	.param .u32 _Z6bChol2P6float2ii_param_2
)
{
	.reg .pred 	%p<11>;
	.reg .b32 	%r<77>;
	.reg .b32 	%f<115>;
	.reg .b64 	%rd<30>;

	ld.param.u64 	%rd2, [_Z6bChol2P6float2ii_param_0];
	ld.param.u32 	%r43, [_Z6bChol2P6float2ii_param_1];
	ld.param.u32 	%r44, [_Z6bChol2P6float2ii_param_2];
	mov.u32 	%r45, %ntid.x;
	mov.u32 	%r46, %nctaid.x;
	mul.lo.s32 	%r1, %r45, %r46;
	not.b32 	%r47, %r43;
	add.s32 	%r2, %r44, %r47;
	cvt.rn.f32.s32 	%f1, %r2;
	cvt.rn.f32.s32 	%f2, %r1;
	div.rn.f32 	%f3, %f1, %f2;
	cvt.rpi.f32.f32 	%f4, %f3;
	cvt.rzi.s32.f32 	%r3, %f4;
	mov.u32 	%r4, %ctaid.x;
	setp.lt.s32 	%p1, %r3, 1;
	@%p1 bra 	$L__BB3_17;
	cvta.to.global.u64 	%rd3, %rd2;
	mad.lo.s32 	%r49, %r44, %r43, %r43;
	mul.wide.s32 	%rd4, %r49, 8;
	add.s64 	%rd1, %rd3, %rd4;
	and.b32  	%r5, %r3, 3;
	setp.lt.u32 	%p2, %r3, 4;
	mov.b32 	%r73, 0;
	@%p2 bra 	$L__BB3_12;
	and.b32  	%r73, %r3, 2147483644;
	neg.s32 	%r72, %r73;
	add.s32 	%r71, %r1, 1;
	shl.b32 	%r9, %r1, 2;
	shl.b32 	%r51, %r1, 1;
	or.b32  	%r70, %r51, 1;
	mul.lo.s32 	%r52, %r1, 3;
	add.s32 	%r69, %r52, 1;
	add.s32 	%r67, %r4, %r1;
	add.s32 	%r66, %r4, %r51;
	add.s32 	%r65, %r4, %r52;
	mov.b32 	%r68, 1;
	cvt.u64.u32 	%rd21, %r4;
	mov.u32 	%r64, %r4;
$L__BB3_3:
	add.s32 	%r53, %r64, 1;
	setp.gt.s32 	%p3, %r53, %r2;
	@%p3 bra 	$L__BB3_5;
	add.s32 	%r54, %r68, -1;
	cvt.s64.s32 	%rd5, %r54;
	add.s64 	%rd7, %rd21, %rd5;
	shl.b64 	%rd8, %rd7, 3;
	add.s64 	%rd9, %rd1, %rd8;
	ld.global.v2.f32 	{%f5, %f6}, [%rd9+8];
	ld.global.v2.f32 	{%f7, %f8}, [%rd1];
	abs.f32 	%f9, %f7;
	abs.f32 	%f10, %f8;
	add.f32 	%f11, %f9, %f10;
	rcp.rn.f32 	%f12, %f11;
	mul.f32 	%f13, %f5, %f12;
	mul.f32 	%f14, %f6, %f12;
	mul.f32 	%f15, %f7, %f12;
	mul.f32 	%f16, %f8, %f12;
	mul.f32 	%f17, %f16, %f16;
	fma.rn.f32 	%f18, %f15, %f15, %f17;
	rcp.rn.f32 	%f19, %f18;
	mul.f32 	%f20, %f14, %f16;
	fma.rn.f32 	%f21, %f13, %f15, %f20;
	mul.f32 	%f22, %f21, %f19;
	mul.f32 	%f23, %f14, %f15;
	mul.f32 	%f24, %f13, %f16;
	sub.f32 	%f25, %f23, %f24;
	mul.f32 	%f26, %f25, %f19;
	st.global.v2.f32 	[%rd9+8], {%f22, %f26};
$L__BB3_5:
	add.s32 	%r55, %r67, 1;
	setp.gt.s32 	%p4, %r55, %r2;
	@%p4 bra 	$L__BB3_7;
	add.s32 	%r56, %r71, -1;
	cvt.s64.s32 	%rd10, %r56;
	add.s64 	%rd12, %rd21, %rd10;
	shl.b64 	%rd13, %rd12, 3;
	add.s64 	%rd14, %rd1, %rd13;
	ld.global.v2.f32 	{%f27, %f28}, [%rd14+8];
	ld.global.v2.f32 	{%f29, %f30}, [%rd1];
	abs.f32 	%f31, %f29;
	abs.f32 	%f32, %f30;
	add.f32 	%f33, %f31, %f32;
	rcp.rn.f32 	%f34, %f33;
	mul.f32 	%f35, %f27, %f34;
	mul.f32 	%f36, %f28, %f34;
	mul.f32 	%f37, %f29, %f34;
	mul.f32 	%f38, %f30, %f34;
	mul.f32 	%f39, %f38, %f38;
	fma.rn.f32 	%f40, %f37, %f37, %f39;
	rcp.rn.f32 	%f41, %f40;
	mul.f32 	%f42, %f36, %f38;
	fma.rn.f32 	%f43, %f35, %f37, %f42;
	mul.f32 	%f44, %f43, %f41;
	mul.f32 	%f45, %f36, %f37;
	mul.f32 	%f46, %f35, %f38;
	sub.f32 	%f47, %f45, %f46;
	mul.f32 	%f48, %f47, %f41;
	st.global.v2.f32 	[%rd14+8], {%f44, %f48};
$L__BB3_7:
	add.s32 	%r57, %r66, 1;
	setp.gt.s32 	%p5, %r57, %r2;
	@%p5 bra 	$L__BB3_9;
	add.s32 	%r58, %r70, -1;
	cvt.s64.s32 	%rd15, %r58;
	add.s64 	%rd17, %rd21, %rd15;
	shl.b64 	%rd18, %rd17, 3;
	add.s64 	%rd19, %rd1, %rd18;
	ld.global.v2.f32 	{%f49, %f50}, [%rd19+8];
	ld.global.v2.f32 	{%f51, %f52}, [%rd1];
	abs.f32 	%f53, %f51;
	abs.f32 	%f54, %f52;
	add.f32 	%f55, %f53, %f54;
	rcp.rn.f32 	%f56, %f55;
	mul.f32 	%f57, %f49, %f56;
	mul.f32 	%f58, %f50, %f56;
	mul.f32 	%f59, %f51, %f56;
	mul.f32 	%f60, %f52, %f56;
	mul.f32 	%f61, %f60, %f60;
	fma.rn.f32 	%f62, %f59, %f59, %f61;
	rcp.rn.f32 	%f63, %f62;
	mul.f32 	%f64, %f58, %f60;
	fma.rn.f32 	%f65, %f57, %f59, %f64;
	mul.f32 	%f66, %f65, %f63;
	mul.f32 	%f67, %f58, %f59;
	mul.f32 	%f68, %f57, %f60;
	sub.f32 	%f69, %f67, %f68;
	mul.f32 	%f70, %f69, %f63;
	st.global.v2.f32 	[%rd19+8], {%f66, %f70};
$L__BB3_9:
	add.s32 	%r59, %r65, 1;
	setp.gt.s32 	%p6, %r59, %r2;
	@%p6 bra 	$L__BB3_11;
	add.s32 	%r60, %r69, -1;
	cvt.s64.s32 	%rd20, %r60;
	add.s64 	%rd22, %rd21, %rd20;
	shl.b64 	%rd23, %rd22, 3;
	add.s64 	%rd24, %rd1, %rd23;
	ld.global.v2.f32 	{%f71, %f72}, [%rd24+8];
	ld.global.v2.f32 	{%f73, %f74}, [%rd1];
	abs.f32 	%f75, %f73;
	abs.f32 	%f76, %f74;
	add.f32 	%f77, %f75, %f76;
	rcp.rn.f32 	%f78, %f77;
	mul.f32 	%f79, %f71, %f78;
	mul.f32 	%f80, %f72, %f78;
	mul.f32 	%f81, %f73, %f78;
	mul.f32 	%f82, %f74, %f78;
	mul.f32 	%f83, %f82, %f82;
	fma.rn.f32 	%f84, %f81, %f81, %f83;
	rcp.rn.f32 	%f85, %f84;
	mul.f32 	%f86, %f80, %f82;
	fma.rn.f32 	%f87, %f79, %f81, %f86;
	mul.f32 	%f88, %f87, %f85;
	mul.f32 	%f89, %f80, %f81;
	mul.f32 	%f90, %f79, %f82;
	sub.f32 	%f91, %f89, %f90;
	mul.f32 	%f92, %f91, %f85;
	st.global.v2.f32 	[%rd24+8], {%f88, %f92};
$L__BB3_11:
	add.s32 	%r72, %r72, 4;
	add.s32 	%r71, %r71, %r9;
	add.s32 	%r70, %r70, %r9;
	add.s32 	%r69, %r69, %r9;
	add.s32 	%r68, %r68, %r9;
	add.s32 	%r67, %r67, %r9;
	add.s32 	%r66, %r66, %r9;
	add.s32 	%r65, %r65, %r9;
	add.s32 	%r64, %r64, %r9;
	setp.ne.s32 	%p7, %r72, 0;
	@%p7 bra 	$L__BB3_3;
$L__BB3_12:
	setp.eq.s32 	%p8, %r5, 0;
	@%p8 bra 	$L__BB3_17;
	mul.lo.s32 	%r61, %r1, %r73;
	add.s32 	%r76, %r61, 1;
	add.s32 	%r75, %r4, %r61;
	neg.s32 	%r74, %r5;
	cvt.u64.u32 	%rd26, %r4;
$L__BB3_14:
	.pragma "nounroll";
	add.s32 	%r62, %r75, 1;
	setp.gt.s32 	%p9, %r62, %r2;
	@%p9 bra 	$L__BB3_16;
	add.s32 	%r63, %r76, -1;
	cvt.s64.s32 	%rd25, %r63;
	add.s64 	%rd27, %rd26, %rd25;
	shl.b64 	%rd28, %rd27, 3;
	add.s64 	%rd29, %rd1, %rd28;
	ld.global.v2.f32 	{%f93, %f94}, [%rd29+8];
	ld.global.v2.f32 	{%f95, %f96}, [%rd1];
	abs.f32 	%f97, %f95;
	abs.f32 	%f98, %f96;
	add.f32 	%f99, %f97, %f98;
	rcp.rn.f32 	%f100, %f99;
	mul.f32 	%f101, %f93, %f100;
	mul.f32 	%f102, %f94, %f100;
	mul.f32 	%f103, %f95, %f100;
	mul.f32 	%f104, %f96, %f100;
	mul.f32 	%f105, %f104, %f104;
	fma.rn.f32 	%f106, %f103, %f103, %f105;
	rcp.rn.f32 	%f107, %f106;
	mul.f32 	%f108, %f102, %f104;
	fma.rn.f32 	%f109, %f101, %f103, %f108;
	mul.f32 	%f110, %f109, %f107;
	mul.f32 	%f111, %f102, %f103;
	mul.f32 	%f112, %f101, %f104;
	sub.f32 	%f113, %f111, %f112;
	mul.f32 	%f114, %f113, %f107;
	st.global.v2.f32 	[%rd29+8], {%f110, %f114};
$L__BB3_16:
	add.s32 	%r76, %r76, %r1;
	add.s32 	%r75, %r75, %r1;
	add.s32 	%r74, %r74, 1;
	setp.ne.s32 	%p10, %r74, 0;
	@%p10 bra 	$L__BB3_14;
$L__BB3_17:
	ret;

}
	// .globl	_Z5bCholP6float2ii
.visible .entry _Z5bCholP6float2ii(
	.param .u64 .ptr .align 1 _Z5bCholP6float2ii_param_0,
	.param .u32 _Z5bCholP6float2ii_param_1,
	.param .u32 _Z5bCholP6float2ii_param_2
)
{
	.local .align 4 .b8 	__local_depot4[28];
	.reg .b64 	%SP;
	.reg .b64 	%SPL;
	.reg .pred 	%p<25>;
	.reg .b32 	%r<83>;
	.reg .b32 	%f<93>;
	.reg .b64 	%rd<43>;
	.reg .b64 	%fd<5>;

	mov.u64 	%SPL, __local_depot4;
	ld.param.u64 	%rd17, [_Z5bCholP6float2ii_param_0];
	ld.param.u32 	%r28, [_Z5bCholP6float2ii_param_1];
	ld.param.u32 	%r29, [_Z5bCholP6float2ii_param_2];
	cvta.to.global.u64 	%rd18, %rd17;
	add.u64 	%rd1, %SPL, 0;
	mad.lo.s32 	%r30, %r29, %r28, %r28;
	mul.wide.s32 	%rd20, %r30, 8;
	add.s64 	%rd2, %rd18, %rd20;
	ld.global.v2.f32 	{%f12, %f13}, [%rd2];
	abs.f32 	%f14, %f12;
	abs.f32 	%f15, %f13;
	setp.gt.f32 	%p1, %f14, %f15;
	selp.f32 	%f16, %f14, %f15, %p1;
	selp.f32 	%f17, %f15, %f14, %p1;
	div.rn.f32 	%f19, %f17, %f16;
	fma.rn.f32 	%f20, %f19, %f19, 0f3F800000;
	sqrt.rn.f32 	%f21, %f20;
	mul.f32 	%f22, %f21, %f16;
	setp.eq.f32 	%p2, %f16, 0f00000000;
	max.f32 	%f23, %f16, %f17;
	setp.gt.f32 	%p3, %f23, 0f7F7FFFFF;
	add.f32 	%f24, %f14, %f15;
	selp.f32 	%f25, %f24, %f22, %p2;
	selp.f32 	%f1, %f24, %f25, %p3;
	setp.gt.f32 	%p4, %f15, %f14;
	selp.f32 	%f26, %f15, %f14, %p4;
	selp.f32 	%f27, %f14, %f15, %p4;
	div.rn.f32 	%f28, %f27, %f26;
	mul.f32 	%f29, %f28, %f28;
	fma.rn.f32 	%f30, %f29, 0f3B33710B, 0fBC807748;
	fma.rn.f32 	%f31, %f30, %f29, 0f3D2CDAB2;
	fma.rn.f32 	%f32, %f31, %f29, 0fBD992D10;
	fma.rn.f32 	%f33, %f32, %f29, 0f3DD9EA6C;
	fma.rn.f32 	%f34, %f33, %f29, 0fBE117CB1;
	fma.rn.f32 	%f35, %f34, %f29, 0f3E4CBCE0;
	fma.rn.f32 	%f36, %f35, %f29, 0fBEAAAA7D;
	mul.f32 	%f37, %f29, %f36;
	fma.rn.f32 	%f38, %f37, %f28, %f28;
	neg.f32 	%f39, %f38;
	fma.rn.f32 	%f40, 0f3F6EE581, 0f3FD774EB, %f39;
	selp.f32 	%f41, %f40, %f38, %p4;
	selp.f32 	%f42, 0f3F6EE581, 0f3FEEE581, %p4;
	selp.f32 	%f43, %f38, %f39, %p4;
	mov.b32 	%r31, %f12;
	fma.rn.f32 	%f44, %f42, 0f3FD774EB, %f43;
	setp.lt.s32 	%p5, %r31, 0;
	selp.f32 	%f45, %f44, %f41, %p5;
	setp.eq.f32 	%p6, %f26, 0f00000000;
	selp.f32 	%f46, 0f40490FDB, 0f00000000, %p5;
	setp.eq.f32 	%p7, %f14, %f15;
	selp.f32 	%f47, 0f4016CBE4, 0f3F490FDB, %p5;
	selp.f32 	%f48, %f47, %f45, %p7;
	selp.f32 	%f49, %f46, %f48, %p6;
	abs.f32 	%f50, %f24;
	setp.nan.f32 	%p8, %f50, %f50;
	copysign.f32 	%f51, %f13, %f49;
	selp.f32 	%f52, %f24, %f51, %p8;
	mul.f32 	%f2, %f52, 0f3F000000;
	mul.f32 	%f53, %f2, 0f3F22F983;
	cvt.rni.s32.f32 	%r82, %f53;
	cvt.rn.f32.s32 	%f54, %r82;
	fma.rn.f32 	%f55, %f54, 0fBFC90FDA, %f2;
	fma.rn.f32 	%f56, %f54, 0fB3A22168, %f55;
	fma.rn.f32 	%f92, %f54, 0fA7C234C5, %f56;
	abs.f32 	%f4, %f2;
	setp.ltu.f32 	%p9, %f4, 0f47CE4780;
	mov.u32 	%r78, %r82;
	mov.f32 	%f91, %f92;
	@%p9 bra 	$L__BB4_8;
	setp.neu.f32 	%p10, %f4, 0f7F800000;
	@%p10 bra 	$L__BB4_3;
	mov.f32 	%f59, 0f00000000;
	mul.rn.f32 	%f91, %f2, %f59;
	mov.b32 	%r78, 0;
	bra.uni 	$L__BB4_8;
$L__BB4_3:
	mov.b32 	%r2, %f2;
	shl.b32 	%r33, %r2, 8;
	or.b32  	%r3, %r33, -2147483648;
	mov.b64 	%rd39, 0;
	mov.b32 	%r75, 0;
	mov.u64 	%rd37, __cudart_i2opi_f;
	mov.u64 	%rd38, %rd1;
$L__BB4_4:
	.pragma "nounroll";
	ld.global.nc.u32 	%r34, [%rd37];
	mad.wide.u32 	%rd23, %r34, %r3, %rd39;
	shr.u64 	%rd39, %rd23, 32;
	st.local.u32 	[%rd38], %rd23;
	add.s32 	%r75, %r75, 1;
	add.s64 	%rd38, %rd38, 4;
	add.s64 	%rd37, %rd37, 4;
	setp.ne.s32 	%p11, %r75, 6;
	@%p11 bra 	$L__BB4_4;
	shr.u32 	%r35, %r2, 23;
	st.local.u32 	[%rd1+24], %rd39;
	and.b32  	%r6, %r35, 31;
	and.b32  	%r36, %r35, 224;
	add.s32 	%r37, %r36, -128;
	shr.u32 	%r38, %r37, 5;
	mul.wide.u32 	%rd24, %r38, 4;
	sub.s64 	%rd9, %rd1, %rd24;
	ld.local.u32 	%r76, [%rd9+24];
	ld.local.u32 	%r77, [%rd9+20];
	setp.eq.s32 	%p12, %r6, 0;
	@%p12 bra 	$L__BB4_7;
	shf.l.wrap.b32 	%r76, %r77, %r76, %r6;
	ld.local.u32 	%r39, [%rd9+16];
	shf.l.wrap.b32 	%r77, %r39, %r77, %r6;
$L__BB4_7:
	shr.u32 	%r40, %r76, 30;
	shf.l.wrap.b32 	%r41, %r77, %r76, 2;
	shl.b32 	%r42, %r77, 2;
	shr.u32 	%r43, %r41, 31;
	add.s32 	%r44, %r43, %r40;
	neg.s32 	%r45, %r44;
	setp.lt.s32 	%p13, %r2, 0;
	selp.b32 	%r78, %r45, %r44, %p13;
	xor.b32  	%r46, %r41, %r2;
	shr.s32 	%r47, %r41, 31;
	xor.b32  	%r48, %r47, %r41;
	xor.b32  	%r49, %r47, %r42;
	cvt.u64.u32 	%rd25, %r48;
	shl.b64 	%rd26, %rd25, 32;
	cvt.u64.u32 	%rd27, %r49;
	or.b64  	%rd28, %rd26, %rd27;
	cvt.rn.f64.s64 	%fd1, %rd28;
	mul.f64 	%fd2, %fd1, 0d3BF921FB54442D19;
	cvt.rn.f32.f64 	%f57, %fd2;
	neg.f32 	%f58, %f57;
	setp.lt.s32 	%p14, %r46, 0;
	selp.f32 	%f91, %f58, %f57, %p14;
$L__BB4_8:
	setp.ltu.f32 	%p15, %f4, 0f47CE4780;
	add.s32 	%r51, %r78, 1;
	mul.rn.f32 	%f60, %f91, %f91;
	and.b32  	%r52, %r78, 1;
	setp.eq.b32 	%p16, %r52, 1;
	selp.f32 	%f61, %f91, 0f3F800000, %p16;
	fma.rn.f32 	%f62, %f60, %f61, 0f00000000;
	fma.rn.f32 	%f63, %f60, 0f37CBAC00, 0fBAB607ED;
	selp.f32 	%f64, 0fB94D4153, %f63, %p16;
	selp.f32 	%f65, 0f3C0885E4, 0f3D2AAABB, %p16;
	fma.rn.f32 	%f66, %f64, %f60, %f65;
	selp.f32 	%f67, 0fBE2AAAA8, 0fBEFFFFFF, %p16;
	fma.rn.f32 	%f68, %f66, %f60, %f67;
	fma.rn.f32 	%f69, %f68, %f62, %f61;
	and.b32  	%r53, %r51, 2;
	setp.eq.s32 	%p17, %r53, 0;
	mov.f32 	%f70, 0f00000000;
	sub.f32 	%f71, %f70, %f69;
	selp.f32 	%f8, %f69, %f71, %p17;
	@%p15 bra 	$L__BB4_16;
	setp.neu.f32 	%p18, %f4, 0f7F800000;
	@%p18 bra 	$L__BB4_11;
	mov.f32 	%f74, 0f00000000;
	mul.rn.f32 	%f92, %f2, %f74;
	mov.b32 	%r82, 0;
	bra.uni 	$L__BB4_16;
$L__BB4_11:
	mov.b32 	%r15, %f2;
	shl.b32 	%r55, %r15, 8;
	or.b32  	%r16, %r55, -2147483648;
	mov.b64 	%rd42, 0;
	mov.b32 	%r79, 0;
	mov.u64 	%rd40, __cudart_i2opi_f;
	mov.u64 	%rd41, %rd1;
$L__BB4_12:
	.pragma "nounroll";
	ld.global.nc.u32 	%r56, [%rd40];
	mad.wide.u32 	%rd31, %r56, %r16, %rd42;
	shr.u64 	%rd42, %rd31, 32;
	st.local.u32 	[%rd41], %rd31;
	add.s32 	%r79, %r79, 1;
	add.s64 	%rd41, %rd41, 4;
	add.s64 	%rd40, %rd40, 4;
	setp.ne.s32 	%p19, %r79, 6;
	@%p19 bra 	$L__BB4_12;
	shr.u32 	%r57, %r15, 23;
	st.local.u32 	[%rd1+24], %rd42;
	and.b32  	%r19, %r57, 31;
	and.b32  	%r58, %r57, 224;
	add.s32 	%r59, %r58, -128;
	shr.u32 	%r60, %r59, 5;
	mul.wide.u32 	%rd32, %r60, 4;
	sub.s64 	%rd16, %rd1, %rd32;
	ld.local.u32 	%r80, [%rd16+24];
	ld.local.u32 	%r81, [%rd16+20];
	setp.eq.s32 	%p20, %r19, 0;
	@%p20 bra 	$L__BB4_15;
	shf.l.wrap.b32 	%r80, %r81, %r80, %r19;
	ld.local.u32 	%r61, [%rd16+16];
	shf.l.wrap.b32 	%r81, %r61, %r81, %r19;
$L__BB4_15:
	shr.u32 	%r62, %r80, 30;
	shf.l.wrap.b32 	%r63, %r81, %r80, 2;
	shl.b32 	%r64, %r81, 2;
	shr.u32 	%r65, %r63, 31;
	add.s32 	%r66, %r65, %r62;
	neg.s32 	%r67, %r66;
	setp.lt.s32 	%p21, %r15, 0;
	selp.b32 	%r82, %r67, %r66, %p21;
	xor.b32  	%r68, %r63, %r15;
	shr.s32 	%r69, %r63, 31;
	xor.b32  	%r70, %r69, %r63;
	xor.b32  	%r71, %r69, %r64;
	cvt.u64.u32 	%rd33, %r70;
	shl.b64 	%rd34, %rd33, 32;
	cvt.u64.u32 	%rd35, %r71;
	or.b64  	%rd36, %rd34, %rd35;
	cvt.rn.f64.s64 	%fd3, %rd36;
	mul.f64 	%fd4, %fd3, 0d3BF921FB54442D19;
	cvt.rn.f32.f64 	%f72, %fd4;
	neg.f32 	%f73, %f72;
	setp.lt.s32 	%p22, %r68, 0;
	selp.f32 	%f92, %f73, %f72, %p22;
$L__BB4_16:
	sqrt.rn.f32 	%f75, %f1;
	mul.rn.f32 	%f76, %f92, %f92;
	and.b32  	%r73, %r82, 1;
	setp.eq.b32 	%p23, %r73, 1;
	selp.f32 	%f77, 0f3F800000, %f92, %p23;
	fma.rn.f32 	%f78, %f76, %f77, 0f00000000;
	fma.rn.f32 	%f79, %f76, 0f37CBAC00, 0fBAB607ED;
	selp.f32 	%f80, %f79, 0fB94D4153, %p23;
	selp.f32 	%f81, 0f3D2AAABB, 0f3C0885E4, %p23;
	fma.rn.f32 	%f82, %f80, %f76, %f81;
	selp.f32 	%f83, 0fBEFFFFFF, 0fBE2AAAA8, %p23;
	fma.rn.f32 	%f84, %f82, %f76, %f83;
	fma.rn.f32 	%f85, %f84, %f78, %f77;
	and.b32  	%r74, %r82, 2;
	setp.eq.s32 	%p24, %r74, 0;
	mov.f32 	%f86, 0f00000000;
	sub.f32 	%f87, %f86, %f85;
	selp.f32 	%f88, %f85, %f87, %p24;
	mul.f32 	%f89, %f75, %f88;
	mul.f32 	%f90, %f75, %f8;
	st.global.v2.f32 	[%rd2], {%f90, %f89};
	ret;

}
	// .globl	_Z19hermitian_transposePK6float2PS_ii
.visible .entry _Z19hermitian_transposePK6float2PS_ii(
	.param .u64 .ptr .align 1 _Z19hermitian_transposePK6float2PS_ii_param_0,
	.param .u64 .ptr .align 1 _Z19hermitian_transposePK6float2PS_ii_param_1,
	.param .u32 _Z19hermitian_transposePK6float2PS_ii_param_2,
	.param .u32 _Z19hermitian_transposePK6float2PS_ii_param_3
)
{
	.reg .pred 	%p<30>;
	.reg .b32 	%r<105>;
	.reg .b32 	%f<30>;
	.reg .b64 	%rd<33>;

	ld.param.u64 	%rd3, [_Z19hermitian_transposePK6float2PS_ii_param_0];
	ld.param.u64 	%rd4, [_Z19hermitian_transposePK6float2PS_ii_param_1];
	ld.param.u32 	%r64, [_Z19hermitian_transposePK6float2PS_ii_param_2];
	ld.param.u32 	%r65, [_Z19hermitian_transposePK6float2PS_ii_param_3];
	cvta.to.global.u64 	%rd1, %rd4;
	cvta.to.global.u64 	%rd2, %rd3;
	mov.u32 	%r1, %ntid.x;
	mov.u32 	%r2, %nctaid.x;
	mul.lo.s32 	%r3, %r1, %r2;
	cvt.rn.f32.s32 	%f1, %r65;
	cvt.rn.f32.s32 	%f2, %r3;
	div.rn.f32 	%f3, %f1, %f2;
	cvt.rpi.f32.f32 	%f4, %f3;
	cvt.rzi.s32.f32 	%r4, %f4;
	mov.u32 	%r5, %ntid.y;
	mov.u32 	%r6, %nctaid.y;
	mul.lo.s32 	%r7, %r5, %r6;
	mov.u32 	%r8, %tid.y;
	mov.u32 	%r9, %ctaid.y;
	mad.lo.s32 	%r10, %r5, %r9, %r8;
	setp.lt.s32 	%p1, %r4, 1;
	@%p1 bra 	$L__BB5_24;
	mov.u32 	%r67, %tid.x;
	cvt.rn.f32.u32 	%f5, %r7;
	cvt.rn.f32.s32 	%f6, %r64;
	div.rn.f32 	%f7, %f6, %f5;
	cvt.rpi.f32.f32 	%f8, %f7;
	cvt.rzi.s32.f32 	%r11, %f8;
	add.s32 	%r68, %r6, %r9;
	mad.lo.s32 	%r12, %r5, %r68, %r8;
	mad.lo.s32 	%r13, %r65, %r12, %r67;
	mul.lo.s32 	%r69, %r7, %r65;
	shl.b32 	%r14, %r69, 2;
	shl.b32 	%r70, %r6, 1;
	add.s32 	%r71, %r9, %r70;
	mad.lo.s32 	%r15, %r5, %r71, %r8;
	mad.lo.s32 	%r72, %r6, 3, %r9;
	mad.lo.s32 	%r16, %r5, %r72, %r8;
	mad.lo.s32 	%r17, %r65, %r10, %r67;
	mov.b32 	%r90, 0;
$L__BB5_2:
	setp.lt.s32 	%p2, %r11, 1;
	@%p2 bra 	$L__BB5_23;
	setp.lt.u32 	%p3, %r11, 4;
	mov.u32 	%r19, %ctaid.x;
	mov.u32 	%r74, %tid.x;
	mad.lo.s32 	%r75, %r1, %r19, %r74;
	mad.lo.s32 	%r20, %r90, %r3, %r75;
	mul.lo.s32 	%r21, %r20, %r64;
	mov.b32 	%r104, 0;
	@%p3 bra 	$L__BB5_14;
	and.b32  	%r76, %r11, 2147483644;
	neg.s32 	%r103, %r76;
	mad.lo.s32 	%r77, %r2, %r90, %r19;
	mul.lo.s32 	%r78, %r1, %r77;
	add.s32 	%r101, %r13, %r78;
	add.s32 	%r100, %r12, %r21;
	mad.lo.s32 	%r80, %r65, %r15, %r74;
	add.s32 	%r98, %r80, %r78;
	add.s32 	%r97, %r15, %r21;
	mad.lo.s32 	%r81, %r65, %r16, %r74;
	add.s32 	%r95, %r81, %r78;
	add.s32 	%r94, %r16, %r21;
	add.s32 	%r93, %r17, %r78;
	add.s32 	%r92, %r10, %r21;
	mov.u32 	%r91, %r10;
	mov.u32 	%r96, %r16;
	mov.u32 	%r99, %r15;
	mov.u32 	%r102, %r12;
$L__BB5_5:
	setp.ge.s32 	%p4, %r20, %r65;
	setp.ge.s32 	%p5, %r91, %r64;
	or.pred  	%p6, %p4, %p5;
	@%p6 bra 	$L__BB5_7;
	mul.wide.s32 	%rd5, %r93, 8;
	add.s64 	%rd6, %rd2, %rd5;
	ld.global.v2.f32 	{%f9, %f10}, [%rd6];
	mul.wide.s32 	%rd7, %r92, 8;
	add.s64 	%rd8, %rd1, %rd7;
	neg.f32 	%f11, %f10;
	st.global.v2.f32 	[%rd8], {%f9, %f11};
$L__BB5_7:
	setp.ge.s32 	%p8, %r102, %r64;
	or.pred  	%p9, %p4, %p8;
	@%p9 bra 	$L__BB5_9;
	mul.wide.s32 	%rd9, %r101, 8;
	add.s64 	%rd10, %rd2, %rd9;
	ld.global.v2.f32 	{%f12, %f13}, [%rd10];
	mul.wide.s32 	%rd11, %r100, 8;
	add.s64 	%rd12, %rd1, %rd11;
	neg.f32 	%f14, %f13;
	st.global.v2.f32 	[%rd12], {%f12, %f14};
$L__BB5_9:
	setp.ge.s32 	%p11, %r99, %r64;
	or.pred  	%p12, %p4, %p11;
	@%p12 bra 	$L__BB5_11;
	mul.wide.s32 	%rd13, %r98, 8;
	add.s64 	%rd14, %rd2, %rd13;
	ld.global.v2.f32 	{%f15, %f16}, [%rd14];
	mul.wide.s32 	%rd15, %r97, 8;
	add.s64 	%rd16, %rd1, %rd15;
	neg.f32 	%f17, %f16;
	st.global.v2.f32 	[%rd16], {%f15, %f17};
$L__BB5_11:
	setp.ge.s32 	%p14, %r96, %r64;
	or.pred  	%p15, %p4, %p14;
	@%p15 bra 	$L__BB5_13;
	mul.wide.s32 	%rd17, %r95, 8;
	add.s64 	%rd18, %rd2, %rd17;
	ld.global.v2.f32 	{%f18, %f19}, [%rd18];
	mul.wide.s32 	%rd19, %r94, 8;
	add.s64 	%rd20, %rd1, %rd19;
	neg.f32 	%f20, %f19;
	st.global.v2.f32 	[%rd20], {%f18, %f20};
$L__BB5_13:
	and.b32  	%r104, %r11, 2147483644;
	add.s32 	%r103, %r103, 4;
	shl.b32 	%r82, %r7, 2;
	add.s32 	%r102, %r102, %r82;
	add.s32 	%r101, %r101, %r14;
	add.s32 	%r100, %r100, %r82;
	add.s32 	%r99, %r99, %r82;
	add.s32 	%r98, %r98, %r14;
	add.s32 	%r97, %r97, %r82;
	add.s32 	%r96, %r96, %r82;
	add.s32 	%r95, %r95, %r14;
	add.s32 	%r94, %r94, %r82;
	add.s32 	%r93, %r93, %r14;
	add.s32 	%r92, %r92, %r82;
	add.s32 	%r91, %r91, %r82;
	setp.ne.s32 	%p16, %r103, 0;
	@%p16 bra 	$L__BB5_5;
$L__BB5_14:
	and.b32  	%r59, %r11, 3;
	setp.eq.s32 	%p17, %r59, 0;
	@%p17 bra 	$L__BB5_23;
	setp.ge.s32 	%p18, %r20, %r65;
	mad.lo.s32 	%r60, %r104, %r7, %r10;
	setp.ge.s32 	%p19, %r60, %r64;
	or.pred  	%p20, %p18, %p19;
	@%p20 bra 	$L__BB5_17;
	mad.lo.s32 	%r84, %r60, %r65, %r20;
	add.s32 	%r85, %r60, %r21;
	mul.wide.s32 	%rd21, %r84, 8;
	add.s64 	%rd22, %rd2, %rd21;
	ld.global.v2.f32 	{%f21, %f22}, [%rd22];
	mul.wide.s32 	%rd23, %r85, 8;
	add.s64 	%rd24, %rd1, %rd23;
	neg.f32 	%f23, %f22;
	st.global.v2.f32 	[%rd24], {%f21, %f23};
$L__BB5_17:
	setp.eq.s32 	%p21, %r59, 1;
	@%p21 bra 	$L__BB5_23;
	setp.ge.s32 	%p22, %r20, %r65;
	add.s32 	%r61, %r60, %r7;
	setp.ge.s32 	%p23, %r61, %r64;
	or.pred  	%p24, %p22, %p23;
	@%p24 bra 	$L__BB5_20;
	mad.lo.s32 	%r86, %r61, %r65, %r20;
	add.s32 	%r87, %r61, %r21;
	mul.wide.s32 	%rd25, %r86, 8;
	add.s64 	%rd26, %rd2, %rd25;
	ld.global.v2.f32 	{%f24, %f25}, [%rd26];
	mul.wide.s32 	%rd27, %r87, 8;
	add.s64 	%rd28, %rd1, %rd27;
	neg.f32 	%f26, %f25;
	st.global.v2.f32 	[%rd28], {%f24, %f26};
$L__BB5_20:
	setp.eq.s32 	%p25, %r59, 2;
	@%p25 bra 	$L__BB5_23;
	setp.ge.s32 	%p26, %r20, %r65;
	add.s32 	%r62, %r61, %r7;
	setp.ge.s32 	%p27, %r62, %r64;
	or.pred  	%p28, %p26, %p27;
	@%p28 bra 	$L__BB5_23;
	mad.lo.s32 	%r88, %r62, %r65, %r20;
	add.s32 	%r89, %r62, %r21;
	mul.wide.s32 	%rd29, %r88, 8;
	add.s64 	%rd30, %rd2, %rd29;
	ld.global.v2.f32 	{%f27, %f28}, [%rd30];
	mul.wide.s32 	%rd31, %r89, 8;
	add.s64 	%rd32, %rd1, %rd31;
	neg.f32 	%f29, %f28;
	st.global.v2.f32 	[%rd32], {%f27, %f29};
$L__BB5_23:
	add.s32 	%r90, %r90, 1;
	setp.ne.s32 	%p29, %r90, %r4;
	@%p29 bra 	$L__BB5_2;
$L__BB5_24:
	ret;

}
	// .globl	_Z19complex_matrix_multPK6float2S1_PS_iii
.visible .entry _Z19complex_matrix_multPK6float2S1_PS_iii(
	.param .u64 .ptr .align 1 _Z19complex_matrix_multPK6float2S1_PS_iii_param_0,
	.param .u64 .ptr .align 1 _Z19complex_matrix_multPK6float2S1_PS_iii_param_1,
	.param .u64 .ptr .align 1 _Z19complex_matrix_multPK6float2S1_PS_iii_param_2,
	.param .u32 _Z19complex_matrix_multPK6float2S1_PS_iii_param_3,
	.param .u32 _Z19complex_matrix_multPK6float2S1_PS_iii_param_4,
	.param .u32 _Z19complex_matrix_multPK6float2S1_PS_iii_param_5
)
{
	.reg .pred 	%p<45>;
	.reg .b32 	%r<88>;
	.reg .b32 	%f<218>;
	.reg .b64 	%rd<67>;

	ld.param.u64 	%rd7, [_Z19complex_matrix_multPK6float2S1_PS_iii_param_0];
	ld.param.u64 	%rd8, [_Z19complex_matrix_multPK6float2S1_PS_iii_param_1];
	ld.param.u64 	%rd9, [_Z19complex_matrix_multPK6float2S1_PS_iii_param_2];
	ld.param.u32 	%r42, [_Z19complex_matrix_multPK6float2S1_PS_iii_param_3];
	ld.param.u32 	%r43, [_Z19complex_matrix_multPK6float2S1_PS_iii_param_4];
	ld.param.u32 	%r44, [_Z19complex_matrix_multPK6float2S1_PS_iii_param_5];
	cvta.to.global.u64 	%rd1, %rd8;
	cvta.to.global.u64 	%rd2, %rd7;
	cvta.to.global.u64 	%rd3, %rd9;
	mov.u32 	%r45, %ntid.x;
	mov.u32 	%r46, %nctaid.x;
	mul.lo.s32 	%r1, %r45, %r46;
	cvt.rn.f32.s32 	%f25, %r42;
	cvt.rn.f32.s32 	%f26, %r1;
	div.rn.f32 	%f27, %f25, %f26;
	cvt.rpi.f32.f32 	%f28, %f27;
	cvt.rzi.s32.f32 	%r2, %f28;
	mov.u32 	%r47, %ntid.y;
	mov.u32 	%r48, %nctaid.y;
	mul.lo.s32 	%r3, %r47, %r48;
	cvt.rn.f32.s32 	%f29, %r44;
	cvt.rn.f32.u32 	%f30, %r3;
	div.rn.f32 	%f31, %f29, %f30;
	cvt.rpi.f32.f32 	%f32, %f31;
	cvt.rzi.s32.f32 	%r4, %f32;
	mov.u32 	%r49, %tid.x;
	mov.u32 	%r50, %ctaid.x;
	mad.lo.s32 	%r5, %r45, %r50, %r49;
	mov.u32 	%r51, %tid.y;
	mov.u32 	%r52, %ctaid.y;
	mad.lo.s32 	%r6, %r47, %r52, %r51;
	setp.lt.s32 	%p1, %r2, 1;
	@%p1 bra 	$L__BB6_25;
	setp.gt.s32 	%p2, %r43, 0;
	@%p2 bra 	$L__BB6_26;
	and.b32  	%r7, %r4, 3;
	and.b32  	%r8, %r4, 2147483644;
	mov.b32 	%r85, 0;
$L__BB6_3:
	setp.lt.s32 	%p3, %r4, 1;
	@%p3 bra 	$L__BB6_24;
	setp.lt.u32 	%p4, %r4, 4;
	mad.lo.s32 	%r30, %r85, %r1, %r5;
	mov.b32 	%r87, 0;
	@%p4 bra 	$L__BB6_15;
	mov.b32 	%r86, 0;
$L__BB6_6:
	setp.ge.s32 	%p5, %r30, %r42;
	mad.lo.s32 	%r32, %r86, %r3, %r6;
	setp.ge.s32 	%p6, %r32, %r44;
	or.pred  	%p7, %p5, %p6;
	@%p7 bra 	$L__BB6_8;
	mad.lo.s32 	%r56, %r32, %r42, %r30;
	mul.wide.s32 	%rd10, %r56, 8;
	add.s64 	%rd11, %rd3, %rd10;
	mov.f32 	%f33, 0f00000000;
	st.global.v2.f32 	[%rd11], {%f33, %f33};
$L__BB6_8:
	setp.ge.s32 	%p8, %r30, %r42;
	add.s32 	%r33, %r32, %r3;
	setp.ge.s32 	%p9, %r33, %r44;
	or.pred  	%p10, %p8, %p9;
	@%p10 bra 	$L__BB6_10;
	mad.lo.s32 	%r57, %r33, %r42, %r30;
	mul.wide.s32 	%rd12, %r57, 8;
	add.s64 	%rd13, %rd3, %rd12;
	mov.f32 	%f34, 0f00000000;
	st.global.v2.f32 	[%rd13], {%f34, %f34};
$L__BB6_10:
	setp.ge.s32 	%p11, %r30, %r42;
	add.s32 	%r34, %r33, %r3;
	setp.ge.s32 	%p12, %r34, %r44;
	or.pred  	%p13, %p11, %p12;
	@%p13 bra 	$L__BB6_12;
	mad.lo.s32 	%r58, %r34, %r42, %r30;
	mul.wide.s32 	%rd14, %r58, 8;
	add.s64 	%rd15, %rd3, %rd14;
	mov.f32 	%f35, 0f00000000;
	st.global.v2.f32 	[%rd15], {%f35, %f35};
$L__BB6_12:
	setp.ge.s32 	%p14, %r30, %r42;
	add.s32 	%r35, %r34, %r3;
	setp.ge.s32 	%p15, %r35, %r44;
	or.pred  	%p16, %p14, %p15;
	@%p16 bra 	$L__BB6_14;
	mad.lo.s32 	%r59, %r35, %r42, %r30;
	mul.wide.s32 	%rd16, %r59, 8;
	add.s64 	%rd17, %rd3, %rd16;
	mov.f32 	%f36, 0f00000000;
	st.global.v2.f32 	[%rd17], {%f36, %f36};
$L__BB6_14:
	add.s32 	%r86, %r86, 4;
	setp.ne.s32 	%p17, %r86, %r8;
	mov.u32 	%r87, %r8;
	@%p17 bra 	$L__BB6_6;
$L__BB6_15:
	setp.eq.s32 	%p18, %r7, 0;
	@%p18 bra 	$L__BB6_24;
	setp.ge.s32 	%p19, %r30, %r42;
	mad.lo.s32 	%r38, %r87, %r3, %r6;
	setp.ge.s32 	%p20, %r38, %r44;
	or.pred  	%p21, %p19, %p20;
	@%p21 bra 	$L__BB6_18;
	mad.lo.s32 	%r61, %r38, %r42, %r30;
	mul.wide.s32 	%rd18, %r61, 8;
	add.s64 	%rd19, %rd3, %rd18;
	mov.f32 	%f37, 0f00000000;
	st.global.v2.f32 	[%rd19], {%f37, %f37};
$L__BB6_18:
	setp.eq.s32 	%p22, %r7, 1;
	@%p22 bra 	$L__BB6_24;
	setp.ge.s32 	%p23, %r30, %r42;
	add.s32 	%r39, %r38, %r3;
	setp.ge.s32 	%p24, %r39, %r44;
	or.pred  	%p25, %p23, %p24;
	@%p25 bra 	$L__BB6_21;
	mad.lo.s32 	%r62, %r39, %r42, %r30;
	mul.wide.s32 	%rd20, %r62, 8;
	add.s64 	%rd21, %rd3, %rd20;
	mov.f32 	%f38, 0f00000000;
	st.global.v2.f32 	[%rd21], {%f38, %f38};
$L__BB6_21:
	setp.eq.s32 	%p26, %r7, 2;
	@%p26 bra 	$L__BB6_24;
	setp.ge.s32 	%p27, %r30, %r42;
	add.s32 	%r40, %r39, %r3;
	setp.ge.s32 	%p28, %r40, %r44;
	or.pred  	%p29, %p27, %p28;
	@%p29 bra 	$L__BB6_24;
	mad.lo.s32 	%r63, %r40, %r42, %r30;
	mul.wide.s32 	%rd22, %r63, 8;
	add.s64 	%rd23, %rd3, %rd22;
	mov.f32 	%f39, 0f00000000;
	st.global.v2.f32 	[%rd23], {%f39, %f39};
$L__BB6_24:
	add.s32 	%r85, %r85, 1;
	setp.ne.s32 	%p30, %r85, %r2;
	@%p30 bra 	$L__BB6_3;
$L__BB6_25:
	ret;
$L__BB6_26:
	and.b32  	%r9, %r43, 7;
	and.b32  	%r10, %r43, 2147483640;
	shl.b32 	%r11, %r42, 3;
	mov.b32 	%r78, 0;
	mul.wide.s32 	%rd53, %r42, 8;
$L__BB6_27:
	setp.gt.s32 	%p31, %r4, 0;
	@%p31 bra 	$L__BB6_29;
$L__BB6_28:
	add.s32 	%r78, %r78, 1;
	setp.eq.s32 	%p44, %r78, %r2;
	@%p44 bra 	$L__BB6_25;
	bra.uni 	$L__BB6_27;
$L__BB6_29:
	mad.lo.s32 	%r14, %r78, %r1, %r5;
	mov.b32 	%r79, 0;
$L__BB6_30:
	setp.lt.s32 	%p32, %r14, %r42;
	mad.lo.s32 	%r16, %r79, %r3, %r6;
	setp.lt.s32 	%p33, %r16, %r44;
	and.pred  	%p34, %p32, %p33;
	@%p34 bra 	$L__BB6_32;
$L__BB6_31:
	add.s32 	%r79, %r79, 1;
	setp.eq.s32 	%p43, %r79, %r4;
	@%p43 bra 	$L__BB6_28;
	bra.uni 	$L__BB6_30;
$L__BB6_32:
	setp.lt.u32 	%p35, %r43, 8;
	mul.lo.s32 	%r22, %r16, %r43;
	mov.f32 	%f217, 0f00000000;
	mov.b32 	%r83, 0;
	mov.f32 	%f216, %f217;
	@%p35 bra 	$L__BB6_35;
	and.b32  	%r67, %r43, 2147483640;
	neg.s32 	%r81, %r67;
	mul.wide.u32 	%rd24, %r22, 8;
	add.s64 	%rd25, %rd1, %rd24;
	add.s64 	%rd66, %rd25, 32;
	mov.f32 	%f217, 0f00000000;
	mov.u32 	%r80, %r14;
$L__BB6_34:
	.pragma "nounroll";
	mul.wide.s32 	%rd26, %r80, 8;
	add.s64 	%rd27, %rd2, %rd26;
	ld.global.v2.f32 	{%f43, %f44}, [%rd27];
	ld.global.v2.f32 	{%f45, %f46}, [%rd66+-32];
	mul.f32 	%f47, %f43, %f45;
	mul.f32 	%f48, %f44, %f46;
	sub.f32 	%f49, %f47, %f48;
	mul.f32 	%f50, %f43, %f46;
	fma.rn.f32 	%f51, %f44, %f45, %f50;
	add.f32 	%f52, %f216, %f49;
	add.f32 	%f53, %f217, %f51;
	mul.wide.s32 	%rd28, %r42, 8;
	add.s64 	%rd29, %rd27, %rd28;
	ld.global.v2.f32 	{%f54, %f55}, [%rd29];
	ld.global.v2.f32 	{%f56, %f57}, [%rd66+-24];
	mul.f32 	%f58, %f54, %f56;
	mul.f32 	%f59, %f55, %f57;
	sub.f32 	%f60, %f58, %f59;
	mul.f32 	%f61, %f54, %f57;
	fma.rn.f32 	%f62, %f55, %f56, %f61;
	add.f32 	%f63, %f52, %f60;
	add.f32 	%f64, %f53, %f62;
	add.s64 	%rd30, %rd29, %rd28;
	ld.global.v2.f32 	{%f65, %f66}, [%rd30];
	ld.global.v2.f32 	{%f67, %f68}, [%rd66+-16];
	mul.f32 	%f69, %f65, %f67;
	mul.f32 	%f70, %f66, %f68;
	sub.f32 	%f71, %f69, %f70;
	mul.f32 	%f72, %f65, %f68;
	fma.rn.f32 	%f73, %f66, %f67, %f72;
	add.f32 	%f74, %f63, %f71;
	add.f32 	%f75, %f64, %f73;
	add.s64 	%rd31, %rd30, %rd28;
	ld.global.v2.f32 	{%f76, %f77}, [%rd31];
	ld.global.v2.f32 	{%f78, %f79}, [%rd66+-8];
	mul.f32 	%f80, %f76, %f78;
	mul.f32 	%f81, %f77, %f79;
	sub.f32 	%f82, %f80, %f81;
	mul.f32 	%f83, %f76, %f79;
	fma.rn.f32 	%f84, %f77, %f78, %f83;
	add.f32 	%f85, %f74, %f82;
	add.f32 	%f86, %f75, %f84;
	add.s64 	%rd32, %rd31, %rd28;
	ld.global.v2.f32 	{%f87, %f88}, [%rd32];
	ld.global.v2.f32 	{%f89, %f90}, [%rd66];
	mul.f32 	%f91, %f87, %f89;
	mul.f32 	%f92, %f88, %f90;
	sub.f32 	%f93, %f91, %f92;
	mul.f32 	%f94, %f87, %f90;
	fma.rn.f32 	%f95, %f88, %f89, %f94;
	add.f32 	%f96, %f85, %f93;
	add.f32 	%f97, %f86, %f95;
	add.s64 	%rd33, %rd32, %rd28;
	ld.global.v2.f32 	{%f98, %f99}, [%rd33];
	ld.global.v2.f32 	{%f100, %f101}, [%rd66+8];
	mul.f32 	%f102, %f98, %f100;
	mul.f32 	%f103, %f99, %f101;
	sub.f32 	%f104, %f102, %f103;
	mul.f32 	%f105, %f98, %f101;
	fma.rn.f32 	%f106, %f99, %f100, %f105;
	add.f32 	%f107, %f96, %f104;
	add.f32 	%f108, %f97, %f106;
	add.s64 	%rd34, %rd33, %rd28;
	ld.global.v2.f32 	{%f109, %f110}, [%rd34];
	ld.global.v2.f32 	{%f111, %f112}, [%rd66+16];
	mul.f32 	%f113, %f109, %f111;
	mul.f32 	%f114, %f110, %f112;
	sub.f32 	%f115, %f113, %f114;
	mul.f32 	%f116, %f109, %f112;
	fma.rn.f32 	%f117, %f110, %f111, %f116;
	add.f32 	%f118, %f107, %f115;
	add.f32 	%f119, %f108, %f117;
	add.s64 	%rd35, %rd34, %rd28;
	ld.global.v2.f32 	{%f120, %f121}, [%rd35];
	ld.global.v2.f32 	{%f122, %f123}, [%rd66+24];
	mul.f32 	%f124, %f120, %f122;
	mul.f32 	%f125, %f121, %f123;
	sub.f32 	%f126, %f124, %f125;
	mul.f32 	%f127, %f120, %f123;
	fma.rn.f32 	%f128, %f121, %f122, %f127;
	add.f32 	%f216, %f118, %f126;
	add.f32 	%f217, %f119, %f128;
	add.s32 	%r81, %r81, 8;
	add.s32 	%r80, %r80, %r11;
	add.s64 	%rd66, %rd66, 64;
	setp.eq.s32 	%p36, %r81, 0;
	mov.u32 	%r83, %r10;
	@%p36 bra 	$L__BB6_35;
	bra.uni 	$L__BB6_34;
$L__BB6_35:
	setp.eq.s32 	%p37, %r9, 0;
	@%p37 bra 	$L__BB6_43;
	add.s32 	%r68, %r9, -1;
	setp.lt.u32 	%p38, %r68, 3;
	@%p38 bra 	$L__BB6_38;
	mad.lo.s32 	%r69, %r83, %r42, %r14;
	mul.wide.s32 	%rd36, %r69, 8;
	add.s64 	%rd37, %rd2, %rd36;
	ld.global.v2.f32 	{%f130, %f131}, [%rd37];
	add.s32 	%r70, %r83, %r22;
	mul.wide.u32 	%rd38, %r70, 8;
	add.s64 	%rd39, %rd1, %rd38;
	ld.global.v2.f32 	{%f132, %f133}, [%rd39];
	mul.f32 	%f134, %f130, %f132;
	mul.f32 	%f135, %f131, %f133;
	sub.f32 	%f136, %f134, %f135;
	mul.f32 	%f137, %f130, %f133;
	fma.rn.f32 	%f138, %f131, %f132, %f137;
	add.f32 	%f139, %f216, %f136;
	add.f32 	%f140, %f217, %f138;
	add.s64 	%rd41, %rd37, %rd53;
	ld.global.v2.f32 	{%f141, %f142}, [%rd41];
	cvt.u64.u32 	%rd42, %r22;
	cvt.u64.u32 	%rd43, %r83;
	add.s64 	%rd44, %rd43, %rd42;
	shl.b64 	%rd45, %rd44, 3;
	add.s64 	%rd46, %rd1, %rd45;
	ld.global.v2.f32 	{%f143, %f144}, [%rd46+8];
	mul.f32 	%f145, %f141, %f143;
	mul.f32 	%f146, %f142, %f144;
	sub.f32 	%f147, %f145, %f146;
	mul.f32 	%f148, %f141, %f144;
	fma.rn.f32 	%f149, %f142, %f143, %f148;
	add.f32 	%f150, %f139, %f147;
	add.f32 	%f151, %f140, %f149;
	add.s64 	%rd47, %rd41, %rd53;
	ld.global.v2.f32 	{%f152, %f153}, [%rd47];
	ld.global.v2.f32 	{%f154, %f155}, [%rd46+16];
	mul.f32 	%f156, %f152, %f154;
	mul.f32 	%f157, %f153, %f155;
	sub.f32 	%f158, %f156, %f157;
	mul.f32 	%f159, %f152, %f155;
	fma.rn.f32 	%f160, %f153, %f154, %f159;
	add.f32 	%f161, %f150, %f158;
	add.f32 	%f162, %f151, %f160;
	add.s64 	%rd48, %rd47, %rd53;
	ld.global.v2.f32 	{%f163, %f164}, [%rd48];
	ld.global.v2.f32 	{%f165, %f166}, [%rd46+24];
	mul.f32 	%f167, %f163, %f165;
	mul.f32 	%f168, %f164, %f166;
	sub.f32 	%f169, %f167, %f168;
	mul.f32 	%f170, %f163, %f166;
	fma.rn.f32 	%f171, %f164, %f165, %f170;
	add.f32 	%f216, %f161, %f169;
	add.f32 	%f217, %f162, %f171;
	add.s32 	%r83, %r83, 4;
$L__BB6_38:
	and.b32  	%r71, %r43, 3;
	setp.eq.s32 	%p39, %r71, 0;
	@%p39 bra 	$L__BB6_43;
	setp.eq.s32 	%p40, %r71, 1;
	@%p40 bra 	$L__BB6_41;
	mad.lo.s32 	%r72, %r83, %r42, %r14;
	mul.wide.s32 	%rd49, %r72, 8;
	add.s64 	%rd50, %rd2, %rd49;
	ld.global.v2.f32 	{%f173, %f174}, [%rd50];
	add.s32 	%r73, %r83, %r22;
	mul.wide.u32 	%rd51, %r73, 8;
	add.s64 	%rd52, %rd1, %rd51;
	ld.global.v2.f32 	{%f175, %f176}, [%rd52];
	mul.f32 	%f177, %f173, %f175;
	mul.f32 	%f178, %f174, %f176;
	sub.f32 	%f179, %f177, %f178;
	mul.f32 	%f180, %f173, %f176;
	fma.rn.f32 	%f181, %f174, %f175, %f180;
	add.f32 	%f182, %f216, %f179;
	add.f32 	%f183, %f217, %f181;
	add.s64 	%rd54, %rd50, %rd53;
	ld.global.v2.f32 	{%f184, %f185}, [%rd54];
	cvt.u64.u32 	%rd55, %r22;
	cvt.u64.u32 	%rd56, %r83;
	add.s64 	%rd57, %rd56, %rd55;
	shl.b64 	%rd58, %rd57, 3;
	add.s64 	%rd59, %rd1, %rd58;
	ld.global.v2.f32 	{%f186, %f187}, [%rd59+8];
	mul.f32 	%f188, %f184, %f186;
	mul.f32 	%f189, %f185, %f187;
	sub.f32 	%f190, %f188, %f189;
	mul.f32 	%f191, %f184, %f187;
	fma.rn.f32 	%f192, %f185, %f186, %f191;
	add.f32 	%f216, %f182, %f190;
	add.f32 	%f217, %f183, %f192;
	add.s32 	%r83, %r83, 2;
$L__BB6_41:
	and.b32  	%r74, %r43, 1;
	setp.eq.b32 	%p41, %r74, 1;
	not.pred 	%p42, %p41;
	@%p42 bra 	$L__BB6_43;
	mad.lo.s32 	%r75, %r83, %r42, %r14;
	mul.wide.s32 	%rd60, %r75, 8;
	add.s64 	%rd61, %rd2, %rd60;
	ld.global.v2.f32 	{%f193, %f194}, [%rd61];
	add.s32 	%r76, %r83, %r22;
	mul.wide.u32 	%rd62, %r76, 8;
	add.s64 	%rd63, %rd1, %rd62;
	ld.global.v2.f32 	{%f195, %f196}, [%rd63];
	mul.f32 	%f197, %f193, %f195;
	mul.f32 	%f198, %f194, %f196;
	sub.f32 	%f199, %f197, %f198;
	mul.f32 	%f200, %f193, %f196;
	fma.rn.f32 	%f201, %f194, %f195, %f200;
	add.f32 	%f216, %f216, %f199;
	add.f32 	%f217, %f217, %f201;
$L__BB6_43:
	mad.lo.s32 	%r77, %r16, %r42, %r14;
	mul.wide.s32 	%rd64, %r77, 8;
	add.s64 	%rd65, %rd3, %rd64;
	st.global.v2.f32 	[%rd65], {%f216, %f217};
	bra.uni 	$L__BB6_31;

}
	// .globl	_Z29Ltriangle_complex_matrix_multPK6float2S1_PS_iii
.visible .entry _Z29Ltriangle_complex_matrix_multPK6float2S1_PS_iii(
	.param .u64 .ptr .align 1 _Z29Ltriangle_complex_matrix_multPK6float2S1_PS_iii_param_0,
	.param .u64 .ptr .align 1 _Z29Ltriangle_complex_matrix_multPK6float2S1_PS_iii_param_1,
	.param .u64 .ptr .align 1 _Z29Ltriangle_complex_matrix_multPK6float2S1_PS_iii_param_2,
	.param .u32 _Z29Ltriangle_complex_matrix_multPK6float2S1_PS_iii_param_3,
	.param .u32 _Z29Ltriangle_complex_matrix_multPK6float2S1_PS_iii_param_4,
	.param .u32 _Z29Ltriangle_complex_matrix_multPK6float2S1_PS_iii_param_5
)
{
	.reg .pred 	%p<65>;
	.reg .b32 	%r<87>;
	.reg .b32 	%f<218>;
	.reg .b64 	%rd<67>;

	ld.param.u64 	%rd7, [_Z29Ltriangle_complex_matrix_multPK6float2S1_PS_iii_param_0];
	ld.param.u64 	%rd8, [_Z29Ltriangle_complex_matrix_multPK6float2S1_PS_iii_param_1];
	ld.param.u64 	%rd9, [_Z29Ltriangle_complex_matrix_multPK6float2S1_PS_iii_param_2];
	ld.param.u32 	%r42, [_Z29Ltriangle_complex_matrix_multPK6float2S1_PS_iii_param_3];
	ld.param.u32 	%r43, [_Z29Ltriangle_complex_matrix_multPK6float2S1_PS_iii_param_4];
	ld.param.u32 	%r44, [_Z29Ltriangle_complex_matrix_multPK6float2S1_PS_iii_param_5];
	cvta.to.global.u64 	%rd1, %rd8;
	cvta.to.global.u64 	%rd2, %rd7;
	cvta.to.global.u64 	%rd3, %rd9;
	mov.u32 	%r45, %ntid.x;
	mov.u32 	%r46, %nctaid.x;
	mul.lo.s32 	%r1, %r45, %r46;
	cvt.rn.f32.s32 	%f25, %r42;
	cvt.rn.f32.s32 	%f26, %r1;
	div.rn.f32 	%f27, %f25, %f26;
	cvt.rpi.f32.f32 	%f28, %f27;
	cvt.rzi.s32.f32 	%r2, %f28;
	mov.u32 	%r47, %ntid.y;
	mov.u32 	%r48, %nctaid.y;
	mul.lo.s32 	%r3, %r47, %r48;
	cvt.rn.f32.s32 	%f29, %r44;
	cvt.rn.f32.u32 	%f30, %r3;
	div.rn.f32 	%f31, %f29, %f30;
	cvt.rpi.f32.f32 	%f32, %f31;
	cvt.rzi.s32.f32 	%r4, %f32;
	mov.u32 	%r49, %tid.x;
	mov.u32 	%r50, %ctaid.x;
	mad.lo.s32 	%r5, %r45, %r50, %r49;
	mov.u32 	%r51, %tid.y;
	mov.u32 	%r52, %ctaid.y;
	mad.lo.s32 	%r6, %r47, %r52, %r51;
	setp.lt.s32 	%p1, %r2, 1;
	@%p1 bra 	$L__BB7_25;
	setp.gt.s32 	%p2, %r43, 0;
	@%p2 bra 	$L__BB7_26;
	and.b32  	%r7, %r4, 3;
	and.b32  	%r8, %r4, 2147483644;
	mov.b32 	%r84, 0;
$L__BB7_3:
	setp.lt.s32 	%p3, %r4, 1;
	@%p3 bra 	$L__BB7_24;
	setp.lt.u32 	%p4, %r4, 4;
	mad.lo.s32 	%r30, %r84, %r1, %r5;
	mov.b32 	%r86, 0;
	@%p4 bra 	$L__BB7_15;
	mov.b32 	%r85, 0;
$L__BB7_6:
	setp.ge.s32 	%p5, %r30, %r42;
	mad.lo.s32 	%r32, %r85, %r3, %r6;
	setp.lt.s32 	%p6, %r32, %r44;
	setp.ge.s32 	%p7, %r30, %r32;
	and.pred  	%p8, %p6, %p7;
	not.pred 	%p10, %p8;
	or.pred  	%p11, %p5, %p10;
	@%p11 bra 	$L__BB7_8;
	mad.lo.s32 	%r56, %r32, %r42, %r30;
	mul.wide.s32 	%rd10, %r56, 8;
	add.s64 	%rd11, %rd3, %rd10;
	mov.f32 	%f33, 0f00000000;
	st.global.v2.f32 	[%rd11], {%f33, %f33};
$L__BB7_8:
	setp.ge.s32 	%p12, %r30, %r42;
	add.s32 	%r33, %r32, %r3;
	setp.ge.s32 	%p13, %r33, %r44;
	setp.lt.s32 	%p14, %r30, %r33;
	or.pred  	%p15, %p13, %p12;
	or.pred  	%p16, %p15, %p14;
	@%p16 bra 	$L__BB7_10;
	mad.lo.s32 	%r57, %r33, %r42, %r30;
	mul.wide.s32 	%rd12, %r57, 8;
	add.s64 	%rd13, %rd3, %rd12;
	mov.f32 	%f34, 0f00000000;
	st.global.v2.f32 	[%rd13], {%f34, %f34};
$L__BB7_10:
	setp.ge.s32 	%p17, %r30, %r42;
	add.s32 	%r34, %r33, %r3;
	setp.ge.s32 	%p18, %r34, %r44;
	setp.lt.s32 	%p19, %r30, %r34;
	or.pred  	%p20, %p18, %p17;
	or.pred  	%p21, %p20, %p19;
	@%p21 bra 	$L__BB7_12;
	mad.lo.s32 	%r58, %r34, %r42, %r30;
	mul.wide.s32 	%rd14, %r58, 8;
	add.s64 	%rd15, %rd3, %rd14;
	mov.f32 	%f35, 0f00000000;
	st.global.v2.f32 	[%rd15], {%f35, %f35};
$L__BB7_12:
	setp.ge.s32 	%p22, %r30, %r42;
	add.s32 	%r35, %r34, %r3;
	setp.ge.s32 	%p23, %r35, %r44;
	setp.lt.s32 	%p24, %r30, %r35;
	or.pred  	%p25, %p23, %p22;
	or.pred  	%p26, %p25, %p24;
	@%p26 bra 	$L__BB7_14;
	mad.lo.s32 	%r59, %r35, %r42, %r30;
	mul.wide.s32 	%rd16, %r59, 8;
	add.s64 	%rd17, %rd3, %rd16;
	mov.f32 	%f36, 0f00000000;
	st.global.v2.f32 	[%rd17], {%f36, %f36};
$L__BB7_14:
	add.s32 	%r85, %r85, 4;
	setp.ne.s32 	%p27, %r85, %r8;
	mov.u32 	%r86, %r8;
	@%p27 bra 	$L__BB7_6;
$L__BB7_15:
	setp.eq.s32 	%p28, %r7, 0;
	@%p28 bra 	$L__BB7_24;
	setp.ge.s32 	%p29, %r30, %r42;
	mad.lo.s32 	%r38, %r86, %r3, %r6;
	setp.lt.s32 	%p30, %r38, %r44;
	setp.ge.s32 	%p31, %r30, %r38;
	and.pred  	%p32, %p30, %p31;
	not.pred 	%p34, %p32;
	or.pred  	%p35, %p29, %p34;
	@%p35 bra 	$L__BB7_18;
	mad.lo.s32 	%r60, %r38, %r42, %r30;
	mul.wide.s32 	%rd18, %r60, 8;
	add.s64 	%rd19, %rd3, %rd18;
	mov.f32 	%f37, 0f00000000;
	st.global.v2.f32 	[%rd19], {%f37, %f37};
$L__BB7_18:
	setp.eq.s32 	%p36, %r7, 1;
	@%p36 bra 	$L__BB7_24;
	setp.ge.s32 	%p37, %r30, %r42;
	add.s32 	%r39, %r38, %r3;
	setp.ge.s32 	%p38, %r39, %r44;
	setp.lt.s32 	%p39, %r30, %r39;
	or.pred  	%p40, %p38, %p37;
	or.pred  	%p41, %p40, %p39;
	@%p41 bra 	$L__BB7_21;
	mad.lo.s32 	%r61, %r39, %r42, %r30;
	mul.wide.s32 	%rd20, %r61, 8;
	add.s64 	%rd21, %rd3, %rd20;
	mov.f32 	%f38, 0f00000000;
	st.global.v2.f32 	[%rd21], {%f38, %f38};
$L__BB7_21:
	setp.eq.s32 	%p42, %r7, 2;
	@%p42 bra 	$L__BB7_24;
	setp.ge.s32 	%p43, %r30, %r42;
	add.s32 	%r40, %r39, %r3;
	setp.ge.s32 	%p44, %r40, %r44;
	setp.lt.s32 	%p45, %r30, %r40;
	or.pred  	%p46, %p44, %p43;
	or.pred  	%p47, %p46, %p45;
	@%p47 bra 	$L__BB7_24;
	mad.lo.s32 	%r62, %r40, %r42, %r30;
	mul.wide.s32 	%rd22, %r62, 8;
	add.s64 	%rd23, %rd3, %rd22;
	mov.f32 	%f39, 0f00000000;
	st.global.v2.f32 	[%rd23], {%f39, %f39};
$L__BB7_24:
	add.s32 	%r84, %r84, 1;
	setp.ne.s32 	%p48, %r84, %r2;
	@%p48 bra 	$L__BB7_3;
$L__BB7_25:
	ret;
$L__BB7_26:
	and.b32  	%r9, %r43, 7;
	and.b32  	%r10, %r43, 2147483640;
	shl.b32 	%r11, %r42, 3;
	mov.b32 	%r77, 0;
	mul.wide.s32 	%rd53, %r42, 8;
$L__BB7_27:
	setp.gt.s32 	%p49, %r4, 0;
	@%p49 bra 	$L__BB7_29;
$L__BB7_28:
	add.s32 	%r77, %r77, 1;
	setp.eq.s32 	%p64, %r77, %r2;
	@%p64 bra 	$L__BB7_25;
	bra.uni 	$L__BB7_27;
$L__BB7_29:
	mad.lo.s32 	%r14, %r77, %r1, %r5;
	mov.b32 	%r78, 0;
$L__BB7_30:
	setp.lt.s32 	%p50, %r14, %r42;
	mad.lo.s32 	%r16, %r78, %r3, %r6;
	setp.lt.s32 	%p51, %r16, %r44;
	setp.ge.s32 	%p52, %r14, %r16;
	and.pred  	%p53, %p51, %p50;
	and.pred  	%p54, %p53, %p52;
	@%p54 bra 	$L__BB7_32;
$L__BB7_31:
	add.s32 	%r78, %r78, 1;
	setp.eq.s32 	%p63, %r78, %r4;
	@%p63 bra 	$L__BB7_28;
	bra.uni 	$L__BB7_30;
$L__BB7_32:
	setp.lt.u32 	%p55, %r43, 8;
	mul.lo.s32 	%r22, %r16, %r43;
	mov.f32 	%f217, 0f00000000;
	mov.b32 	%r82, 0;
	mov.f32 	%f216, %f217;
	@%p55 bra 	$L__BB7_35;
	and.b32  	%r66, %r43, 2147483640;
	neg.s32 	%r80, %r66;
	mul.wide.u32 	%rd24, %r22, 8;
	add.s64 	%rd25, %rd1, %rd24;
	add.s64 	%rd66, %rd25, 32;
	mov.f32 	%f217, 0f00000000;
	mov.u32 	%r79, %r14;
$L__BB7_34:
	.pragma "nounroll";
	mul.wide.s32 	%rd26, %r79, 8;
	add.s64 	%rd27, %rd2, %rd26;
	ld.global.v2.f32 	{%f43, %f44}, [%rd27];
	ld.global.v2.f32 	{%f45, %f46}, [%rd66+-32];
	mul.f32 	%f47, %f43, %f45;
	mul.f32 	%f48, %f44, %f46;
	sub.f32 	%f49, %f47, %f48;
	mul.f32 	%f50, %f43, %f46;
	fma.rn.f32 	%f51, %f44, %f45, %f50;
	add.f32 	%f52, %f216, %f49;
	add.f32 	%f53, %f217, %f51;
	mul.wide.s32 	%rd28, %r42, 8;
	add.s64 	%rd29, %rd27, %rd28;
	ld.global.v2.f32 	{%f54, %f55}, [%rd29];
	ld.global.v2.f32 	{%f56, %f57}, [%rd66+-24];
	mul.f32 	%f58, %f54, %f56;
	mul.f32 	%f59, %f55, %f57;
	sub.f32 	%f60, %f58, %f59;
	mul.f32 	%f61, %f54, %f57;
	fma.rn.f32 	%f62, %f55, %f56, %f61;
	add.f32 	%f63, %f52, %f60;
	add.f32 	%f64, %f53, %f62;
	add.s64 	%rd30, %rd29, %rd28;
	ld.global.v2.f32 	{%f65, %f66}, [%rd30];
	ld.global.v2.f32 	{%f67, %f68}, [%rd66+-16];
	mul.f32 	%f69, %f65, %f67;
	mul.f32 	%f70, %f66, %f68;
	sub.f32 	%f71, %f69, %f70;
	mul.f32 	%f72, %f65, %f68;
	fma.rn.f32 	%f73, %f66, %f67, %f72;
	add.f32 	%f74, %f63, %f71;
	add.f32 	%f75, %f64, %f73;
	add.s64 	%rd31, %rd30, %rd28;
	ld.global.v2.f32 	{%f76, %f77}, [%rd31];
	ld.global.v2.f32 	{%f78, %f79}, [%rd66+-8];
	mul.f32 	%f80, %f76, %f78;
	mul.f32 	%f81, %f77, %f79;
	sub.f32 	%f82, %f80, %f81;
	mul.f32 	%f83, %f76, %f79;
	fma.rn.f32 	%f84, %f77, %f78, %f83;
	add.f32 	%f85, %f74, %f82;
	add.f32 	%f86, %f75, %f84;
	add.s64 	%rd32, %rd31, %rd28;
	ld.global.v2.f32 	{%f87, %f88}, [%rd32];
	ld.global.v2.f32 	{%f89, %f90}, [%rd66];
	mul.f32 	%f91, %f87, %f89;
	mul.f32 	%f92, %f88, %f90;
	sub.f32 	%f93, %f91, %f92;
	mul.f32 	%f94, %f87, %f90;
	fma.rn.f32 	%f95, %f88, %f89, %f94;
	add.f32 	%f96, %f85, %f93;
	add.f32 	%f97, %f86, %f95;
	add.s64 	%rd33, %rd32, %rd28;
	ld.global.v2.f32 	{%f98, %f99}, [%rd33];
	ld.global.v2.f32 	{%f100, %f101}, [%rd66+8];
	mul.f32 	%f102, %f98, %f100;
	mul.f32 	%f103, %f99, %f101;
	sub.f32 	%f104, %f102, %f103;
	mul.f32 	%f105, %f98, %f101;
	fma.rn.f32 	%f106, %f99, %f100, %f105;
	add.f32 	%f107, %f96, %f104;
	add.f32 	%f108, %f97, %f106;
	add.s64 	%rd34, %rd33, %rd28;
	ld.global.v2.f32 	{%f109, %f110}, [%rd34];
	ld.global.v2.f32 	{%f111, %f112}, [%rd66+16];
	mul.f32 	%f113, %f109, %f111;
	mul.f32 	%f114, %f110, %f112;
	sub.f32 	%f115, %f113, %f114;
	mul.f32 	%f116, %f109, %f112;
	fma.rn.f32 	%f117, %f110, %f111, %f116;
	add.f32 	%f118, %f107, %f115;
	add.f32 	%f119, %f108, %f117;
	add.s64 	%rd35, %rd34, %rd28;
	ld.global.v2.f32 	{%f120, %f121}, [%rd35];
	ld.global.v2.f32 	{%f122, %f123}, [%rd66+24];
	mul.f32 	%f124, %f120, %f122;
	mul.f32 	%f125, %f121, %f123;
	sub.f32 	%f126, %f124, %f125;
	mul.f32 	%f127, %f120, %f123;
	fma.rn.f32 	%f128, %f121, %f122, %f127;
	add.f32 	%f216, %f118, %f126;
	add.f32 	%f217, %f119, %f128;
	add.s32 	%r80, %r80, 8;
	add.s32 	%r79, %r79, %r11;
	add.s64 	%rd66, %rd66, 64;
	setp.eq.s32 	%p56, %r80, 0;
	mov.u32 	%r82, %r10;
	@%p56 bra 	$L__BB7_35;
	bra.uni 	$L__BB7_34;
$L__BB7_35:
	setp.eq.s32 	%p57, %r9, 0;
	@%p57 bra 	$L__BB7_43;
	add.s32 	%r67, %r9, -1;
	setp.lt.u32 	%p58, %r67, 3;
	@%p58 bra 	$L__BB7_38;
	mad.lo.s32 	%r68, %r82, %r42, %r14;
	mul.wide.s32 	%rd36, %r68, 8;
	add.s64 	%rd37, %rd2, %rd36;
	ld.global.v2.f32 	{%f130, %f131}, [%rd37];
	add.s32 	%r69, %r82, %r22;
	mul.wide.u32 	%rd38, %r69, 8;
	add.s64 	%rd39, %rd1, %rd38;
	ld.global.v2.f32 	{%f132, %f133}, [%rd39];
	mul.f32 	%f134, %f130, %f132;
	mul.f32 	%f135, %f131, %f133;
	sub.f32 	%f136, %f134, %f135;
	mul.f32 	%f137, %f130, %f133;
	fma.rn.f32 	%f138, %f131, %f132, %f137;
	add.f32 	%f139, %f216, %f136;
	add.f32 	%f140, %f217, %f138;
	add.s64 	%rd41, %rd37, %rd53;
	ld.global.v2.f32 	{%f141, %f142}, [%rd41];
	cvt.u64.u32 	%rd42, %r22;
	cvt.u64.u32 	%rd43, %r82;
	add.s64 	%rd44, %rd43, %rd42;
	shl.b64 	%rd45, %rd44, 3;
	add.s64 	%rd46, %rd1, %rd45;
	ld.global.v2.f32 	{%f143, %f144}, [%rd46+8];
	mul.f32 	%f145, %f141, %f143;
	mul.f32 	%f146, %f142, %f144;
	sub.f32 	%f147, %f145, %f146;
	mul.f32 	%f148, %f141, %f144;
	fma.rn.f32 	%f149, %f142, %f143, %f148;
	add.f32 	%f150, %f139, %f147;
	add.f32 	%f151, %f140, %f149;
	add.s64 	%rd47, %rd41, %rd53;
	ld.global.v2.f32 	{%f152, %f153}, [%rd47];
	ld.global.v2.f32 	{%f154, %f155}, [%rd46+16];
	mul.f32 	%f156, %f152, %f154;
	mul.f32 	%f157, %f153, %f155;
	sub.f32 	%f158, %f156, %f157;
	mul.f32 	%f159, %f152, %f155;
	fma.rn.f32 	%f160, %f153, %f154, %f159;
	add.f32 	%f161, %f150, %f158;
	add.f32 	%f162, %f151, %f160;
	add.s64 	%rd48, %rd47, %rd53;
	ld.global.v2.f32 	{%f163, %f164}, [%rd48];
	ld.global.v2.f32 	{%f165, %f166}, [%rd46+24];
	mul.f32 	%f167, %f163, %f165;
	mul.f32 	%f168, %f164, %f166;
	sub.f32 	%f169, %f167, %f168;
	mul.f32 	%f170, %f163, %f166;
	fma.rn.f32 	%f171, %f164, %f165, %f170;
	add.f32 	%f216, %f161, %f169;
	add.f32 	%f217, %f162, %f171;
	add.s32 	%r82, %r82, 4;
$L__BB7_38:
	and.b32  	%r70, %r43, 3;
	setp.eq.s32 	%p59, %r70, 0;
	@%p59 bra 	$L__BB7_43;
	setp.eq.s32 	%p60, %r70, 1;
	@%p60 bra 	$L__BB7_41;
	mad.lo.s32 	%r71, %r82, %r42, %r14;
	mul.wide.s32 	%rd49, %r71, 8;
	add.s64 	%rd50, %rd2, %rd49;
	ld.global.v2.f32 	{%f173, %f174}, [%rd50];
	add.s32 	%r72, %r82, %r22;
	mul.wide.u32 	%rd51, %r72, 8;
	add.s64 	%rd52, %rd1, %rd51;
	ld.global.v2.f32 	{%f175, %f176}, [%rd52];
	mul.f32 	%f177, %f173, %f175;
	mul.f32 	%f178, %f174, %f176;
	sub.f32 	%f179, %f177, %f178;
	mul.f32 	%f180, %f173, %f176;
	fma.rn.f32 	%f181, %f174, %f175, %f180;
	add.f32 	%f182, %f216, %f179;
	add.f32 	%f183, %f217, %f181;
	add.s64 	%rd54, %rd50, %rd53;
	ld.global.v2.f32 	{%f184, %f185}, [%rd54];
	cvt.u64.u32 	%rd55, %r22;
	cvt.u64.u32 	%rd56, %r82;
	add.s64 	%rd57, %rd56, %rd55;
	shl.b64 	%rd58, %rd57, 3;
	add.s64 	%rd59, %rd1, %rd58;
	ld.global.v2.f32 	{%f186, %f187}, [%rd59+8];
	mul.f32 	%f188, %f184, %f186;
	mul.f32 	%f189, %f185, %f187;
	sub.f32 	%f190, %f188, %f189;
	mul.f32 	%f191, %f184, %f187;
	fma.rn.f32 	%f192, %f185, %f186, %f191;
	add.f32 	%f216, %f182, %f190;
	add.f32 	%f217, %f183, %f192;
	add.s32 	%r82, %r82, 2;
$L__BB7_41:
	and.b32  	%r73, %r43, 1;
	setp.eq.b32 	%p61, %r73, 1;
	not.pred 	%p62, %p61;
	@%p62 bra 	$L__BB7_43;
	mad.lo.s32 	%r74, %r82, %r42, %r14;
	mul.wide.s32 	%rd60, %r74, 8;
	add.s64 	%rd61, %rd2, %rd60;
	ld.global.v2.f32 	{%f193, %f194}, [%rd61];
	add.s32 	%r75, %r82, %r22;
	mul.wide.u32 	%rd62, %r75, 8;
	add.s64 	%rd63, %rd1, %rd62;
	ld.global.v2.f32 	{%f195, %f196}, [%rd63];
	mul.f32 	%f197, %f193, %f195;
	mul.f32 	%f198, %f194, %f196;
	sub.f32 	%f199, %f197, %f198;
	mul.f32 	%f200, %f193, %f196;
	fma.rn.f32 	%f201, %f194, %f195, %f200;
	add.f32 	%f216, %f216, %f199;
	add.f32 	%f217, %f217, %f201;
$L__BB7_43:
	mad.lo.s32 	%r76, %r16, %r42, %r14;
	mul.wide.s32 	%rd64, %r76, 8;
	add.s64 	%rd65, %rd3, %rd64;
	st.global.v2.f32 	[%rd65], {%f216, %f217};
	bra.uni 	$L__BB7_31;

}


// ===== COMPILED SASS (sm_100) =====

	.target	sm_100

	.elftype	@"ET_EXEC"


//--------------------- .note.nv.tkinfo           --------------------------
	.section	.note.nv.tkinfo,"",@"SHT_NOTE"
	.sectionflags	@"SHF_NOTE_NV_TKINFO"
	.tkinfo
        /*0018*/ 	.word	0x00000002
        /*0030*/ 	.string	""
        /*0030*/ 	.string	"ptxas"
        /*0030*/ 	.string	"Cuda compilation tools, release 13.0, V13.0.88"
        /*0030*/ 	.string	"Build cuda_13.0.r13.0/compiler.36424714_0"
        /*0030*/ 	.string	"-arch sm_100 -m 64 "



//--------------------- .note.nv.cuinfo           --------------------------
	.section	.note.nv.cuinfo,"",@"SHT_NOTE"
	.sectionflags	@"SHF_NOTE_NV_CUINFO"
        /*0018*/ 	.short	0x0002
        /*001a*/ 	.short	0x0064
        /*001c*/ 	.short	0x0082
	.zero		2


//--------------------- .nv.info                  --------------------------
	.section	.nv.info,"",@"SHT_CUDA_INFO"
	.align	4


	//----- nvinfo : EIATTR_REGCOUNT
	.align		4
        /*0000*/ 	.byte	0x04, 0x2f
        /*0002*/ 	.short	(.L_2 - .L_1)
	.align		4
.L_1:
        /*0004*/ 	.word	index@(_Z5cInv2P6float2S0_ii)
        /*0008*/ 	.word	0x00000028


	//----- nvinfo : EIATTR_FRAME_SIZE
	.align		4
.L_2:
        /*000c*/ 	.byte	0x04, 0x11
        /*000e*/ 	.short	(.L_4 - .L_3)
	.align		4
.L_3:
        /*0010*/ 	.word	index@($__internal_10_$__cuda_sm3x_div_rn_noftz_f32_slowpath)
        /*0014*/ 	.word	0x00000000


	//----- nvinfo : EIATTR_FRAME_SIZE
	.align		4
.L_4:
        /*0018*/ 	.byte	0x04, 0x11
        /*001a*/ 	.short	(.L_6 - .L_5)
	.align		4
.L_5:
        /*001c*/ 	.word	index@(_Z5cInv2P6float2S0_ii)
        /*0020*/ 	.word	0x00000000


	//----- nvinfo : EIATTR_REGCOUNT
	.align		4
.L_6:
        /*0024*/ 	.byte	0x04, 0x2f
        /*0026*/ 	.short	(.L_8 - .L_7)
	.align		4
.L_7:
        /*0028*/ 	.word	index@(_Z5cInv1P6float2S0_ii)
        /*002c*/ 	.word	0x00000028


	//----- nvinfo : EIATTR_FRAME_SIZE
	.align		4
.L_8:
        /*0030*/ 	.byte	0x04, 0x11
        /*0032*/ 	.short	(.L_10 - .L_9)
	.align		4
.L_9:
        /*0034*/ 	.word	index@($__internal_9_$__cuda_sm3x_div_rn_noftz_f32_slowpath)
        /*0038*/ 	.word	0x00000000


	//----- nvinfo : EIATTR_FRAME_SIZE
	.align		4
.L_10:
        /*003c*/ 	.byte	0x04, 0x11
        /*003e*/ 	.short	(.L_12 - .L_11)
	.align		4
.L_11:
        /*0040*/ 	.word	index@($__internal_8_$__cuda_sm20_rcp_rn_f32_slowpath)
        /*0044*/ 	.word	0x00000000


	//----- nvinfo : EIATTR_FRAME_SIZE
	.align		4
.L_12:
        /*0048*/ 	.byte	0x04, 0x11
        /*004a*/ 	.short	(.L_14 - .L_13)
	.align		4
.L_13:
        /*004c*/ 	.word	index@(_Z5cInv1P6float2S0_ii)
        /*0050*/ 	.word	0x00000000


	//----- nvinfo : EIATTR_REGCOUNT
	.align		4
.L_14:
        /*0054*/ 	.byte	0x04, 0x2f
        /*0056*/ 	.short	(.L_16 - .L_15)
	.align		4
.L_15:
        /*0058*/ 	.word	index@(_Z6bChol3P6float2ii)
        /*005c*/ 	.word	0x00000028


	//----- nvinfo : EIATTR_FRAME_SIZE
	.align		4
.L_16:
        /*0060*/ 	.byte	0x04, 0x11
        /*0062*/ 	.short	(.L_18 - .L_17)
	.align		4
.L_17:
        /*0064*/ 	.word	index@($__internal_7_$__cuda_sm3x_div_rn_noftz_f32_slowpath)
        /*0068*/ 	.word	0x00000000


	//----- nvinfo : EIATTR_FRAME_SIZE
	.align		4
.L_18:
        /*006c*/ 	.byte	0x04, 0x11
        /*006e*/ 	.short	(.L_20 - .L_19)
	.align		4
.L_19:
        /*0070*/ 	.word	index@(_Z6bChol3P6float2ii)
        /*0074*/ 	.word	0x00000000


	//----- nvinfo : EIATTR_REGCOUNT
	.align		4
.L_20:
        /*0078*/ 	.byte	0x04, 0x2f
        /*007a*/ 	.short	(.L_22 - .L_21)
	.align		4
.L_21:
        /*007c*/ 	.word	index@(_Z6bChol2P6float2ii)
        /*0080*/ 	.word	0x00000014


	//----- nvinfo : EIATTR_FRAME_SIZE
	.align		4
.L_22:
        /*0084*/ 	.byte	0x04, 0x11
        /*0086*/ 	.short	(.L_24 - .L_23)
	.align		4
.L_23:
        /*0088*/ 	.word	index@($__internal_6_$__cuda_sm3x_div_rn_noftz_f32_slowpath)
        /*008c*/ 	.word	0x00000000


	//----- nvinfo : EIATTR_FRAME_SIZE
	.align		4
.L_24:
        /*0090*/ 	.byte	0x04, 0x11
        /*0092*/ 	.short	(.L_26 - .L_25)
	.align		4
.L_25:
        /*0094*/ 	.word	index@($__internal_5_$__cuda_sm20_rcp_rn_f32_slowpath)
        /*0098*/ 	.word	0x00000000


	//----- nvinfo : EIATTR_FRAME_SIZE
	.align		4
.L_26:
        /*009c*/ 	.byte	0x04, 0x11
        /*009e*/ 	.short	(.L_28 - .L_27)
	.align		4
.L_27:
        /*00a0*/ 	.word	index@(_Z6bChol2P6float2ii)
        /*00a4*/ 	.word	0x00000000


	//----- nvinfo : EIATTR_REGCOUNT
	.align		4
.L_28:
        /*00a8*/ 	.byte	0x04, 0x2f
        /*00aa*/ 	.short	(.L_30 - .L_29)
	.align		4
.L_29:
        /*00ac*/ 	.word	index@(_Z5bCholP6float2ii)
        /*00b0*/ 	.word	0x00000016


	//----- nvinfo : EIATTR_FRAME_SIZE
	.align		4
.L_30:
        /*00b4*/ 	.byte	0x04, 0x11
        /*00b6*/ 	.short	(.L_32 - .L_31)
	.align		4
.L_31:
        /*00b8*/ 	.word	index@($__internal_4_$__cuda_sm3x_div_rn_noftz_f32_slowpath)
        /*00bc*/ 	.word	0x00000020


	//----- nvinfo : EIATTR_FRAME_SIZE
	.align		4
.L_32:
        /*00c0*/ 	.byte	0x04, 0x11
        /*00c2*/ 	.short	(.L_34 - .L_33)
	.align		4
.L_33:
        /*00c4*/ 	.word	index@($__internal_3_$__cuda_sm20_sqrt_rn_f32_slowpath)
        /*00c8*/ 	.word	0x00000020


	//----- nvinfo : EIATTR_FRAME_SIZE
	.align		4
.L_34:
        /*00cc*/ 	.byte	0x04, 0x11
        /*00ce*/ 	.short	(.L_36 - .L_35)
	.align		4
.L_35:
        /*00d0*/ 	.word	index@(_Z5bCholP6float2ii)
        /*00d4*/ 	.word	0x00000020


	//----- nvinfo : EIATTR_REGCOUNT
	.align		4
.L_36:
        /*00d8*/ 	.byte	0x04, 0x2f
        /*00da*/ 	.short	(.L_38 - .L_37)
	.align		4
.L_37:
        /*00dc*/ 	.word	index@(_Z19hermitian_transposePK6float2PS_ii)
        /*00e0*/ 	.word	0x00000020


	//----- nvinfo : EIATTR_FRAME_SIZE
	.align		4
.L_38:
        /*00e4*/ 	.byte	0x04, 0x11
        /*00e6*/ 	.short	(.L_40 - .L_39)
	.align		4
.L_39:
        /*00e8*/ 	.word	index@($__internal_2_$__cuda_sm3x_div_rn_noftz_f32_slowpath)
        /*00ec*/ 	.word	0x00000000


	//----- nvinfo : EIATTR_FRAME_SIZE
	.align		4
.L_40:
        /*00f0*/ 	.byte	0x04, 0x11
        /*00f2*/ 	.short	(.L_42 - .L_41)
	.align		4
.L_41:
        /*00f4*/ 	.word	index@(_Z19hermitian_transposePK6float2PS_ii)
        /*00f8*/ 	.word	0x00000000


	//----- nvinfo : EIATTR_REGCOUNT
	.align		4
.L_42:
        /*00fc*/ 	.byte	0x04, 0x2f
        /*00fe*/ 	.short	(.L_44 - .L_43)
	.align		4
.L_43:
        /*0100*/ 	.word	index@(_Z19complex_matrix_multPK6float2S1_PS_iii)
        /*0104*/ 	.word	0x00000024


	//----- nvinfo : EIATTR_FRAME_SIZE
	.align		4
.L_44:
        /*0108*/ 	.byte	0x04, 0x11
        /*010a*/ 	.short	(.L_46 - .L_45)
	.align		4
.L_45:
        /*010c*/ 	.word	index@($__internal_1_$__cuda_sm3x_div_rn_noftz_f32_slowpath)
        /*0110*/ 	.word	0x00000000


	//----- nvinfo : EIATTR_FRAME_SIZE
	.align		4
.L_46:
        /*0114*/ 	.byte	0x04, 0x11
        /*0116*/ 	.short	(.L_48 - .L_47)
	.align		4
.L_47:
        /*0118*/ 	.word	index@(_Z19complex_matrix_multPK6float2S1_PS_iii)
        /*011c*/ 	.word	0x00000000


	//----- nvinfo : EIATTR_REGCOUNT
	.align		4
.L_48:
        /*0120*/ 	.byte	0x04, 0x2f
        /*0122*/ 	.short	(.L_50 - .L_49)
	.align		4
.L_49:
        /*0124*/ 	.word	index@(_Z29Ltriangle_complex_matrix_multPK6float2S1_PS_iii)
        /*0128*/ 	.word	0x00000024


	//----- nvinfo : EIATTR_FRAME_SIZE
	.align		4
.L_50:
        /*012c*/ 	.byte	0x04, 0x11
        /*012e*/ 	.short	(.L_52 - .L_51)
	.align		4
.L_51:
        /*0130*/ 	.word	index@($__internal_0_$__cuda_sm3x_div_rn_noftz_f32_slowpath)
        /*0134*/ 	.word	0x00000000


	//----- nvinfo : EIATTR_FRAME_SIZE
	.align		4
.L_52:
        /*0138*/ 	.byte	0x04, 0x11
        /*013a*/ 	.short	(.L_54 - .L_53)
	.align		4
.L_53:
        /*013c*/ 	.word	index@(_Z29Ltriangle_complex_matrix_multPK6float2S1_PS_iii)
        /*0140*/ 	.word	0x00000000


	//----- nvinfo : EIATTR_MIN_STACK_SIZE
	.align		4
.L_54:
        /*0144*/ 	.byte	0x04, 0x12
        /*0146*/ 	.short	(.L_56 - .L_55)
	.align		4
.L_55:
        /*0148*/ 	.word	index@(_Z29Ltriangle_complex_matrix_multPK6float2S1_PS_iii)
        /*014c*/ 	.word	0x00000000


	//----- nvinfo : EIATTR_MIN_STACK_SIZE
	.align		4
.L_56:
        /*0150*/ 	.byte	0x04, 0x12
        /*0152*/ 	.short	(.L_58 - .L_57)
	.align		4
.L_57:
        /*0154*/ 	.word	index@(_Z19complex_matrix_multPK6float2S1_PS_iii)
        /*0158*/ 	.word	0x00000000


	//----- nvinfo : EIATTR_MIN_STACK_SIZE
	.align		4
.L_58:
        /*015c*/ 	.byte	0x04, 0x12
        /*015e*/ 	.short	(.L_60 - .L_59)
	.align		4
.L_59:
        /*0160*/ 	.word	index@(_Z19hermitian_transposePK6float2PS_ii)
        /*0164*/ 	.word	0x00000000


	//----- nvinfo : EIATTR_MIN_STACK_SIZE
	.align		4
.L_60:
        /*0168*/ 	.byte	0x04, 0x12
        /*016a*/ 	.short	(.L_62 - .L_61)
	.align		4
.L_61:
        /*016c*/ 	.word	index@(_Z5bCholP6float2ii)
        /*0170*/ 	.word	0x00000020


	//----- nvinfo : EIATTR_MIN_STACK_SIZE
	.align		4
.L_62:
        /*0174*/ 	.byte	0x04, 0x12
        /*0176*/ 	.short	(.L_64 - .L_63)
	.align		4
.L_63:
        /*0178*/ 	.word	index@(_Z6bChol2P6float2ii)
        /*017c*/ 	.word	0x00000000


	//----- nvinfo : EIATTR_MIN_STACK_SIZE
	.align		4
.L_64:
        /*0180*/ 	.byte	0x04, 0x12
        /*0182*/ 	.short	(.L_66 - .L_65)
	.align		4
.L_65:
        /*0184*/ 	.word	index@(_Z6bChol3P6float2ii)
        /*0188*/ 	.word	0x00000000


	//----- nvinfo : EIATTR_MIN_STACK_SIZE
	.align		4
.L_66:
        /*018c*/ 	.byte	0x04, 0x12
        /*018e*/ 	.short	(.L_68 - .L_67)
	.align		4
.L_67:
        /*0190*/ 	.word	index@(_Z5cInv1P6float2S0_ii)
        /*0194*/ 	.word	0x00000000


	//----- nvinfo : EIATTR_MIN_STACK_SIZE
	.align		4
.L_68:
        /*0198*/ 	.byte	0x04, 0x12
        /*019a*/ 	.short	(.L_70 - .L_69)
	.align		4
.L_69:
        /*019c*/ 	.word	index@(_Z5cInv2P6float2S0_ii)
        /*01a0*/ 	.word	0x00000000
.L_70:


//--------------------- .nv.compat                --------------------------
	.section	.nv.compat,"",@"SHT_CUDA_COMPAT_INFO"
	.align	4
        /*0000*/ 	.byte	0x02, 0x09, 0x00, 0x00, 0x02, 0x02, 0x01, 0x00, 0x02, 0x05, 0x05, 0x00, 0x03, 0x07, 0x01, 0x01
        /*0010*/ 	.byte	0x02, 0x03, 0x00, 0x00, 0x02, 0x06, 0x01, 0x00, 0x04, 0x0b, 0x08, 0x00, 0x01, 0x00, 0x00, 0x00
        /*0020*/ 	.byte	0x00, 0x00, 0x00, 0x00


//--------------------- .nv.info._Z29Ltriangle_complex_matrix_multPK6float2S1_PS_iii --------------------------
	.section	.nv.info._Z29Ltriangle_complex_matrix_multPK6float2S1_PS_iii,"",@"SHT_CUDA_INFO"
	.sectionflags	@""
	.align	4


	//----- nvinfo : EIATTR_CUDA_API_VERSION
	.align		4
        /*0000*/ 	.byte	0x04, 0x37
        /*0002*/ 	.short	(.L_72 - .L_71)
.L_71:
        /*0004*/ 	.word	0x00000082


	//----- nvinfo : EIATTR_KPARAM_INFO
	.align		4
.L_72:
        /*0008*/ 	.byte	0x04, 0x17
        /*000a*/ 	.short	(.L_74 - .L_73)
.L_73:
        /*000c*/ 	.word	0x00000000
        /*0010*/ 	.short	0x0005
        /*0012*/ 	.short	0x0020
        /*0014*/ 	.byte	0x00, 0xf0, 0x11, 0x00


	//----- nvinfo : EIATTR_KPARAM_INFO
	.align		4
.L_74:
        /*0018*/ 	.byte	0x04, 0x17
        /*001a*/ 	.short	(.L_76 - .L_75)
.L_75:
        /*001c*/ 	.word	0x00000000
        /*0020*/ 	.short	0x0004
        /*0022*/ 	.short	0x001c
        /*0024*/ 	.byte	0x00, 0xf0, 0x11, 0x00


	//----- nvinfo : EIATTR_KPARAM_INFO
	.align		4
.L_76:
        /*0028*/ 	.byte	0x04, 0x17
        /*002a*/ 	.short	(.L_78 - .L_77)
.L_77:
        /*002c*/ 	.word	0x00000000
        /*0030*/ 	.short	0x0003
        /*0032*/ 	.short	0x0018
        /*0034*/ 	.byte	0x00, 0xf0, 0x11, 0x00


	//----- nvinfo : EIATTR_KPARAM_INFO
	.align		4
.L_78:
        /*0038*/ 	.byte	0x04, 0x17
        /*003a*/ 	.short	(.L_80 - .L_79)
.L_79:
        /*003c*/ 	.word	0x00000000
        /*0040*/ 	.short	0x0002
        /*0042*/ 	.short	0x0010
        /*0044*/ 	.byte	0x00, 0xf5, 0x21, 0x00


	//----- nvinfo : EIATTR_KPARAM_INFO
	.align		4
.L_80:
        /*0048*/ 	.byte	0x04, 0x17
        /*004a*/ 	.short	(.L_82 - .L_81)
.L_81:
        /*004c*/ 	.word	0x00000000
        /*0050*/ 	.short	0x0001
        /*0052*/ 	.short	0x0008
        /*0054*/ 	.byte	0x00, 0xf5, 0x21, 0x00


	//----- nvinfo : EIATTR_KPARAM_INFO
	.align		4
.L_82:
        /*0058*/ 	.byte	0x04, 0x17
        /*005a*/ 	.short	(.L_84 - .L_83)
.L_83:
        /*005c*/ 	.word	0x00000000
        /*0060*/ 	.short	0x0000
        /*0062*/ 	.short	0x0000
        /*0064*/ 	.byte	0x00, 0xf5, 0x21, 0x00


	//----- nvinfo : EIATTR_SPARSE_MMA_MASK
	.align		4
.L_84:
        /*0068*/ 	.byte	0x03, 0x50
        /*006a*/ 	.short	0x0000


	//----- nvinfo : EIATTR_MAXREG_COUNT
	.align		4
        /*006c*/ 	.byte	0x03, 0x1b
        /*006e*/ 	.short	0x00ff


	//----- nvinfo : EIATTR_MERCURY_ISA_VERSION
	.align		4
        /*0070*/ 	.byte	0x03, 0x5f
        /*0072*/ 	.short	0x0101


	//----- nvinfo : EIATTR_VRC_CTA_INIT_COUNT
	.align		4
        /*0074*/ 	.byte	0x02, 0x4a
	.zero		1
	.zero		1


	//----- nvinfo : EIATTR_EXIT_INSTR_OFFSETS
	.align		4
        /*0078*/ 	.byte	0x04, 0x1c
        /*007a*/ 	.short	(.L_86 - .L_85)


	//   ....[0]....
.L_85:
        /*007c*/ 	.word	0x000002c0


	//   ....[1]....
        /*0080*/ 	.word	0x00000820


	//   ....[2]....
        /*0084*/ 	.word	0x000015e0


	//----- nvinfo : EIATTR_CRS_STACK_SIZE
	.align		4
.L_86:
        /*0088*/ 	.byte	0x04, 0x1e
        /*008a*/ 	.short	(.L_88 - .L_87)
.L_87:
        /*008c*/ 	.word	0x00000000


	//----- nvinfo : EIATTR_CBANK_PARAM_SIZE
	.align		4
.L_88:
        /*0090*/ 	.byte	0x03, 0x19
        /*0092*/ 	.short	0x0024


	//----- nvinfo : EIATTR_PARAM_CBANK
	.align		4
        /*0094*/ 	.byte	0x04, 0x0a
        /*0096*/ 	.short	(.L_90 - .L_89)
	.align		4
.L_89:
        /*0098*/ 	.word	index@(.nv.constant0._Z29Ltriangle_complex_matrix_multPK6float2S1_PS_iii)
        /*009c*/ 	.short	0x0380
        /*009e*/ 	.short	0x0024


	//----- nvinfo : EIATTR_SW_WAR
	.align		4
.L_90:
        /*00a0*/ 	.byte	0x04, 0x36
        /*00a2*/ 	.short	(.L_92 - .L_91)
.L_91:
        /*00a4*/ 	.word	0x00000008
.L_92:


//--------------------- .nv.info._Z19complex_matrix_multPK6float2S1_PS_iii --------------------------
	.section	.nv.info._Z19complex_matrix_multPK6float2S1_PS_iii,"",@"SHT_CUDA_INFO"
	.sectionflags	@""
	.align	4


	//----- nvinfo : EIATTR_CUDA_API_VERSION
	.align		4
        /*0000*/ 	.byte	0x04, 0x37
        /*0002*/ 	.short	(.L_94 - .L_93)
.L_93:
        /*0004*/ 	.word	0x00000082


	//----- nvinfo : EIATTR_KPARAM_INFO
	.align		4
.L_94:
        /*0008*/ 	.byte	0x04, 0x17
        /*000a*/ 	.short	(.L_96 - .L_95)
.L_95:
        /*000c*/ 	.word	0x00000000
        /*0010*/ 	.short	0x0005
        /*0012*/ 	.short	0x0020
        /*0014*/ 	.byte	0x00, 0xf0, 0x11, 0x00


	//----- nvinfo : EIATTR_KPARAM_INFO
	.align		4
.L_96:
        /*0018*/ 	.byte	0x04, 0x17
        /*001a*/ 	.short	(.L_98 - .L_97)
.L_97:
        /*001c*/ 	.word	0x00000000
        /*0020*/ 	.short	0x0004
        /*0022*/ 	.short	0x001c
        /*0024*/ 	.byte	0x00, 0xf0, 0x11, 0x00


	//----- nvinfo : EIATTR_KPARAM_INFO
	.align		4
.L_98:
        /*0028*/ 	.byte	0x04, 0x17
        /*002a*/ 	.short	(.L_100 - .L_99)
.L_99:
        /*002c*/ 	.word	0x00000000
        /*0030*/ 	.short	0x0003
        /*0032*/ 	.short	0x0018
        /*0034*/ 	.byte	0x00, 0xf0, 0x11, 0x00


	//----- nvinfo : EIATTR_KPARAM_INFO
	.align		4
.L_100:
        /*0038*/ 	.byte	0x04, 0x17
        /*003a*/ 	.short	(.L_102 - .L_101)
.L_101:
        /*003c*/ 	.word	0x00000000
        /*0040*/ 	.short	0x0002
        /*0042*/ 	.short	0x0010
        /*0044*/ 	.byte	0x00, 0xf5, 0x21, 0x00


	//----- nvinfo : EIATTR_KPARAM_INFO
	.align		4
.L_102:
        /*0048*/ 	.byte	0x04, 0x17
        /*004a*/ 	.short	(.L_104 - .L_103)
.L_103:
        /*004c*/ 	.word	0x00000000
        /*0050*/ 	.short	0x0001
        /*0052*/ 	.short	0x0008
        /*0054*/ 	.byte	0x00, 0xf5, 0x21, 0x00


	//----- nvinfo : EIATTR_KPARAM_INFO
	.align		4
.L_104:
        /*0058*/ 	.byte	0x04, 0x17
        /*005a*/ 	.short	(.L_106 - .L_105)
.L_105:
        /*005c*/ 	.word	0x00000000
        /*0060*/ 	.short	0x0000
        /*0062*/ 	.short	0x0000
        /*0064*/ 	.byte	0x00, 0xf5, 0x21, 0x00


	//----- nvinfo : EIATTR_SPARSE_MMA_MASK
	.align		4
.L_106:
        /*0068*/ 	.byte	0x03, 0x50
        /*006a*/ 	.short	0x0000


	//----- nvinfo : EIATTR_MAXREG_COUNT
	.align		4
        /*006c*/ 	.byte	0x03, 0x1b
        /*006e*/ 	.short	0x00ff


	//----- nvinfo : EIATTR_MERCURY_ISA_VERSION
	.align		4
        /*0070*/ 	.byte	0x03, 0x5f
        /*0072*/ 	.short	0x0101


	//----- nvinfo : EIATTR_VRC_CTA_INIT_COUNT
	.align		4
        /*0074*/ 	.byte	0x02, 0x4a
	.zero		1
	.zero		1


	//----- nvinfo : EIATTR_EXIT_INSTR_OFFSETS
	.align		4
        /*0078*/ 	.byte	0x04, 0x1c
        /*007a*/ 	.short	(.L_108 - .L_107)


	//   ....[0]....
.L_107:
        /*007c*/ 	.word	0x000002c0


	//   ....[1]....
        /*0080*/ 	.word	0x000007e0


	//   ....[2]....
        /*0084*/ 	.word	0x00001590


	//----- nvinfo : EIATTR_CRS_STACK_SIZE
	.align		4
.L_108:
        /*0088*/ 	.byte	0x04, 0x1e
        /*008a*/ 	.short	(.L_110 - .L_109)
.L_109:
        /*008c*/ 	.word	0x00000000


	//----- nvinfo : EIATTR_CBANK_PARAM_SIZE
	.align		4
.L_110:
        /*0090*/ 	.byte	0x03, 0x19
        /*0092*/ 	.short	0x0024


	//----- nvinfo : EIATTR_PARAM_CBANK
	.align		4
        /*0094*/ 	.byte	0x04, 0x0a
        /*0096*/ 	.short	(.L_112 - .L_111)
	.align		4
.L_111:
        /*0098*/ 	.word	index@(.nv.constant0._Z19complex_matrix_multPK6float2S1_PS_iii)
        /*009c*/ 	.short	0x0380
        /*009e*/ 	.short	0x0024


	//----- nvinfo : EIATTR_SW_WAR
	.align		4
.L_112:
        /*00a0*/ 	.byte	0x04, 0x36
        /*00a2*/ 	.short	(.L_114 - .L_113)
.L_113:
        /*00a4*/ 	.word	0x00000008
.L_114:


//--------------------- .nv.info._Z19hermitian_transposePK6float2PS_ii --------------------------
	.section	.nv.info._Z19hermitian_transposePK6float2PS_ii,"",@"SHT_CUDA_INFO"
	.sectionflags	@""
	.align	4


	//----- nvinfo : EIATTR_CUDA_API_VERSION
	.align		4
        /*0000*/ 	.byte	0x04, 0x37
        /*0002*/ 	.short	(.L_116 - .L_115)
.L_115:
        /*0004*/ 	.word	0x00000082


	//----- nvinfo : EIATTR_KPARAM_INFO
	.align		4
.L_116:
        /*0008*/ 	.byte	0x04, 0x17
        /*000a*/ 	.short	(.L_118 - .L_117)
.L_117:
        /*000c*/ 	.word	0x00000000
        /*0010*/ 	.short	0x0003
        /*0012*/ 	.short	0x0014
        /*0014*/ 	.byte	0x00, 0xf0, 0x11, 0x00


	//----- nvinfo : EIATTR_KPARAM_INFO
	.align		4
.L_118:
        /*0018*/ 	.byte	0x04, 0x17
        /*001a*/ 	.short	(.L_120 - .L_119)
.L_119:
        /*001c*/ 	.word	0x00000000
        /*0020*/ 	.short	0x0002
        /*0022*/ 	.short	0x0010
        /*0024*/ 	.byte	0x00, 0xf0, 0x11, 0x00


	//----- nvinfo : EIATTR_KPARAM_INFO
	.align		4
.L_120:
        /*0028*/ 	.byte	0x04, 0x17
        /*002a*/ 	.short	(.L_122 - .L_121)
.L_121:
        /*002c*/ 	.word	0x00000000
        /*0030*/ 	.short	0x0001
        /*0032*/ 	.short	0x0008
        /*0034*/ 	.byte	0x00, 0xf5, 0x21, 0x00


	//----- nvinfo : EIATTR_KPARAM_INFO
	.align		4
.L_122:
        /*0038*/ 	.byte	0x04, 0x17
        /*003a*/ 	.short	(.L_124 - .L_123)
.L_123:
        /*003c*/ 	.word	0x00000000
        /*0040*/ 	.short	0x0000
        /*0042*/ 	.short	0x0000
        /*0044*/ 	.byte	0x00, 0xf5, 0x21, 0x00


	//----- nvinfo : EIATTR_SPARSE_MMA_MASK
	.align		4
.L_124:
        /*0048*/ 	.byte	0x03, 0x50
        /*004a*/ 	.short	0x0000


	//----- nvinfo : EIATTR_MAXREG_COUNT
	.align		4
        /*004c*/ 	.byte	0x03, 0x1b
        /*004e*/ 	.short	0x00ff


	//----- nvinfo : EIATTR_MERCURY_ISA_VERSION
	.align		4
        /*0050*/ 	.byte	0x03, 0x5f
        /*0052*/ 	.short	0x0101


	//----- nvinfo : EIATTR_VRC_CTA_INIT_COUNT
	.align		4
        /*0054*/ 	.byte	0x02, 0x4a
	.zero		1
	.zero		1


	//----- nvinfo : EIATTR_EXIT_INSTR_OFFSETS
	.align		4
        /*0058*/ 	.byte	0x04, 0x1c
        /*005a*/ 	.short	(.L_126 - .L_125)


	//   ....[0]....
.L_125:
        /*005c*/ 	.word	0x00000180


	//   ....[1]....
        /*0060*/ 	.word	0x00000bf0


	//----- nvinfo : EIATTR_CRS_STACK_SIZE
	.align		4
.L_126:
        /*0064*/ 	.byte	0x04, 0x1e
        /*0066*/ 	.short	(.L_128 - .L_127)
.L_127:
        /*0068*/ 	.word	0x00000000


	//----- nvinfo : EIATTR_CBANK_PARAM_SIZE
	.align		4
.L_128:
        /*006c*/ 	.byte	0x03, 0x19
        /*006e*/ 	.short	0x0018


	//----- nvinfo : EIATTR_PARAM_CBANK
	.align		4
        /*0070*/ 	.byte	0x04, 0x0a
        /*0072*/ 	.short	(.L_130 - .L_129)
	.align		4
.L_129:
        /*0074*/ 	.word	index@(.nv.constant0._Z19hermitian_transposePK6float2PS_ii)
        /*0078*/ 	.short	0x0380
        /*007a*/ 	.short	0x0018


	//----- nvinfo : EIATTR_SW_WAR
	.align		4
.L_130:
        /*007c*/ 	.byte	0x04, 0x36
        /*007e*/ 	.short	(.L_132 - .L_131)
.L_131:
        /*0080*/ 	.word	0x00000008
.L_132:


//--------------------- .nv.info._Z5bCholP6float2ii --------------------------
	.section	.nv.info._Z5bCholP6float2ii,"",@"SHT_CUDA_INFO"
	.sectionflags	@""
	.align	4


	//----- nvinfo : EIATTR_CUDA_API_VERSION
	.align		4
        /*0000*/ 	.byte	0x04, 0x37
        /*0002*/ 	.short	(.L_134 - .L_133)
.L_133:
        /*0004*/ 	.word	0x00000082


	//----- nvinfo : EIATTR_KPARAM_INFO
	.align		4
.L_134:
        /*0008*/ 	.byte	0x04, 0x17
        /*000a*/ 	.short	(.L_136 - .L_135)
.L_135:
        /*000c*/ 	.word	0x00000000
        /*0010*/ 	.short	0x0002
        /*0012*/ 	.short	0x000c
        /*0014*/ 	.byte	0x00, 0xf0, 0x11, 0x00


	//----- nvinfo : EIATTR_KPARAM_INFO
	.align		4
.L_136:
        /*0018*/ 	.byte	0x04, 0x17
        /*001a*/ 	.short	(.L_138 - .L_137)
.L_137:
        /*001c*/ 	.word	0x00000000
        /*0020*/ 	.short	0x0001
        /*0022*/ 	.short	0x0008
        /*0024*/ 	.byte	0x00, 0xf0, 0x11, 0x00


	//----- nvinfo : EIATTR_KPARAM_INFO
	.align		4
.L_138:
        /*0028*/ 	.byte	0x04, 0x17
        /*002a*/ 	.short	(.L_140 - .L_139)
.L_139:
        /*002c*/ 	.word	0x00000000
        /*0030*/ 	.short	0x0000
        /*0032*/ 	.short	0x0000
        /*0034*/ 	.byte	0x00, 0xf5, 0x21, 0x00


	//----- nvinfo : EIATTR_SPARSE_MMA_MASK
	.align		4
.L_140:
        /*0038*/ 	.byte	0x03, 0x50
        /*003a*/ 	.short	0x0000


	//----- nvinfo : EIATTR_MAXREG_COUNT
	.align		4
        /*003c*/ 	.byte	0x03, 0x1b
        /*003e*/ 	.short	0x00ff


	//----- nvinfo : EIATTR_MERCURY_ISA_VERSION
	.align		4
        /*0040*/ 	.byte	0x03, 0x5f
        /*0042*/ 	.short	0x0101


	//----- nvinfo : EIATTR_VRC_CTA_INIT_COUNT
	.align		4
        /*0044*/ 	.byte	0x02, 0x4a
	.zero		1
	.zero		1


	//----- nvinfo : EIATTR_EXIT_INSTR_OFFSETS
	.align		4
        /*0048*/ 	.byte	0x04, 0x1c
        /*004a*/ 	.short	(.L_142 - .L_141)


	//   ....[0]....
.L_141:
        /*004c*/ 	.word	0x00001010


	//----- nvinfo : EIATTR_CRS_STACK_SIZE
	.align		4
.L_142:
        /*0050*/ 	.byte	0x04, 0x1e
        /*0052*/ 	.short	(.L_144 - .L_143)
.L_143:
        /*0054*/ 	.word	0x00000000


	//----- nvinfo : EIATTR_CBANK_PARAM_SIZE
	.align		4
.L_144:
        /*0058*/ 	.byte	0x03, 0x19
        /*005a*/ 	.short	0x0010


	//----- nvinfo : EIATTR_PARAM_CBANK
	.align		4
        /*005c*/ 	.byte	0x04, 0x0a
        /*005e*/ 	.short	(.L_146 - .L_145)
	.align		4
.L_145:
        /*0060*/ 	.word	index@(.nv.constant0._Z5bCholP6float2ii)
        /*0064*/ 	.short	0x0380
        /*0066*/ 	.short	0x0010


	//----- nvinfo : EIATTR_SW_WAR
	.align		4
.L_146:
        /*0068*/ 	.byte	0x04, 0x36
        /*006a*/ 	.short	(.L_148 - .L_147)
.L_147:
        /*006c*/ 	.word	0x00000008
.L_148:


//--------------------- .nv.info._Z6bChol2P6float2ii --------------------------
	.section	.nv.info._Z6bChol2P6float2ii,"",@"SHT_CUDA_INFO"
	.sectionflags	@""
	.align	4


	//----- nvinfo : EIATTR_CUDA_API_VERSION
	.align		4
        /*0000*/ 	.byte	0x04, 0x37
        /*0002*/ 	.short	(.L_150 - .L_149)
.L_149:
        /*0004*/ 	.word	0x00000082


	//----- nvinfo : EIATTR_KPARAM_INFO
	.align		4
.L_150:
        /*0008*/ 	.byte	0x04, 0x17
        /*000a*/ 	.short	(.L_152 - .L_151)
.L_151:
        /*000c*/ 	.word	0x00000000
        /*0010*/ 	.short	0x0002
        /*0012*/ 	.short	0x000c
        /*0014*/ 	.byte	0x00, 0xf0, 0x11, 0x00


	//----- nvinfo : EIATTR_KPARAM_INFO
	.align		4
.L_152:
        /*0018*/ 	.byte	0x04, 0x17
        /*001a*/ 	.short	(.L_154 - .L_153)
.L_153:
        /*001c*/ 	.word	0x00000000
        /*0020*/ 	.short	0x0001
        /*0022*/ 	.short	0x0008
        /*0024*/ 	.byte	0x00, 0xf0, 0x11, 0x00


	//----- nvinfo : EIATTR_KPARAM_INFO
	.align		4
.L_154:
        /*0028*/ 	.byte	0x04, 0x17
        /*002a*/ 	.short	(.L_156 - .L_155)
.L_155:
        /*002c*/ 	.word	0x00000000
        /*0030*/ 	.short	0x0000
        /*0032*/ 	.short	0x0000
        /*0034*/ 	.byte	0x00, 0xf5, 0x21, 0x00


	//----- nvinfo : EIATTR_SPARSE_MMA_MASK
	.align		4
.L_156:
        /*0038*/ 	.byte	0x03, 0x50
        /*003a*/ 	.short	0x0000


	//----- nvinfo : EIATTR_MAXREG_COUNT
	.align		4
        /*003c*/ 	.byte	0x03, 0x1b
        /*003e*/ 	.short	0x00ff


	//----- nvinfo : EIATTR_MERCURY_ISA_VERSION
	.align		4
        /*0040*/ 	.byte	0x03, 0x5f
        /*0042*/ 	.short	0x0101


	//----- nvinfo : EIATTR_VRC_CTA_INIT_COUNT
	.align		4
        /*0044*/ 	.byte	0x02, 0x4a
	.zero		1
	.zero		1


	//----- nvinfo : EIATTR_EXIT_INSTR_OFFSETS
	.align		4
        /*0048*/ 	.byte	0x04, 0x1c
        /*004a*/ 	.short	(.L_158 - .L_157)


	//   ....[0]....
.L_157:
        /*004c*/ 	.word	0x00000180


	//   ....[1]....
        /*0050*/ 	.word	0x00001060


	//   ....[2]....
        /*0054*/ 	.word	0x00001420


	//----- nvinfo : EIATTR_CRS_STACK_SIZE
	.align		4
.L_158:
        /*0058*/ 	.byte	0x04, 0x1e
        /*005a*/ 	.short	(.L_160 - .L_159)
.L_159:
        /*005c*/ 	.word	0x00000000


	//----- nvinfo : EIATTR_CBANK_PARAM_SIZE
	.align		4
.L_160:
        /*0060*/ 	.byte	0x03, 0x19
        /*0062*/ 	.short	0x0010


	//----- nvinfo : EIATTR_PARAM_CBANK
	.align		4
        /*0064*/ 	.byte	0x04, 0x0a
        /*0066*/ 	.short	(.L_162 - .L_161)
	.align		4
.L_161:
        /*0068*/ 	.word	index@(.nv.constant0._Z6bChol2P6float2ii)
        /*006c*/ 	.short	0x0380
        /*006e*/ 	.short	0x0010


	//----- nvinfo : EIATTR_SW_WAR
	.align		4
.L_162:
        /*0070*/ 	.byte	0x04, 0x36
        /*0072*/ 	.short	(.L_164 - .L_163)
.L_163:
        /*0074*/ 	.word	0x00000008
.L_164:


//--------------------- .nv.info._Z6bChol3P6float2ii --------------------------
	.section	.nv.info._Z6bChol3P6float2ii,"",@"SHT_CUDA_INFO"
	.sectionflags	@""
	.align	4


	//----- nvinfo : EIATTR_CUDA_API_VERSION
	.align		4
        /*0000*/ 	.byte	0x04, 0x37
        /*0002*/ 	.short	(.L_166 - .L_165)
.L_165:
        /*0004*/ 	.word	0x00000082


	//----- nvinfo : EIATTR_KPARAM_INFO
	.align		4
.L_166:
        /*0008*/ 	.byte	0x04, 0x17
        /*000a*/ 	.short	(.L_168 - .L_167)
.L_167:
        /*000c*/ 	.word	0x00000000
        /*0010*/ 	.short	0x0002
        /*0012*/ 	.short	0x000c
        /*0014*/ 	.byte	0x00, 0xf0, 0x11, 0x00


	//----- nvinfo : EIATTR_KPARAM_INFO
	.align		4
.L_168:
        /*0018*/ 	.byte	0x04, 0x17
        /*001a*/ 	.short	(.L_170 - .L_169)
.L_169:
        /*001c*/ 	.word	0x00000000
        /*0020*/ 	.short	0x0001
        /*0022*/ 	.short	0x0008
        /*0024*/ 	.byte	0x00, 0xf0, 0x11, 0x00


	//----- nvinfo : EIATTR_KPARAM_INFO
	.align		4
.L_170:
        /*0028*/ 	.byte	0x04, 0x17
        /*002a*/ 	.short	(.L_172 - .L_171)
.L_171:
        /*002c*/ 	.word	0x00000000
        /*0030*/ 	.short	0x0000
        /*0032*/ 	.short	0x0000
        /*0034*/ 	.byte	0x00, 0xf5, 0x21, 0x00


	//----- nvinfo : EIATTR_SPARSE_MMA_MASK
	.align		4
.L_172:
        /*0038*/ 	.byte	0x03, 0x50
        /*003a*/ 	.short	0x0000


	//----- nvinfo : EIATTR_MAXREG_COUNT
	.align		4
        /*003c*/ 	.byte	0x03, 0x1b
        /*003e*/ 	.short	0x00ff


	//----- nvinfo : EIATTR_MERCURY_ISA_VERSION
	.align		4
        /*0040*/ 	.byte	0x03, 0x5f
        /*0042*/ 	.short	0x0101


	//----- nvinfo : EIATTR_VRC_CTA_INIT_COUNT
	.align		4
        /*0044*/ 	.byte	0x02, 0x4a
	.zero		1
	.zero		1


	//----- nvinfo : EIATTR_EXIT_INSTR_OFFSETS
	.align		4
        /*0048*/ 	.byte	0x04, 0x1c
        /*004a*/ 	.short	(.L_174 - .L_173)


	//   ....[0]....
.L_173:
        /*004c*/ 	.word	0x00000190


	//   ....[1]....
        /*0050*/ 	.word	0x000012e0


	//----- nvinfo : EIATTR_CRS_STACK_SIZE
	.align		4
.L_174:
        /*0054*/ 	.byte	0x04, 0x1e
        /*0056*/ 	.short	(.L_176 - .L_175)
.L_175:
        /*0058*/ 	.word	0x00000000


	//----- nvinfo : EIATTR_CBANK_PARAM_SIZE
	.align		4
.L_176:
        /*005c*/ 	.byte	0x03, 0x19
        /*005e*/ 	.short	0x0010


	//----- nvinfo : EIATTR_PARAM_CBANK
	.align		4
        /*0060*/ 	.byte	0x04, 0x0a
        /*0062*/ 	.short	(.L_178 - .L_177)
	.align		4
.L_177:
        /*0064*/ 	.word	index@(.nv.constant0._Z6bChol3P6float2ii)
        /*0068*/ 	.short	0x0380
        /*006a*/ 	.short	0x0010


	//----- nvinfo : EIATTR_SW_WAR
	.align		4
.L_178:
        /*006c*/ 	.byte	0x04, 0x36
        /*006e*/ 	.short	(.L_180 - .L_179)
.L_179:
        /*0070*/ 	.word	0x00000008
.L_180:


//--------------------- .nv.info._Z5cInv1P6float2S0_ii --------------------------
	.section	.nv.info._Z5cInv1P6float2S0_ii,"",@"SHT_CUDA_INFO"
	.sectionflags	@""
	.align	4


	//----- nvinfo : EIATTR_CUDA_API_VERSION
	.align		4
        /*0000*/ 	.byte	0x04, 0x37
        /*0002*/ 	.short	(.L_182 - .L_181)
.L_181:
        /*0004*/ 	.word	0x00000082


	//----- nvinfo : EIATTR_KPARAM_INFO
	.align		4
.L_182:
        /*0008*/ 	.byte	0x04, 0x17
        /*000a*/ 	.short	(.L_184 - .L_183)
.L_183:
        /*000c*/ 	.word	0x00000000
        /*0010*/ 	.short	0x0003
        /*0012*/ 	.short	0x0014
        /*0014*/ 	.byte	0x00, 0xf0, 0x11, 0x00


	//----- nvinfo : EIATTR_KPARAM_INFO
	.align		4
.L_184:
        /*0018*/ 	.byte	0x04, 0x17
        /*001a*/ 	.short	(.L_186 - .L_185)
.L_185:
        /*001c*/ 	.word	0x00000000
        /*0020*/ 	.short	0x0002
        /*0022*/ 	.short	0x0010
        /*0024*/ 	.byte	0x00, 0xf0, 0x11, 0x00


	//----- nvinfo : EIATTR_KPARAM_INFO
	.align		4
.L_186:
        /*0028*/ 	.byte	0x04, 0x17
        /*002a*/ 	.short	(.L_188 - .L_187)
.L_187:
        /*002c*/ 	.word	0x00000000
        /*0030*/ 	.short	0x0001
        /*0032*/ 	.short	0x0008
        /*0034*/ 	.byte	0x00, 0xf5, 0x21, 0x00


	//----- nvinfo : EIATTR_KPARAM_INFO
	.align		4
.L_188:
        /*0038*/ 	.byte	0x04, 0x17
        /*003a*/ 	.short	(.L_190 - .L_189)
.L_189:
        /*003c*/ 	.word	0x00000000
        /*0040*/ 	.short	0x0000
        /*0042*/ 	.short	0x0000
        /*0044*/ 	.byte	0x00, 0xf5, 0x21, 0x00


	//----- nvinfo : EIATTR_SPARSE_MMA_MASK
	.align		4
.L_190:
        /*0048*/ 	.byte	0x03, 0x50
        /*004a*/ 	.short	0x0000


	//----- nvinfo : EIATTR_MAXREG_COUNT
	.align		4
        /*004c*/ 	.byte	0x03, 0x1b
        /*004e*/ 	.short	0x00ff


	//----- nvinfo : EIATTR_MERCURY_ISA_VERSION
	.align		4
        /*0050*/ 	.byte	0x03, 0x5f
        /*0052*/ 	.short	0x0101


	//----- nvinfo : EIATTR_VRC_CTA_INIT_COUNT
	.align		4
        /*0054*/ 	.byte	0x02, 0x4a
	.zero		1
	.zero		1


	//----- nvinfo : EIATTR_EXIT_INSTR_OFFSETS
	.align		4
        /*0058*/ 	.byte	0x04, 0x1c
        /*005a*/ 	.short	(.L_192 - .L_191)


	//   ....[0]....
.L_191:
        /*005c*/ 	.word	0x00000150


	//   ....[1]....
        /*0060*/ 	.word	0x00001140


	//   ....[2]....
        /*0064*/ 	.word	0x00001560


	//----- nvinfo : EIATTR_CRS_STACK_SIZE
	.align		4
.L_192:
        /*0068*/ 	.byte	0x04, 0x1e
        /*006a*/ 	.short	(.L_194 - .L_193)
.L_193:
        /*006c*/ 	.word	0x00000000


	//----- nvinfo : EIATTR_CBANK_PARAM_SIZE
	.align		4
.L_194:
        /*0070*/ 	.byte	0x03, 0x19
        /*0072*/ 	.short	0x0018


	//----- nvinfo : EIATTR_PARAM_CBANK
	.align		4
        /*0074*/ 	.byte	0x04, 0x0a
        /*0076*/ 	.short	(.L_196 - .L_195)
	.align		4
.L_195:
        /*0078*/ 	.word	index@(.nv.constant0._Z5cInv1P6float2S0_ii)
        /*007c*/ 	.short	0x0380
        /*007e*/ 	.short	0x0018


	//----- nvinfo : EIATTR_SW_WAR
	.align		4
.L_196:
        /*0080*/ 	.byte	0x04, 0x36
        /*0082*/ 	.short	(.L_198 - .L_197)
.L_197:
        /*0084*/ 	.word	0x00000008
.L_198:


//--------------------- .nv.info._Z5cInv2P6float2S0_ii --------------------------
	.section	.nv.info._Z5cInv2P6float2S0_ii,"",@"SHT_CUDA_INFO"
	.sectionflags	@""
	.align	4


	//----- nvinfo : EIATTR_CUDA_API_VERSION
	.align		4
        /*0000*/ 	.byte	0x04, 0x37
        /*0002*/ 	.short	(.L_200 - .L_199)
.L_199:
        /*0004*/ 	.word	0x00000082


	//----- nvinfo : EIATTR_KPARAM_INFO
	.align		4
.L_200:
        /*0008*/ 	.byte	0x04, 0x17
        /*000a*/ 	.short	(.L_202 - .L_201)
.L_201:
        /*000c*/ 	.word	0x00000000
        /*0010*/ 	.short	0x0003
        /*0012*/ 	.short	0x0014
        /*0014*/ 	.byte	0x00, 0xf0, 0x11, 0x00


	//----- nvinfo : EIATTR_KPARAM_INFO
	.align		4
.L_202:
        /*0018*/ 	.byte	0x04, 0x17
        /*001a*/ 	.short	(.L_204 - .L_203)
.L_203:
        /*001c*/ 	.word	0x00000000
        /*0020*/ 	.short	0x0002
        /*0022*/ 	.short	0x0010
        /*0024*/ 	.byte	0x00, 0xf0, 0x11, 0x00


	//----- nvinfo : EIATTR_KPARAM_INFO
	.align		4
.L_204:
        /*0028*/ 	.byte	0x04, 0x17
        /*002a*/ 	.short	(.L_206 - .L_205)
.L_205:
        /*002c*/ 	.word	0x00000000
        /*0030*/ 	.short	0x0001
        /*0032*/ 	.short	0x0008
        /*0034*/ 	.byte	0x00, 0xf5, 0x21, 0x00


	//----- nvinfo : EIATTR_KPARAM_INFO
	.align		4
.L_206:
        /*0038*/ 	.byte	0x04, 0x17
        /*003a*/ 	.short	(.L_208 - .L_207)
.L_207:
        /*003c*/ 	.word	0x00000000
        /*0040*/ 	.short	0x0000
        /*0042*/ 	.short	0x0000
        /*0044*/ 	.byte	0x00, 0xf5, 0x21, 0x00


	//----- nvinfo : EIATTR_SPARSE_MMA_MASK
	.align		4
.L_208:
        /*0048*/ 	.byte	0x03, 0x50
        /*004a*/ 	.short	0x0000


	//----- nvinfo : EIATTR_MAXREG_COUNT
	.align		4
        /*004c*/ 	.byte	0x03, 0x1b
        /*004e*/ 	.short	0x00ff


	//----- nvinfo : EIATTR_MERCURY_ISA_VERSION
	.align		4
        /*0050*/ 	.byte	0x03, 0x5f
        /*0052*/ 	.short	0x0101


	//----- nvinfo : EIATTR_VRC_CTA_INIT_COUNT
	.align		4
        /*0054*/ 	.byte	0x02, 0x4a
	.zero		1
	.zero		1


	//----- nvinfo : EIATTR_EXIT_INSTR_OFFSETS
	.align		4
        /*0058*/ 	.byte	0x04, 0x1c
        /*005a*/ 	.short	(.L_210 - .L_209)


	//   ....[0]....
.L_209:
        /*005c*/ 	.word	0x000001a0


	//   ....[1]....
        /*0060*/ 	.word	0x000010d0


	//----- nvinfo : EIATTR_CRS_STACK_SIZE
	.align		4
.L_210:
        /*0064*/ 	.byte	0x04, 0x1e
        /*0066*/ 	.short	(.L_212 - .L_211)
.L_211:
        /*0068*/ 	.word	0x00000000


	//----- nvinfo : EIATTR_CBANK_PARAM_SIZE
	.align		4
.L_212:
        /*006c*/ 	.byte	0x03, 0x19
        /*006e*/ 	.short	0x0018


	//----- nvinfo : EIATTR_PARAM_CBANK
	.align		4
        /*0070*/ 	.byte	0x04, 0x0a
        /*0072*/ 	.short	(.L_214 - .L_213)
	.align		4
.L_213:
        /*0074*/ 	.word	index@(.nv.constant0._Z5cInv2P6float2S0_ii)
        /*0078*/ 	.short	0x0380
        /*007a*/ 	.short	0x0018


	//----- nvinfo : EIATTR_SW_WAR
	.align		4
.L_214:
        /*007c*/ 	.byte	0x04, 0x36
        /*007e*/ 	.short	(.L_216 - .L_215)
.L_215:
        /*0080*/ 	.word	0x00000008
.L_216:


//--------------------- .nv.callgraph             --------------------------
	.section	.nv.callgraph,"",@"SHT_CUDA_CALLGRAPH"
	.align	4
	.sectionentsize	8
	.align		4
        /*0000*/ 	.word	0x00000000
	.align		4
        /*0004*/ 	.word	0xffffffff
	.align		4
        /*0008*/ 	.word	0x00000000
	.align		4
        /*000c*/ 	.word	0xfffffffe
	.align		4
        /*0010*/ 	.word	0x00000000
	.align		4
        /*0014*/ 	.word	0xfffffffd
	.align		4
        /*0018*/ 	.word	0x00000000
	.align		4
        /*001c*/ 	.word	0xfffffffc


//--------------------- .nv.constant4             --------------------------
	.section	.nv.constant4,"a",@progbits
	.align	8
	.align		8
.nv.constant4:
        /*0000*/ 	.dword	__cudart_i2opi_f


//--------------------- .text._Z29Ltriangle_complex_matrix_multPK6float2S1_PS_iii --------------------------
	.section	.text._Z29Ltriangle_complex_matrix_multPK6float2S1_PS_iii,"ax",@progbits
	.align	128
        .global         _Z29Ltriangle_complex_matrix_multPK6float2S1_PS_iii
        .type           _Z29Ltriangle_complex_matrix_multPK6float2S1_PS_iii,@function
        .size           _Z29Ltriangle_complex_matrix_multPK6float2S1_PS_iii,(.L_x_225 - _Z29Ltriangle_complex_matrix_multPK6float2S1_PS_iii)
        .other          _Z29Ltriangle_complex_matrix_multPK6float2S1_PS_iii,@"STO_CUDA_ENTRY STV_DEFAULT"
_Z29Ltriangle_complex_matrix_multPK6float2S1_PS_iii:
.text._Z29Ltriangle_complex_matrix_multPK6float2S1_PS_iii:
[----:B------:R-:W-:Y:S01]  /*0000*/  LDC R1, c[0x0][0x37c] ;  /* 0x0000df00ff017b82 */ /* 0x000fe20000000800 */
[----:B------:R-:W0:Y:S01]  /*0010*/  LDCU UR4, c[0x0][0x360] ;  /* 0x00006c00ff0477ac */ /* 0x000e220008000800 */
[----:B------:R-:W0:Y:S01]  /*0020*/  LDCU UR5, c[0x0][0x370] ;  /* 0x00006e00ff0577ac */ /* 0x000e220008000800 */
[----:B------:R-:W1:Y:S01]  /*0030*/  LDCU UR6, c[0x0][0x398] ;  /* 0x00007300ff0677ac */ /* 0x000e620008000800 */
[----:B0-----:R-:W-:Y:S01]  /*0040*/  UIMAD UR5, UR4, UR5, URZ ;  /* 0x00000005040572a4 */ /* 0x001fe2000f8e02ff */
[----:B-1----:R-:W-:-:S05]  /*0050*/  I2FP.F32.S32 R0, UR6 ;  /* 0x0000000600007c45 */ /* 0x002fca0008201400 */
[----:B------:R-:W-:-:S04]  /*0060*/  I2FP.F32.S32 R3, UR5 ;  /* 0x0000000500037c45 */ /* 0x000fc80008201400 */
[----:B------:R-:W0:Y:S08]  /*0070*/  MUFU.RCP R2, R3 ;  /* 0x0000000300027308 */ /* 0x000e300000001000 */
[----:B------:R-:W1:Y:S01]  /*0080*/  FCHK P0, R0, R3 ;  /* 0x0000000300007302 */ /* 0x000e620000000000 */
[----:B0-----:R-:W-:-:S04]  /*0090*/  FFMA R5, -R3, R2, 1 ;  /* 0x3f80000003057423 */ /* 0x001fc80000000102 */
[----:B------:R-:W-:-:S04]  /*00a0*/  FFMA R5, R2, R5, R2 ;  /* 0x0000000502057223 */ /* 0x000fc80000000002 */
[----:B------:R-:W-:-:S04]  /*00b0*/  FFMA R2, R0, R5, RZ ;  /* 0x0000000500027223 */ /* 0x000fc800000000ff */
[----:B------:R-:W-:-:S04]  /*00c0*/  FFMA R4, -R3, R2, R0 ;  /* 0x0000000203047223 */ /* 0x000fc80000000100 */
[----:B------:R-:W-:Y:S01]  /*00d0*/  FFMA R4, R5, R4, R2 ;  /* 0x0000000405047223 */ /* 0x000fe20000000002 */
[----:B-1----:R-:W-:Y:S06]  /*00e0*/  @!P0 BRA `(.L_x_0) ;  /* 0x0000000000108947 */ /* 0x002fec0003800000 */
[----:B------:R-:W-:Y:S02]  /*00f0*/  MOV R2, R0 ;  /* 0x0000000000027202 */ /* 0x000fe40000000f00 */
[----:B------:R-:W-:-:S07]  /*0100*/  MOV R4, 0x120 ;  /* 0x0000012000047802 */ /* 0x000fce0000000f00 */
[----:B------:R-:W-:Y:S05]  /*0110*/  CALL.REL.NOINC `($__internal_0_$__cuda_sm3x_div_rn_noftz_f32_slowpath) ;  /* 0x0000001400387944 */ /* 0x000fea0003c00000 */
[----:B------:R-:W-:-:S07]  /*0120*/  MOV R4, R2 ;  /* 0x0000000200047202 */ /* 0x000fce0000000f00 */
.L_x_0:
[----:B------:R-:W0:Y:S01]  /*0130*/  LDCU UR7, c[0x0][0x364] ;  /* 0x00006c80ff0777ac */ /* 0x000e220008000800 */
[----:B------:R-:W-:Y:S01]  /*0140*/  F2I.CEIL.NTZ R0, R4 ;  /* 0x0000000400007305 */ /* 0x000fe2000020b100 */
[----:B------:R-:W0:Y:S01]  /*0150*/  LDCU UR6, c[0x0][0x374] ;  /* 0x00006e80ff0677ac */ /* 0x000e220008000800 */
[----:B------:R-:W1:Y:S01]  /*0160*/  LDCU UR8, c[0x0][0x3a0] ;  /* 0x00007400ff0877ac */ /* 0x000e620008000800 */
[----:B0-----:R-:W-:Y:S01]  /*0170*/  UIMAD UR6, UR7, UR6, URZ ;  /* 0x00000006070672a4 */ /* 0x001fe2000f8e02ff */
[----:B-1----:R-:W-:-:S05]  /*0180*/  I2FP.F32.S32 R2, UR8 ;  /* 0x0000000800027c45 */ /* 0x002fca0008201400 */
[----:B------:R-:W-:-:S04]  /*0190*/  I2FP.F32.U32 R3, UR6 ;  /* 0x0000000600037c45 */ /* 0x000fc80008201000 */
        /* <DEDUP_REMOVED lines=8> */
[----:B------:R-:W-:-:S07]  /*0220*/  MOV R4, 0x240 ;  /* 0x0000024000047802 */ /* 0x000fce0000000f00 */
[----:B------:R-:W-:Y:S05]  /*0230*/  CALL.REL.NOINC `($__internal_0_$__cuda_sm3x_div_rn_noftz_f32_slowpath) ;  /* 0x0000001000f07944 */ /* 0x000fea0003c00000 */
[----:B------:R-:W-:-:S07]  /*0240*/  MOV R5, R2 ;  /* 0x0000000200057202 */ /* 0x000fce0000000f00 */
.L_x_1:
[----:B------:R-:W0:Y:S01]  /*0250*/  S2R R9, SR_TID.X ;  /* 0x0000000000097919 */ /* 0x000e220000002100 */
[----:B------:R-:W-:Y:S01]  /*0260*/  ISETP.GE.AND P0, PT, R0, 0x1, PT ;  /* 0x000000010000780c */ /* 0x000fe20003f06270 */
[----:B------:R-:W0:Y:S01]  /*0270*/  S2R R2, SR_CTAID.X ;  /* 0x0000000000027919 */ /* 0x000e220000002500 */
[----:B------:R-:W1:Y:S01]  /*0280*/  S2R R3, SR_TID.Y ;  /* 0x0000000000037919 */ /* 0x000e620000002200 */
[----:B------:R-:W1:Y:S01]  /*0290*/  S2R R4, SR_CTAID.Y ;  /* 0x0000000000047919 */ /* 0x000e620000002600 */
[----:B0-----:R-:W-:Y:S02]  /*02a0*/  IMAD R9, R2, UR4, R9 ;  /* 0x0000000402097c24 */ /* 0x001fe4000f8e0209 */
[----:B-1----:R-:W-:-:S07]  /*02b0*/  IMAD R2, R4, UR7, R3 ;  /* 0x0000000704027c24 */ /* 0x002fce000f8e0203 */
[----:B------:R-:W-:Y:S05]  /*02c0*/  @!P0 EXIT ;  /* 0x000000000000894d */ /* 0x000fea0003800000 */
[----:B------:R-:W0:Y:S01]  /*02d0*/  LDCU UR7, c[0x0][0x39c] ;  /* 0x00007380ff0777ac */ /* 0x000e220008000800 */
[----:B------:R1:W2:Y:S01]  /*02e0*/  F2I.CEIL.NTZ R3, R5 ;  /* 0x0000000500037305 */ /* 0x0002a2000020b100 */
[----:B------:R-:W3:Y:S01]  /*02f0*/  LDCU.64 UR12, c[0x0][0x358] ;  /* 0x00006b00ff0c77ac */ /* 0x000ee20008000a00 */
[----:B0-----:R-:W-:-:S09]  /*0300*/  UISETP.GT.AND UP0, UPT, UR7, URZ, UPT ;  /* 0x000000ff0700728c */ /* 0x001fd2000bf04270 */
[----:B-123--:R-:W-:Y:S05]  /*0310*/  BRA.U UP0, `(.L_x_2) ;  /* 0x0000000500447547 */ /* 0x00efea000b800000 */
[----:B------:R-:W-:Y:S01]  /*0320*/  HFMA2 R14, -RZ, RZ, 0, 0 ;  /* 0x00000000ff0e7431 */ /* 0x000fe200000001ff */
[C---:B------:R-:W-:Y:S02]  /*0330*/  LOP3.LUT R16, R3.reuse, 0x3, RZ, 0xc0, !PT ;  /* 0x0000000303107812 */ /* 0x040fe400078ec0ff */
[----:B------:R-:W-:-:S07]  /*0340*/  LOP3.LUT R8, R3, 0x7ffffffc, RZ, 0xc0, !PT ;  /* 0x7ffffffc03087812 */ /* 0x000fce00078ec0ff */
.L_x_6:
[----:B------:R-:W-:-:S13]  /*0350*/  ISETP.GE.AND P0, PT, R3, 0x1, PT ;  /* 0x000000010300780c */ /* 0x000fda0003f06270 */
[----:B0-----:R-:W-:Y:S05]  /*0360*/  @!P0 BRA `(.L_x_3) ;  /* 0x0000000400208947 */ /* 0x001fea0003800000 */
[----:B------:R-:W-:Y:S01]  /*0370*/  ISETP.GE.U32.AND P0, PT, R3, 0x4, PT ;  /* 0x000000040300780c */ /* 0x000fe20003f06070 */
[----:B------:R-:W-:Y:S01]  /*0380*/  IMAD R15, R14, UR5, R9 ;  /* 0x000000050e0f7c24 */ /* 0x000fe2000f8e0209 */
[----:B------:R-:W-:-:S11]  /*0390*/  MOV R5, RZ ;  /* 0x000000ff00057202 */ /* 0x000fd60000000f00 */
[----:B------:R-:W-:Y:S05]  /*03a0*/  @!P0 BRA `(.L_x_4) ;  /* 0x0000000000948947 */ /* 0x000fea0003800000 */
[----:B------:R-:W-:Y:S01]  /*03b0*/  HFMA2 R17, -RZ, RZ, 0, 0 ;  /* 0x00000000ff117431 */ /* 0x000fe200000001ff */
[----:B------:R-:W0:Y:S01]  /*03c0*/  LDCU UR4, c[0x0][0x3a0] ;  /* 0x00007400ff0477ac */ /* 0x000e220008000800 */
[----:B------:R-:W1:Y:S05]  /*03d0*/  LDCU UR7, c[0x0][0x398] ;  /* 0x00007300ff0777ac */ /* 0x000e6a0008000800 */
.L_x_5:
[----:B------:R-:W-:Y:S01]  /*03e0*/  IMAD R18, R17, UR6, R2 ;  /* 0x0000000611127c24 */ /* 0x000fe2000f8e0202 */
[----:B-1----:R-:W-:Y:S02]  /*03f0*/  ISETP.GE.AND P2, PT, R15, UR7, PT ;  /* 0x000000070f007c0c */ /* 0x002fe4000bf46270 */
[----:B------:R-:W-:Y:S02]  /*0400*/  IADD3 R17, PT, PT, R17, 0x4, RZ ;  /* 0x0000000411117810 */ /* 0x000fe40007ffe0ff */
[----:B------:R-:W-:Y:S02]  /*0410*/  IADD3 R20, PT, PT, R18, UR6, RZ ;  /* 0x0000000612147c10 */ /* 0x000fe4000fffe0ff */
[----:B------:R-:W-:Y:S02]  /*0420*/  ISETP.GE.AND P3, PT, R15, R18, PT ;  /* 0x000000120f00720c */ /* 0x000fe40003f66270 */
[----:B------:R-:W-:Y:S02]  /*0430*/  IADD3 R22, PT, PT, R20, UR6, RZ ;  /* 0x0000000614167c10 */ /* 0x000fe4000fffe0ff */
[----:B0-----:R-:W-:-:S02]  /*0440*/  ISETP.LT.AND P3, PT, R18, UR4, P3 ;  /* 0x0000000412007c0c */ /* 0x001fc40009f61270 */
[----:B------:R-:W-:Y:S02]  /*0450*/  IADD3 R24, PT, PT, R22, UR6, RZ ;  /* 0x0000000616187c10 */ /* 0x000fe4000fffe0ff */
[----:B------:R-:W-:Y:S02]  /*0460*/  ISETP.GE.OR P0, PT, R20, UR4, P2 ;  /* 0x0000000414007c0c */ /* 0x000fe40009706670 */
[----:B------:R-:W-:Y:S02]  /*0470*/  ISETP.GE.OR P1, PT, R22, UR4, P2 ;  /* 0x0000000416007c0c */ /* 0x000fe40009726670 */
[----:B------:R-:W-:Y:S02]  /*0480*/  ISETP.GE.OR P2, PT, R24, UR4, P2 ;  /* 0x0000000418007c0c */ /* 0x000fe40009746670 */
[C---:B------:R-:W-:Y:S02]  /*0490*/  ISETP.GE.OR P3, PT, R15.reuse, UR7, !P3 ;  /* 0x000000070f007c0c */ /* 0x040fe4000df66670 */
[----:B------:R-:W-:-:S02]  /*04a0*/  ISETP.LT.OR P0, PT, R15, R20, P0 ;  /* 0x000000140f00720c */ /* 0x000fc40000701670 */
[C---:B------:R-:W-:Y:S02]  /*04b0*/  ISETP.LT.OR P1, PT, R15.reuse, R22, P1 ;  /* 0x000000160f00720c */ /* 0x040fe40000f21670 */
[----:B------:R-:W-:-:S07]  /*04c0*/  ISETP.LT.OR P2, PT, R15, R24, P2 ;  /* 0x000000180f00720c */ /* 0x000fce0001741670 */
[----:B----4-:R-:W0:Y:S01]  /*04d0*/  @!P3 LDC.64 R6, c[0x0][0x390] ;  /* 0x0000e400ff06bb82 */ /* 0x010e220000000a00 */
[--C-:B------:R-:W-:Y:S02]  /*04e0*/  @!P3 IMAD R19, R18, UR7, R15.reuse ;  /* 0x000000071213bc24 */ /* 0x100fe4000f8e020f */
[--C-:B------:R-:W-:Y:S02]  /*04f0*/  @!P0 IMAD R21, R20, UR7, R15.reuse ;  /* 0x0000000714158c24 */ /* 0x100fe4000f8e020f */
[--C-:B------:R-:W-:Y:S02]  /*0500*/  @!P1 IMAD R23, R22, UR7, R15.reuse ;  /* 0x0000000716179c24 */ /* 0x100fe4000f8e020f */
[----:B------:R-:W-:Y:S01]  /*0510*/  @!P2 IMAD R25, R24, UR7, R15 ;  /* 0x000000071819ac24 */ /* 0x000fe2000f8e020f */
[----:B------:R-:W1:Y:S08]  /*0520*/  @!P0 LDC.64 R12, c[0x0][0x390] ;  /* 0x0000e400ff0c8b82 */ /* 0x000e700000000a00 */
[----:B------:R-:W2:Y:S08]  /*0530*/  @!P1 LDC.64 R10, c[0x0][0x390] ;  /* 0x0000e400ff0a9b82 */ /* 0x000eb00000000a00 */
[----:B------:R-:W3:Y:S01]  /*0540*/  @!P2 LDC.64 R4, c[0x0][0x390] ;  /* 0x0000e400ff04ab82 */ /* 0x000ee20000000a00 */
[----:B0-----:R-:W-:-:S05]  /*0550*/  @!P3 IMAD.WIDE R6, R19, 0x8, R6 ;  /* 0x000000081306b825 */ /* 0x001fca00078e0206 */
[----:B------:R4:W-:Y:S01]  /*0560*/  @!P3 STG.E.64 desc[UR12][R6.64], RZ ;  /* 0x000000ff0600b986 */ /* 0x0009e2000c101b0c */
[----:B-1----:R-:W-:-:S05]  /*0570*/  @!P0 IMAD.WIDE R12, R21, 0x8, R12 ;  /* 0x00000008150c8825 */ /* 0x002fca00078e020c */
[----:B------:R4:W-:Y:S01]  /*0580*/  @!P0 STG.E.64 desc[UR12][R12.64], RZ ;  /* 0x000000ff0c008986 */ /* 0x0009e2000c101b0c */
[----:B------:R-:W-:Y:S01]  /*0590*/  ISETP.NE.AND P0, PT, R17, R8, PT ;  /* 0x000000081100720c */ /* 0x000fe20003f05270 */
[----:B--2---:R-:W-:-:S05]  /*05a0*/  @!P1 IMAD.WIDE R10, R23, 0x8, R10 ;  /* 0x00000008170a9825 */ /* 0x004fca00078e020a */
[----:B------:R4:W-:Y:S01]  /*05b0*/  @!P1 STG.E.64 desc[UR12][R10.64], RZ ;  /* 0x000000ff0a009986 */ /* 0x0009e2000c101b0c */
[----:B---3--:R-:W-:-:S05]  /*05c0*/  @!P2 IMAD.WIDE R4, R25, 0x8, R4 ;  /* 0x000000081904a825 */ /* 0x008fca00078e0204 */
[----:B------:R4:W-:Y:S01]  /*05d0*/  @!P2 STG.E.64 desc[UR12][R4.64], RZ ;  /* 0x000000ff0400a986 */ /* 0x0009e2000c101b0c */
[----:B------:R-:W-:Y:S05]  /*05e0*/  @P0 BRA `(.L_x_5) ;  /* 0xfffffffc007c0947 */ /* 0x000fea000383ffff */
[----:B----4-:R-:W-:-:S07]  /*05f0*/  MOV R5, R8 ;  /* 0x0000000800057202 */ /* 0x010fce0000000f00 */
.L_x_4:
[----:B------:R-:W-:-:S13]  /*0600*/  ISETP.NE.AND P0, PT, R16, RZ, PT ;  /* 0x000000ff1000720c */ /* 0x000fda0003f05270 */
[----:B------:R-:W-:Y:S05]  /*0610*/  @!P0 BRA `(.L_x_3) ;  /* 0x0000000000748947 */ /* 0x000fea0003800000 */
[----:B------:R-:W0:Y:S01]  /*0620*/  LDCU UR4, c[0x0][0x3a0] ;  /* 0x00007400ff0477ac */ /* 0x000e220008000800 */
[----:B------:R-:W-:Y:S01]  /*0630*/  IMAD R6, R5, UR6, R2 ;  /* 0x0000000605067c24 */ /* 0x000fe2000f8e0202 */
[----:B------:R-:W1:Y:S04]  /*0640*/  LDCU UR7, c[0x0][0x398] ;  /* 0x00007300ff0777ac */ /* 0x000e680008000800 */
[----:B------:R-:W-:-:S04]  /*0650*/  ISETP.GE.AND P0, PT, R15, R6, PT ;  /* 0x000000060f00720c */ /* 0x000fc80003f06270 */
[----:B0-----:R-:W-:-:S04]  /*0660*/  ISETP.LT.AND P0, PT, R6, UR4, P0 ;  /* 0x0000000406007c0c */ /* 0x001fc80008701270 */
[----:B-1----:R-:W-:-:S13]  /*0670*/  ISETP.GE.OR P0, PT, R15, UR7, !P0 ;  /* 0x000000070f007c0c */ /* 0x002fda000c706670 */
[----:B------:R-:W0:Y:S01]  /*0680*/  @!P0 LDC.64 R4, c[0x0][0x390] ;  /* 0x0000e400ff048b82 */ /* 0x000e220000000a00 */
[----:B------:R-:W-:-:S04]  /*0690*/  @!P0 IMAD R7, R6, UR7, R15 ;  /* 0x0000000706078c24 */ /* 0x000fc8000f8e020f */
[----:B0-----:R-:W-:-:S05]  /*06a0*/  @!P0 IMAD.WIDE R4, R7, 0x8, R4 ;  /* 0x0000000807048825 */ /* 0x001fca00078e0204 */
[----:B------:R0:W-:Y:S01]  /*06b0*/  @!P0 STG.E.64 desc[UR12][R4.64], RZ ;  /* 0x000000ff04008986 */ /* 0x0001e2000c101b0c */
[----:B------:R-:W-:-:S13]  /*06c0*/  ISETP.NE.AND P0, PT, R16, 0x1, PT ;  /* 0x000000011000780c */ /* 0x000fda0003f05270 */
[----:B0-----:R-:W-:Y:S05]  /*06d0*/  @!P0 BRA `(.L_x_3) ;  /* 0x0000000000448947 */ /* 0x001fea0003800000 */
[----:B------:R-:W-:Y:S02]  /*06e0*/  ISETP.GE.AND P1, PT, R15, UR7, PT ;  /* 0x000000070f007c0c */ /* 0x000fe4000bf26270 */
[----:B------:R-:W-:-:S04]  /*06f0*/  IADD3 R6, PT, PT, R6, UR6, RZ ;  /* 0x0000000606067c10 */ /* 0x000fc8000fffe0ff */
[----:B------:R-:W-:-:S04]  /*0700*/  ISETP.GE.OR P0, PT, R6, UR4, P1 ;  /* 0x0000000406007c0c */ /* 0x000fc80008f06670 */
[----:B------:R-:W-:-:S13]  /*0710*/  ISETP.LT.OR P0, PT, R15, R6, P0 ;  /* 0x000000060f00720c */ /* 0x000fda0000701670 */
[----:B------:R-:W0:Y:S01]  /*0720*/  @!P0 LDC.64 R4, c[0x0][0x390] ;  /* 0x0000e400ff048b82 */ /* 0x000e220000000a00 */
[----:B------:R-:W-:-:S04]  /*0730*/  @!P0 IMAD R7, R6, UR7, R15 ;  /* 0x0000000706078c24 */ /* 0x000fc8000f8e020f */
[----:B0-----:R-:W-:-:S05]  /*0740*/  @!P0 IMAD.WIDE R4, R7, 0x8, R4 ;  /* 0x0000000807048825 */ /* 0x001fca00078e0204 */
[----:B------:R0:W-:Y:S01]  /*0750*/  @!P0 STG.E.64 desc[UR12][R4.64], RZ ;  /* 0x000000ff04008986 */ /* 0x0001e2000c101b0c */
[----:B------:R-:W-:-:S13]  /*0760*/  ISETP.NE.AND P0, PT, R16, 0x2, PT ;  /* 0x000000021000780c */ /* 0x000fda0003f05270 */
[----:B0-----:R-:W-:Y:S05]  /*0770*/  @!P0 BRA `(.L_x_3) ;  /* 0x00000000001c8947 */ /* 0x001fea0003800000 */
[----:B------:R-:W-:-:S04]  /*0780*/  IADD3 R6, PT, PT, R6, UR6, RZ ;  /* 0x0000000606067c10 */ /* 0x000fc8000fffe0ff */
[----:B------:R-:W-:-:S04]  /*0790*/  ISETP.GE.OR P0, PT, R6, UR4, P1 ;  /* 0x0000000406007c0c */ /* 0x000fc80008f06670 */
[----:B------:R-:W-:-:S13]  /*07a0*/  ISETP.LT.OR P0, PT, R15, R6, P0 ;  /* 0x000000060f00720c */ /* 0x000fda0000701670 */
[----:B------:R-:W0:Y:S01]  /*07b0*/  @!P0 LDC.64 R4, c[0x0][0x390] ;  /* 0x0000e400ff048b82 */ /* 0x000e220000000a00 */
[----:B------:R-:W-:-:S04]  /*07c0*/  @!P0 IMAD R15, R6, UR7, R15 ;  /* 0x00000007060f8c24 */ /* 0x000fc8000f8e020f */
[----:B0-----:R-:W-:-:S05]  /*07d0*/  @!P0 IMAD.WIDE R4, R15, 0x8, R4 ;  /* 0x000000080f048825 */ /* 0x001fca00078e0204 */
[----:B------:R0:W-:Y:S02]  /*07e0*/  @!P0 STG.E.64 desc[UR12][R4.64], RZ ;  /* 0x000000ff04008986 */ /* 0x0001e4000c101b0c */
.L_x_3:
[----:B------:R-:W-:-:S04]  /*07f0*/  IADD3 R14, PT, PT, R14, 0x1, RZ ;  /* 0x000000010e0e7810 */ /* 0x000fc80007ffe0ff */
[----:B------:R-:W-:-:S13]  /*0800*/  ISETP.NE.AND P0, PT, R14, R0, PT ;  /* 0x000000000e00720c */ /* 0x000fda0003f05270 */
[----:B------:R-:W-:Y:S05]  /*0810*/  @P0 BRA `(.L_x_6) ;  /* 0xfffffff800cc0947 */ /* 0x000fea000383ffff */
[----:B------:R-:W-:Y:S05]  /*0820*/  EXIT ;  /* 0x000000000000794d */ /* 0x000fea0003800000 */
.L_x_2:
[----:B------:R-:W-:Y:S01]  /*0830*/  HFMA2 R4, -RZ, RZ, 0, 0 ;  /* 0x00000000ff047431 */ /* 0x000fe200000001ff */
[----:B------:R-:W-:-:S12]  /*0840*/  ULOP3.LUT UR7, UR7, 0x7, URZ, 0xc0, !UPT ;  /* 0x0000000707077892 */ /* 0x000fd8000f8ec0ff */
.L_x_16:
[----:B------:R-:W-:-:S13]  /*0850*/  ISETP.GT.AND P0, PT, R3, RZ, PT ;  /* 0x000000ff0300720c */ /* 0x000fda0003f04270 */
[----:B0-----:R-:W-:Y:S05]  /*0860*/  @!P0 BRA `(.L_x_7) ;  /* 0x0000000c00548947 */ /* 0x001fea0003800000 */
[----:B------:R-:W-:Y:S01]  /*0870*/  IMAD R5, R4, UR5, R9 ;  /* 0x0000000504057c24 */ /* 0x000fe2000f8e0209 */
[----:B------:R-:W-:-:S07]  /*0880*/  MOV R6, RZ ;  /* 0x000000ff00067202 */ /* 0x000fce0000000f00 */
.L_x_15:
[----:B0-----:R-:W0:Y:S01]  /*0890*/  LDC R8, c[0x0][0x398] ;  /* 0x0000e600ff087b82 */ /* 0x001e220000000800 */
[----:B------:R-:W1:Y:S01]  /*08a0*/  LDCU UR4, c[0x0][0x3a0] ;  /* 0x00007400ff0477ac */ /* 0x000e620008000800 */
[C---:B------:R-:W-:Y:S01]  /*08b0*/  IMAD R24, R6.reuse, UR6, R2 ;  /* 0x0000000606187c24 */ /* 0x040fe2000f8e0202 */
[----:B------:R-:W-:Y:S01]  /*08c0*/  IADD3 R6, PT, PT, R6, 0x1, RZ ;  /* 0x0000000106067810 */ /* 0x000fe20007ffe0ff */
[----:B------:R-:W-:Y:S03]  /*08d0*/  BSSY.RECONVERGENT B0, `(.L_x_8) ;  /* 0x00000cd000007945 */ /* 0x000fe60003800200 */
[----:B------:R-:W-:Y:S02]  /*08e0*/  ISETP.NE.AND P1, PT, R6, R3, PT ;  /* 0x000000030600720c */ /* 0x000fe40003f25270 */
[----:B0-----:R-:W-:-:S04]  /*08f0*/  ISETP.GE.AND P0, PT, R5, R8, PT ;  /* 0x000000080500720c */ /* 0x001fc80003f06270 */
[----:B-1----:R-:W-:-:S04]  /*0900*/  ISETP.LT.AND P0, PT, R24, UR4, !P0 ;  /* 0x0000000418007c0c */ /* 0x002fc8000c701270 */
[----:B------:R-:W-:-:S13]  /*0910*/  ISETP.GE.AND P0, PT, R5, R24, P0 ;  /* 0x000000180500720c */ /* 0x000fda0000706270 */
[----:B------:R-:W-:Y:S05]  /*0920*/  @!P0 BRA `(.L_x_9) ;  /* 0x0000000c001c8947 */ /* 0x000fea0003800000 */
[----:B------:R-:W0:Y:S01]  /*0930*/  LDCU UR8, c[0x0][0x39c] ;  /* 0x00007380ff0877ac */ /* 0x000e220008000800 */
[----:B------:R-:W-:Y:S01]  /*0940*/  CS2R R10, SRZ ;  /* 0x00000000000a7805 */ /* 0x000fe2000001ff00 */
[----:B------:R-:W-:Y:S01]  /*0950*/  UMOV UR4, URZ ;  /* 0x000000ff00047c82 */ /* 0x000fe20008000000 */
[----:B0-----:R-:W-:Y:S02]  /*0960*/  UISETP.GE.U32.AND UP0, UPT, UR8, 0x8, UPT ;  /* 0x000000080800788c */ /* 0x001fe4000bf06070 */
[----:B------:R-:W-:-:S07]  /*0970*/  IMAD R7, R24, UR8, RZ ;  /* 0x0000000818077c24 */ /* 0x000fce000f8e02ff */
[----:B------:R-:W-:Y:S05]  /*0980*/  BRA.U !UP0, `(.L_x_10) ;  /* 0x00000005085c7547 */ /* 0x000fea000b800000 */
[----:B------:R-:W0:Y:S01]  /*0990*/  LDC.64 R12, c[0x0][0x388] ;  /* 0x0000e200ff0c7b82 */ /* 0x000e220000000a00 */
[----:B------:R-:W-:Y:S01]  /*09a0*/  HFMA2 R11, -RZ, RZ, 0, 0 ;  /* 0x00000000ff0b7431 */ /* 0x000fe200000001ff */
[----:B------:R-:W-:Y:S01]  /*09b0*/  ULOP3.LUT UR4, UR8, 0x7ffffff8, URZ, 0xc0, !UPT ;  /* 0x7ffffff808047892 */ /* 0x000fe2000f8ec0ff */
[----:B------:R-:W-:-:S03]  /*09c0*/  MOV R21, R5 ;  /* 0x0000000500157202 */ /* 0x000fc60000000f00 */
[----:B------:R-:W-:Y:S02]  /*09d0*/  UIADD3 UR9, UPT, UPT, -UR4, URZ, URZ ;  /* 0x000000ff04097290 */ /* 0x000fe4000fffe1ff */
[----:B------:R-:W1:Y:S01]  /*09e0*/  LDC.64 R22, c[0x0][0x380] ;  /* 0x0000e000ff167b82 */ /* 0x000e620000000a00 */
[----:B0-----:R-:W-:-:S03]  /*09f0*/  IMAD.WIDE.U32 R12, R7, 0x8, R12 ;  /* 0x00000008070c7825 */ /* 0x001fc600078e000c */
[----:B------:R-:W-:-:S04]  /*0a00*/  IADD3 R26, P0, PT, R12, 0x20, RZ ;  /* 0x000000200c1a7810 */ /* 0x000fc80007f1e0ff */
[----:B------:R-:W-:-:S09]  /*0a10*/  IADD3.X R27, PT, PT, RZ, R13, RZ, P0, !PT ;  /* 0x0000000dff1b7210 */ /* 0x000fd200007fe4ff */
.L_x_11:
[----:B-1----:R-:W-:Y:S01]  /*0a20*/  IMAD.WIDE R30, R21, 0x8, R22 ;  /* 0x00000008151e7825 */ /* 0x002fe200078e0216 */
[----:B------:R-:W2:Y:S04]  /*0a30*/  LDG.E.64 R14, desc[UR12][R26.64+-0x20] ;  /* 0xffffe00c1a0e7981 */ /* 0x000ea8000c1e1b00 */
[----:B------:R0:W2:Y:S01]  /*0a40*/  LDG.E.64 R12, desc[UR12][R30.64] ;  /* 0x0000000c1e0c7981 */ /* 0x0000a2000c1e1b00 */
[----:B------:R-:W-:-:S03]  /*0a50*/  IMAD.WIDE R28, R8, 0x8, R30 ;  /* 0x00000008081c7825 */ /* 0x000fc600078e021e */
[----:B------:R-:W3:Y:S04]  /*0a60*/  LDG.E.64 R16, desc[UR12][R26.64+-0x18] ;  /* 0xffffe80c1a107981 */ /* 0x000ee8000c1e1b00 */
[----:B------:R1:W3:Y:S01]  /*0a70*/  LDG.E.64 R18, desc[UR12][R28.64] ;  /* 0x0000000c1c127981 */ /* 0x0002e2000c1e1b00 */
[----:B0-----:R-:W-:-:S04]  /*0a80*/  IMAD.WIDE R30, R8, 0x8, R28 ;  /* 0x00000008081e7825 */ /* 0x001fc800078e021c */
[----:B-1----:R-:W-:-:S04]  /*0a90*/  IMAD.WIDE R28, R8, 0x8, R30 ;  /* 0x00000008081c7825 */ /* 0x002fc800078e021e */
[-C--:B--2---:R-:W-:Y:S01]  /*0aa0*/  FMUL R25, R13, R15.reuse ;  /* 0x0000000f0d197220 */ /* 0x084fe20000400000 */
[----:B------:R-:W-:-:S03]  /*0ab0*/  FMUL R20, R12, R15 ;  /* 0x0000000f0c147220 */ /* 0x000fc60000400000 */
[-C--:B------:R-:W-:Y:S01]  /*0ac0*/  FFMA R25, R12, R14.reuse, -R25 ;  /* 0x0000000e0c197223 */ /* 0x080fe20000000819 */
[----:B------:R-:W-:Y:S02]  /*0ad0*/  FFMA R20, R13, R14, R20 ;  /* 0x0000000e0d147223 */ /* 0x000fe40000000014 */
[----:B------:R-:W2:Y:S01]  /*0ae0*/  LDG.E.64 R14, desc[UR12][R30.64] ;  /* 0x0000000c1e0e7981 */ /* 0x000ea2000c1e1b00 */
[-C--:B---3--:R-:W-:Y:S01]  /*0af0*/  FMUL R13, R19, R17.reuse ;  /* 0x00000011130d7220 */ /* 0x088fe20000400000 */
[----:B------:R-:W-:-:S03]  /*0b00*/  FMUL R12, R18, R17 ;  /* 0x00000011120c7220 */ /* 0x000fc60000400000 */
[-C--:B------:R-:W-:Y:S01]  /*0b10*/  FFMA R17, R18, R16.reuse, -R13 ;  /* 0x0000001012117223 */ /* 0x080fe2000000080d */
[----:B------:R-:W-:Y:S02]  /*0b20*/  FFMA R19, R19, R16, R12 ;  /* 0x0000001013137223 */ /* 0x000fe4000000000c */
[----:B------:R-:W2:Y:S01]  /*0b30*/  LDG.E.64 R12, desc[UR12][R26.64+-0x10] ;  /* 0xfffff00c1a0c7981 */ /* 0x000ea2000c1e1b00 */
[----:B------:R-:W-:Y:S01]  /*0b40*/  FADD R10, R25, R10 ;  /* 0x0000000a190a7221 */ /* 0x000fe20000000000 */
[----:B------:R-:W-:-:S03]  /*0b50*/  FADD R20, R20, R11 ;  /* 0x0000000b14147221 */ /* 0x000fc60000000000 */
[----:B------:R-:W-:Y:S02]  /*0b60*/  FADD R18, R10, R17 ;  /* 0x000000110a127221 */ /* 0x000fe40000000000 */
[----:B------:R-:W3:Y:S04]  /*0b70*/  LDG.E.64 R10, desc[UR12][R26.64+-0x8] ;  /* 0xfffff80c1a0a7981 */ /* 0x000ee8000c1e1b00 */
[----:B------:R-:W3:Y:S01]  /*0b80*/  LDG.E.64 R16, desc[UR12][R28.64] ;  /* 0x0000000c1c107981 */ /* 0x000ee2000c1e1b00 */
[----:B------:R-:W-:Y:S01]  /*0b90*/  FADD R19, R20, R19 ;  /* 0x0000001314137221 */ /* 0x000fe20000000000 */
[-C--:B--2---:R-:W-:Y:S01]  /*0ba0*/  FMUL R25, R15, R13.reuse ;  /* 0x0000000d0f197220 */ /* 0x084fe20000400000 */
[----:B------:R-:W-:-:S03]  /*0bb0*/  FMUL R32, R14, R13 ;  /* 0x0000000d0e207220 */ /* 0x000fc60000400000 */
[-C--:B------:R-:W-:Y:S01]  /*0bc0*/  FFMA R25, R14, R12.reuse, -R25 ;  /* 0x0000000c0e197223 */ /* 0x080fe20000000819 */
[----:B------:R-:W-:-:S03]  /*0bd0*/  FFMA R32, R15, R12, R32 ;  /* 0x0000000c0f207223 */ /* 0x000fc60000000020 */
[----:B------:R-:W-:Y:S01]  /*0be0*/  FADD R20, R18, R25 ;  /* 0x0000001912147221 */ /* 0x000fe20000000000 */
[----:B------:R-:W-:Y:S01]  /*0bf0*/  FADD R18, R19, R32 ;  /* 0x0000002013127221 */ /* 0x000fe20000000000 */
[----:B------:R-:W-:-:S04]  /*0c00*/  IMAD.WIDE R32, R8, 0x8, R28 ;  /* 0x0000000808207825 */ /* 0x000fc800078e021c */
[-C--:B---3--:R-:W-:Y:S01]  /*0c10*/  FMUL R12, R16, R11.reuse ;  /* 0x0000000b100c7220 */ /* 0x088fe20000400000 */
[----:B------:R-:W-:-:S03]  /*0c20*/  FMUL R15, R17, R11 ;  /* 0x0000000b110f7220 */ /* 0x000fc60000400000 */
[-C--:B------:R-:W-:Y:S01]  /*0c30*/  FFMA R25, R17, R10.reuse, R12 ;  /* 0x0000000a11197223 */ /* 0x080fe2000000000c */
[----:B------:R-:W-:Y:S01]  /*0c40*/  FFMA R15, R16, R10, -R15 ;  /* 0x0000000a100f7223 */ /* 0x000fe2000000080f */
[----:B------:R0:W2:Y:S04]  /*0c50*/  LDG.E.64 R12, desc[UR12][R32.64] ;  /* 0x0000000c200c7981 */ /* 0x0000a8000c1e1b00 */
[----:B------:R-:W2:Y:S01]  /*0c60*/  LDG.E.64 R10, desc[UR12][R26.64] ;  /* 0x0000000c1a0a7981 */ /* 0x000ea2000c1e1b00 */
[----:B------:R-:W-:-:S04]  /*0c70*/  IMAD.WIDE R30, R8, 0x8, R32 ;  /* 0x00000008081e7825 */ /* 0x000fc800078e0220 */
[----:B------:R-:W-:Y:S02]  /*0c80*/  FADD R20, R20, R15 ;  /* 0x0000000f14147221 */ /* 0x000fe40000000000 */
[----:B------:R-:W3:Y:S04]  /*0c90*/  LDG.E.64 R14, desc[UR12][R26.64+0x8] ;  /* 0x0000080c1a0e7981 */ /* 0x000ee8000c1e1b00 */
[----:B------:R-:W3:Y:S01]  /*0ca0*/  LDG.E.64 R16, desc[UR12][R30.64] ;  /* 0x0000000c1e107981 */ /* 0x000ee2000c1e1b00 */
[----:B0-----:R-:W-:-:S04]  /*0cb0*/  IMAD.WIDE R32, R8, 0x8, R30 ;  /* 0x0000000808207825 */ /* 0x001fc800078e021e */
[-C--:B--2---:R-:W-:Y:S01]  /*0cc0*/  FMUL R19, R13, R11.reuse ;  /* 0x0000000b0d137220 */ /* 0x084fe20000400000 */
[----:B------:R-:W-:-:S03]  /*0cd0*/  FMUL R28, R12, R11 ;  /* 0x0000000b0c1c7220 */ /* 0x000fc60000400000 */
[-C--:B------:R-:W-:Y:S01]  /*0ce0*/  FFMA R11, R12, R10.reuse, -R19 ;  /* 0x0000000a0c0b7223 */ /* 0x080fe20000000813 */
[----:B------:R-:W-:Y:S01]  /*0cf0*/  FFMA R19, R13, R10, R28 ;  /* 0x0000000a0d137223 */ /* 0x000fe2000000001c */
[----:B------:R-:W-:Y:S01]  /*0d00*/  FADD R28, R18, R25 ;  /* 0x00000019121c7221 */ /* 0x000fe20000000000 */
[----:B------:R-:W2:Y:S01]  /*0d10*/  LDG.E.64 R12, desc[UR12][R32.64] ;  /* 0x0000000c200c7981 */ /* 0x000ea2000c1e1b00 */
[----:B------:R-:W-:Y:S01]  /*0d20*/  FADD R18, R20, R11 ;  /* 0x0000000b14127221 */ /* 0x000fe20000000000 */
[CC--:B---3--:R-:W-:Y:S01]  /*0d30*/  FMUL R25, R17.reuse, R15.reuse ;  /* 0x0000000f11197220 */ /* 0x0c8fe20000400000 */
[C---:B------:R-:W-:Y:S01]  /*0d40*/  FMUL R20, R16.reuse, R15 ;  /* 0x0000000f10147220 */ /* 0x040fe20000400000 */
[----:B------:R-:W2:Y:S02]  /*0d50*/  LDG.E.64 R10, desc[UR12][R26.64+0x10] ;  /* 0x0000100c1a0a7981 */ /* 0x000ea4000c1e1b00 */
[-C--:B------:R-:W-:Y:S01]  /*0d60*/  FFMA R25, R16, R14.reuse, -R25 ;  /* 0x0000000e10197223 */ /* 0x080fe20000000819 */
[----:B------:R-:W-:Y:S01]  /*0d70*/  FFMA R20, R17, R14, R20 ;  /* 0x0000000e11147223 */ /* 0x000fe20000000014 */
[----:B------:R-:W-:Y:S01]  /*0d80*/  IMAD.WIDE R14, R8, 0x8, R32 ;  /* 0x00000008080e7825 */ /* 0x000fe200078e0220 */
[----:B------:R0:W3:Y:S05]  /*0d90*/  LDG.E.64 R16, desc[UR12][R26.64+0x18] ;  /* 0x0000180c1a107981 */ /* 0x0000ea000c1e1b00 */
[----:B------:R-:W3:Y:S01]  /*0da0*/  LDG.E.64 R14, desc[UR12][R14.64] ;  /* 0x0000000c0e0e7981 */ /* 0x000ee2000c1e1b00 */
[----:B------:R-:W-:Y:S01]  /*0db0*/  UIADD3 UR9, UPT, UPT, UR9, 0x8, URZ ;  /* 0x0000000809097890 */ /* 0x000fe2000fffe0ff */
[----:B------:R-:W-:Y:S01]  /*0dc0*/  FADD R19, R28, R19 ;  /* 0x000000131c137221 */ /* 0x000fe20000000000 */
[----:B------:R-:W-:-:S02]  /*0dd0*/  FADD R25, R18, R25 ;  /* 0x0000001912197221 */ /* 0x000fc40000000000 */
[----:B------:R-:W-:Y:S01]  /*0de0*/  UISETP.NE.AND UP0, UPT, UR9, URZ, UPT ;  /* 0x000000ff0900728c */ /* 0x000fe2000bf05270 */
[----:B------:R-:W-:Y:S01]  /*0df0*/  FADD R19, R19, R20 ;  /* 0x0000001413137221 */ /* 0x000fe20000000000 */
[----:B0-----:R-:W-:Y:S02]  /*0e00*/  IADD3 R26, P0, PT, R26, 0x40, RZ ;  /* 0x000000401a1a7810 */ /* 0x001fe40007f1e0ff */
[----:B------:R-:W-:Y:S02]  /*0e10*/  LEA R21, R8, R21, 0x3 ;  /* 0x0000001508157211 */ /* 0x000fe400078e18ff */
[----:B------:R-:W-:Y:S01]  /*0e20*/  IADD3.X R27, PT, PT, RZ, R27, RZ, P0, !PT ;  /* 0x0000001bff1b7210 */ /* 0x000fe200007fe4ff */
[-C--:B--2---:R-:W-:Y:S01]  /*0e30*/  FMUL R29, R13, R11.reuse ;  /* 0x0000000b0d1d7220 */ /* 0x084fe20000400000 */
[----:B------:R-:W-:-:S03]  /*0e40*/  FMUL R28, R12, R11 ;  /* 0x0000000b0c1c7220 */ /* 0x000fc60000400000 */
[-C--:B------:R-:W-:Y:S01]  /*0e50*/  FFMA R12, R12, R10.reuse, -R29 ;  /* 0x0000000a0c0c7223 */ /* 0x080fe2000000081d */
[----:B------:R-:W-:Y:S01]  /*0e60*/  FFMA R28, R13, R10, R28 ;  /* 0x0000000a0d1c7223 */ /* 0x000fe2000000001c */
[-C--:B---3--:R-:W-:Y:S01]  /*0e70*/  FMUL R11, R15, R17.reuse ;  /* 0x000000110f0b7220 */ /* 0x088fe20000400000 */
[C---:B------:R-:W-:Y:S01]  /*0e80*/  FMUL R10, R14.reuse, R17 ;  /* 0x000000110e0a7220 */ /* 0x040fe20000400000 */
[----:B------:R-:W-:Y:S01]  /*0e90*/  FADD R12, R25, R12 ;  /* 0x0000000c190c7221 */ /* 0x000fe20000000000 */
[----:B------:R-:W-:Y:S01]  /*0ea0*/  FADD R19, R19, R28 ;  /* 0x0000001c13137221 */ /* 0x000fe20000000000 */
[-C--:B------:R-:W-:Y:S01]  /*0eb0*/  FFMA R11, R14, R16.reuse, -R11 ;  /* 0x000000100e0b7223 */ /* 0x080fe2000000080b */
[----:B------:R-:W-:-:S03]  /*0ec0*/  FFMA R16, R15, R16, R10 ;  /* 0x000000100f107223 */ /* 0x000fc6000000000a */
[----:B------:R-:W-:Y:S01]  /*0ed0*/  FADD R10, R12, R11 ;  /* 0x0000000b0c0a7221 */ /* 0x000fe20000000000 */
[----:B------:R-:W-:Y:S01]  /*0ee0*/  FADD R11, R19, R16 ;  /* 0x00000010130b7221 */ /* 0x000fe20000000000 */
[----:B------:R-:W-:Y:S06]  /*0ef0*/  BRA.U UP0, `(.L_x_11) ;  /* 0xfffffff900c87547 */ /* 0x000fec000b83ffff */
.L_x_10:
[----:B------:R-:W-:-:S09]  /*0f00*/  UISETP.NE.AND UP0, UPT, UR7, URZ, UPT ;  /* 0x000000ff0700728c */ /* 0x000fd2000bf05270 */
[----:B------:R-:W-:Y:S05]  /*0f10*/  BRA.U !UP0, `(.L_x_12) ;  /* 0x0000000508907547 */ /* 0x000fea000b800000 */
[----:B------:R-:W-:Y:S02]  /*0f20*/  UIADD3 UR9, UPT, UPT, UR7, -0x1, URZ ;  /* 0xffffffff07097890 */ /* 0x000fe4000fffe0ff */
[----:B------:R-:W-:Y:S02]  /*0f30*/  ULOP3.LUT UP1, UR10, UR8, 0x3, URZ, 0xc0, !UPT ;  /* 0x00000003080a7892 */ /* 0x000fe4000f82c0ff */
[----:B------:R-:W-:-:S09]  /*0f40*/  UISETP.GE.U32.AND UP0, UPT, UR9, 0x3, UPT ;  /* 0x000000030900788c */ /* 0x000fd2000bf06070 */
[----:B------:R-:W-:Y:S05]  /*0f50*/  BRA.U !UP0, `(.L_x_13) ;  /* 0x0000000108bc7547 */ /* 0x000fea000b800000 */
[----:B------:R-:W0:Y:S01]  /*0f60*/  LDC.64 R16, c[0x0][0x380] ;  /* 0x0000e000ff107b82 */ /* 0x000e220000000a00 */
[----:B------:R-:W1:Y:S01]  /*0f70*/  LDCU.64 UR14, c[0x0][0x388] ;  /* 0x00007100ff0e77ac */ /* 0x000e620008000a00 */
[----:B------:R-:W-:Y:S01]  /*0f80*/  IMAD R13, R8, UR4, R5 ;  /* 0x00000004080d7c24 */ /* 0x000fe2000f8e0205 */
[C---:B------:R-:W-:Y:S02]  /*0f90*/  IADD3 R12, P0, PT, R7.reuse, UR4, RZ ;  /* 0x00000004070c7c10 */ /* 0x040fe4000ff1e0ff */
[----:B------:R-:W-:-:S03]  /*0fa0*/  IADD3 R15, PT, PT, R7, UR4, RZ ;  /* 0x00000004070f7c10 */ /* 0x000fc6000fffe0ff */
[----:B------:R-:W2:Y:S01]  /*0fb0*/  LDC.64 R18, c[0x0][0x388] ;  /* 0x0000e200ff127b82 */ /* 0x000ea20000000a00 */
[----:B0-----:R-:W-:Y:S01]  /*0fc0*/  IMAD.WIDE R16, R13, 0x8, R16 ;  /* 0x000000080d107825 */ /* 0x001fe200078e0210 */
[----:B------:R-:W-:Y:S02]  /*0fd0*/  IADD3.X R13, PT, PT, RZ, RZ, RZ, P0, !PT ;  /* 0x000000ffff0d7210 */ /* 0x000fe400007fe4ff */
[----:B-1----:R-:W-:Y:S01]  /*0fe0*/  LEA R26, P0, R12, UR14, 0x3 ;  /* 0x0000000e0c1a7c11 */ /* 0x002fe2000f8018ff */
[----:B------:R-:W-:-:S03]  /*0ff0*/  IMAD.WIDE R20, R8, 0x8, R16 ;  /* 0x0000000808147825 */ /* 0x000fc600078e0210 */
[----:B------:R-:W-:Y:S01]  /*1000*/  LEA.HI.X R27, R12, UR15, R13, 0x3, P0 ;  /* 0x0000000f0c1b7c11 */ /* 0x000fe200080f1c0d */
[----:B------:R-:W3:Y:S01]  /*1010*/  LDG.E.64 R16, desc[UR12][R16.64] ;  /* 0x0000000c10107981 */ /* 0x000ee2000c1e1b00 */
[----:B--2---:R-:W-:-:S03]  /*1020*/  IMAD.WIDE.U32 R18, R15, 0x8, R18 ;  /* 0x000000080f127825 */ /* 0x004fc600078e0012 */
[----:B------:R-:W2:Y:S04]  /*1030*/  LDG.E.64 R12, desc[UR12][R20.64] ;  /* 0x0000000c140c7981 */ /* 0x000ea8000c1e1b00 */
[----:B------:R-:W2:Y:S04]  /*1040*/  LDG.E.64 R14, desc[UR12][R26.64+0x8] ;  /* 0x0000080c1a0e7981 */ /* 0x000ea8000c1e1b00 */
[----:B------:R-:W3:Y:S01]  /*1050*/  LDG.E.64 R18, desc[UR12][R18.64] ;  /* 0x0000000c12127981 */ /* 0x000ee2000c1e1b00 */
[----:B------:R-:W-:-:S03]  /*1060*/  IMAD.WIDE R32, R8, 0x8, R20 ;  /* 0x0000000808207825 */ /* 0x000fc600078e0214 */
[----:B------:R-:W4:Y:S01]  /*1070*/  LDG.E.64 R20, desc[UR12][R26.64+0x18] ;  /* 0x0000180c1a147981 */ /* 0x000f22000c1e1b00 */
[-C--:B--2---:R-:W-:Y:S01]  /*1080*/  FMUL R23, R13, R15.reuse ;  /* 0x0000000f0d177220 */ /* 0x084fe20000400000 */
[----:B------:R-:W-:Y:S01]  /*1090*/  FMUL R30, R12, R15 ;  /* 0x0000000f0c1e7220 */ /* 0x000fe20000400000 */
[-C--:B---3--:R-:W-:Y:S01]  /*10a0*/  FMUL R25, R17, R19.reuse ;  /* 0x0000001311197220 */ /* 0x088fe20000400000 */
[----:B------:R-:W-:Y:S01]  /*10b0*/  FMUL R28, R16, R19 ;  /* 0x00000013101c7220 */ /* 0x000fe20000400000 */
[----:B------:R-:W-:Y:S01]  /*10c0*/  FFMA R12, R12, R14, -R23 ;  /* 0x0000000e0c0c7223 */ /* 0x000fe20000000817 */
[----:B------:R-:W-:-:S04]  /*10d0*/  IMAD.WIDE R22, R8, 0x8, R32 ;  /* 0x0000000808167825 */ /* 0x000fc800078e0220 */
[-C--:B------:R-:W-:Y:S01]  /*10e0*/  FFMA R25, R16, R18.reuse, -R25 ;  /* 0x0000001210197223 */ /* 0x080fe20000000819 */
[----:B------:R-:W-:Y:S02]  /*10f0*/  FFMA R28, R17, R18, R28 ;  /* 0x00000012111c7223 */ /* 0x000fe4000000001c */
[----:B------:R-:W2:Y:S04]  /*1100*/  LDG.E.64 R16, desc[UR12][R32.64] ;  /* 0x0000000c20107981 */ /* 0x000ea8000c1e1b00 */
[----:B------:R-:W2:Y:S04]  /*1110*/  LDG.E.64 R18, desc[UR12][R26.64+0x10] ;  /* 0x0000100c1a127981 */ /* 0x000ea8000c1e1b00 */
[----:B------:R-:W4:Y:S01]  /*1120*/  LDG.E.64 R22, desc[UR12][R22.64] ;  /* 0x0000000c16167981 */ /* 0x000f22000c1e1b00 */
[----:B------:R-:W-:Y:S01]  /*1130*/  FFMA R30, R13, R14, R30 ;  /* 0x0000000e0d1e7223 */ /* 0x000fe2000000001e */
[----:B------:R-:W-:Y:S01]  /*1140*/  FADD R25, R10, R25 ;  /* 0x000000190a197221 */ /* 0x000fe20000000000 */
[----:B------:R-:W-:-:S03]  /*1150*/  FADD R11, R11, R28 ;  /* 0x0000001c0b0b7221 */ /* 0x000fc60000000000 */
[----:B------:R-:W-:Y:S01]  /*1160*/  FADD R12, R25, R12 ;  /* 0x0000000c190c7221 */ /* 0x000fe20000000000 */
[----:B------:R-:W-:Y:S01]  /*1170*/  FADD R11, R11, R30 ;  /* 0x0000001e0b0b7221 */ /* 0x000fe20000000000 */
[----:B------:R-:W-:Y:S01]  /*1180*/  UIADD3 UR4, UPT, UPT, UR4, 0x4, URZ ;  /* 0x0000000404047890 */ /* 0x000fe2000fffe0ff */
[-C--:B--2---:R-:W-:Y:S01]  /*1190*/  FMUL R13, R17, R19.reuse ;  /* 0x00000013110d7220 */ /* 0x084fe20000400000 */
[----:B------:R-:W-:-:S03]  /*11a0*/  FMUL R10, R16, R19 ;  /* 0x00000013100a7220 */ /* 0x000fc60000400000 */
[-C--:B------:R-:W-:Y:S01]  /*11b0*/  FFMA R13, R16, R18.reuse, -R13 ;  /* 0x00000012100d7223 */ /* 0x080fe2000000080d */
[----:B------:R-:W-:Y:S01]  /*11c0*/  FFMA R10, R17, R18, R10 ;  /* 0x00000012110a7223 */ /* 0x000fe2000000000a */
[-C--:B----4-:R-:W-:Y:S01]  /*11d0*/  FMUL R15, R23, R21.reuse ;  /* 0x00000015170f7220 */ /* 0x090fe20000400000 */
[----:B------:R-:W-:Y:S01]  /*11e0*/  FMUL R14, R22, R21 ;  /* 0x00000015160e7220 */ /* 0x000fe20000400000 */
[----:B------:R-:W-:Y:S01]  /*11f0*/  FADD R12, R12, R13 ;  /* 0x0000000d0c0c7221 */ /* 0x000fe20000000000 */
[----:B------:R-:W-:Y:S01]  /*1200*/  FADD R11, R11, R10 ;  /* 0x0000000a0b0b7221 */ /* 0x000fe20000000000 */
[-C--:B------:R-:W-:Y:S01]  /*1210*/  FFMA R15, R22, R20.reuse, -R15 ;  /* 0x00000014160f7223 */ /* 0x080fe2000000080f */
[----:B------:R-:W-:-:S03]  /*1220*/  FFMA R14, R23, R20, R14 ;  /* 0x00000014170e7223 */ /* 0x000fc6000000000e */
[----:B------:R-:W-:Y:S01]  /*1230*/  FADD R10, R12, R15 ;  /* 0x0000000f0c0a7221 */ /* 0x000fe20000000000 */
[----:B------:R-:W-:-:S07]  /*1240*/  FADD R11, R11, R14 ;  /* 0x0000000e0b0b7221 */ /* 0x000fce0000000000 */
.L_x_13:
[----:B------:R-:W-:Y:S05]  /*1250*/  BRA.U !UP1, `(.L_x_12) ;  /* 0x0000000109c07547 */ /* 0x000fea000b800000 */
[----:B------:R-:W-:Y:S02]  /*1260*/  UISETP.NE.AND UP0, UPT, UR10, 0x1, UPT ;  /* 0x000000010a00788c */ /* 0x000fe4000bf05270 */
[----:B------:R-:W-:-:S04]  /*1270*/  ULOP3.LUT UR8, UR8, 0x1, URZ, 0xc0, !UPT ;  /* 0x0000000108087892 */ /* 0x000fc8000f8ec0ff */
[----:B------:R-:W-:-:S03]  /*1280*/  UISETP.NE.U32.AND UP1, UPT, UR8, 0x1, UPT ;  /* 0x000000010800788c */ /* 0x000fc6000bf25070 */
[----:B------:R-:W-:Y:S08]  /*1290*/  BRA.U !UP0, `(.L_x_14) ;  /* 0x0000000108747547 */ /* 0x000ff0000b800000 */
[----:B------:R-:W0:Y:S01]  /*12a0*/  LDC.64 R20, c[0x0][0x380] ;  /* 0x0000e000ff147b82 */ /* 0x000e220000000a00 */
[----:B------:R-:W1:Y:S01]  /*12b0*/  LDCU.64 UR8, c[0x0][0x388] ;  /* 0x00007100ff0877ac */ /* 0x000e620008000a00 */
[----:B------:R-:W-:Y:S01]  /*12c0*/  IMAD R13, R8, UR4, R5 ;  /* 0x00000004080d7c24 */ /* 0x000fe2000f8e0205 */
[C---:B------:R-:W-:Y:S02]  /*12d0*/  IADD3 R17, PT, PT, R7.reuse, UR4, RZ ;  /* 0x0000000407117c10 */ /* 0x040fe4000fffe0ff */
[----:B------:R-:W-:-:S03]  /*12e0*/  IADD3 R12, P0, PT, R7, UR4, RZ ;  /* 0x00000004070c7c10 */ /* 0x000fc6000ff1e0ff */
[----:B------:R-:W2:Y:S01]  /*12f0*/  LDC.64 R14, c[0x0][0x388] ;  /* 0x0000e200ff0e7b82 */ /* 0x000ea20000000a00 */
[----:B0-----:R-:W-:Y:S01]  /*1300*/  IMAD.WIDE R20, R13, 0x8, R20 ;  /* 0x000000080d147825 */ /* 0x001fe200078e0214 */
[----:B------:R-:W-:Y:S02]  /*1310*/  IADD3.X R13, PT, PT, RZ, RZ, RZ, P0, !PT ;  /* 0x000000ffff0d7210 */ /* 0x000fe400007fe4ff */
[----:B-1----:R-:W-:-:S04]  /*1320*/  LEA R18, P0, R12, UR8, 0x3 ;  /* 0x000000080c127c11 */ /* 0x002fc8000f8018ff */
[----:B------:R-:W-:Y:S01]  /*1330*/  LEA.HI.X R19, R12, UR9, R13, 0x3, P0 ;  /* 0x000000090c137c11 */ /* 0x000fe200080f1c0d */
[----:B--2---:R-:W-:Y:S01]  /*1340*/  IMAD.WIDE.U32 R14, R17, 0x8, R14 ;  /* 0x00000008110e7825 */ /* 0x004fe200078e000e */
[----:B------:R-:W2:Y:S03]  /*1350*/  LDG.E.64 R12, desc[UR12][R20.64] ;  /* 0x0000000c140c7981 */ /* 0x000ea6000c1e1b00 */
[----:B------:R-:W-:Y:S01]  /*1360*/  IMAD.WIDE R16, R8, 0x8, R20 ;  /* 0x0000000808107825 */ /* 0x000fe200078e0214 */
[----:B------:R-:W3:Y:S04]  /*1370*/  LDG.E.64 R18, desc[UR12][R18.64+0x8] ;  /* 0x0000080c12127981 */ /* 0x000ee8000c1e1b00 */
[----:B------:R-:W2:Y:S04]  /*1380*/  LDG.E.64 R14, desc[UR12][R14.64] ;  /* 0x0000000c0e0e7981 */ /* 0x000ea8000c1e1b00 */
[----:B------:R-:W3:Y:S01]  /*1390*/  LDG.E.64 R16, desc[UR12][R16.64] ;  /* 0x0000000c10107981 */ /* 0x000ee2000c1e1b00 */
[----:B------:R-:W-:Y:S01]  /*13a0*/  UIADD3 UR4, UPT, UPT, UR4, 0x2, URZ ;  /* 0x0000000204047890 */ /* 0x000fe2000fffe0ff */
[-C--:B--2---:R-:W-:Y:S01]  /*13b0*/  FMUL R23, R13, R15.reuse ;  /* 0x0000000f0d177220 */ /* 0x084fe20000400000 */
[----:B------:R-:W-:-:S03]  /*13c0*/  FMUL R22, R12, R15 ;  /* 0x0000000f0c167220 */ /* 0x000fc60000400000 */
[-C--:B------:R-:W-:Y:S01]  /*13d0*/  FFMA R23, R12, R14.reuse, -R23 ;  /* 0x0000000e0c177223 */ /* 0x080fe20000000817 */
[----:B------:R-:W-:Y:S01]  /*13e0*/  FFMA R22, R13, R14, R22 ;  /* 0x0000000e0d167223 */ /* 0x000fe20000000016 */
[-C--:B---3--:R-:W-:Y:S01]  /*13f0*/  FMUL R13, R17, R19.reuse ;  /* 0x00000013110d7220 */ /* 0x088fe20000400000 */
[----:B------:R-:W-:Y:S01]  /*1400*/  FMUL R12, R16, R19 ;  /* 0x00000013100c7220 */ /* 0x000fe20000400000 */
[----:B------:R-:W-:Y:S01]  /*1410*/  FADD R10, R10, R23 ;  /* 0x000000170a0a7221 */ /* 0x000fe20000000000 */
[----:B------:R-:W-:Y:S01]  /*1420*/  FADD R11, R11, R22 ;  /* 0x000000160b0b7221 */ /* 0x000fe20000000000 */
[-C--:B------:R-:W-:Y:S01]  /*1430*/  FFMA R13, R16, R18.reuse, -R13 ;  /* 0x00000012100d7223 */ /* 0x080fe2000000080d */
[----:B------:R-:W-:-:S03]  /*1440*/  FFMA R12, R17, R18, R12 ;  /* 0x00000012110c7223 */ /* 0x000fc6000000000c */
[----:B------:R-:W-:Y:S01]  /*1450*/  FADD R10, R10, R13 ;  /* 0x0000000d0a0a7221 */ /* 0x000fe20000000000 */
[----:B------:R-:W-:-:S07]  /*1460*/  FADD R11, R11, R12 ;  /* 0x0000000c0b0b7221 */ /* 0x000fce0000000000 */
.L_x_14:
[----:B------:R-:W-:Y:S05]  /*1470*/  BRA.U UP1, `(.L_x_12) ;  /* 0x0000000101387547 */ /* 0x000fea000b800000 */
[----:B------:R-:W0:Y:S01]  /*1480*/  LDC.64 R14, c[0x0][0x380] ;  /* 0x0000e000ff0e7b82 */ /* 0x000e220000000a00 */
[----:B------:R-:W-:Y:S01]  /*1490*/  IADD3 R7, PT, PT, R7, UR4, RZ ;  /* 0x0000000407077c10 */ /* 0x000fe2000fffe0ff */
[----:B------:R-:W-:-:S06]  /*14a0*/  IMAD R17, R8, UR4, R5 ;  /* 0x0000000408117c24 */ /* 0x000fcc000f8e0205 */
[----:B------:R-:W1:Y:S01]  /*14b0*/  LDC.64 R12, c[0x0][0x388] ;  /* 0x0000e200ff0c7b82 */ /* 0x000e620000000a00 */
[----:B0-----:R-:W-:-:S04]  /*14c0*/  IMAD.WIDE R16, R17, 0x8, R14 ;  /* 0x0000000811107825 */ /* 0x001fc800078e020e */
[----:B-1----:R-:W-:Y:S02]  /*14d0*/  IMAD.WIDE.U32 R14, R7, 0x8, R12 ;  /* 0x00000008070e7825 */ /* 0x002fe400078e000c */
[----:B------:R-:W2:Y:S04]  /*14e0*/  LDG.E.64 R12, desc[UR12][R16.64] ;  /* 0x0000000c100c7981 */ /* 0x000ea8000c1e1b00 */
[----:B------:R-:W2:Y:S02]  /*14f0*/  LDG.E.64 R14, desc[UR12][R14.64] ;  /* 0x0000000c0e0e7981 */ /* 0x000ea4000c1e1b00 */
[-C--:B--2---:R-:W-:Y:S01]  /*1500*/  FMUL R7, R13, R15.reuse ;  /* 0x0000000f0d077220 */ /* 0x084fe20000400000 */
[----:B------:R-:W-:-:S03]  /*1510*/  FMUL R18, R12, R15 ;  /* 0x0000000f0c127220 */ /* 0x000fc60000400000 */
[-C--:B------:R-:W-:Y:S01]  /*1520*/  FFMA R7, R12, R14.reuse, -R7 ;  /* 0x0000000e0c077223 */ /* 0x080fe20000000807 */
[----:B------:R-:W-:-:S03]  /*1530*/  FFMA R18, R13, R14, R18 ;  /* 0x0000000e0d127223 */ /* 0x000fc60000000012 */
[----:B------:R-:W-:Y:S01]  /*1540*/  FADD R10, R10, R7 ;  /* 0x000000070a0a7221 */ /* 0x000fe20000000000 */
[----:B------:R-:W-:-:S07]  /*1550*/  FADD R11, R11, R18 ;  /* 0x000000120b0b7221 */ /* 0x000fce0000000000 */
.L_x_12:
[----:B------:R-:W0:Y:S01]  /*1560*/  LDC.64 R12, c[0x0][0x390] ;  /* 0x0000e400ff0c7b82 */ /* 0x000e220000000a00 */
[----:B------:R-:W-:-:S04]  /*1570*/  IMAD R7, R24, R8, R5 ;  /* 0x0000000818077224 */ /* 0x000fc800078e0205 */
[----:B0-----:R-:W-:-:S05]  /*1580*/  IMAD.WIDE R12, R7, 0x8, R12 ;  /* 0x00000008070c7825 */ /* 0x001fca00078e020c */
[----:B------:R0:W-:Y:S02]  /*1590*/  STG.E.64 desc[UR12][R12.64], R10 ;  /* 0x0000000a0c007986 */ /* 0x0001e4000c101b0c */
.L_x_9:
[----:B------:R-:W-:Y:S05]  /*15a0*/  BSYNC.RECONVERGENT B0 ;  /* 0x0000000000007941 */ /* 0x000fea0003800200 */
.L_x_8:
[----:B------:R-:W-:Y:S05]  /*15b0*/  @P1 BRA `(.L_x_15) ;  /* 0xfffffff000b41947 */ /* 0x000fea000383ffff */
.L_x_7:
[----:B------:R-:W-:-:S04]  /*15c0*/  IADD3 R4, PT, PT, R4, 0x1, RZ ;  /* 0x0000000104047810 */ /* 0x000fc80007ffe0ff */
[----:B------:R-:W-:-:S13]  /*15d0*/  ISETP.NE.AND P0, PT, R4, R0, PT ;  /* 0x000000000400720c */ /* 0x000fda0003f05270 */
[----:B------:R-:W-:Y:S05]  /*15e0*/  @!P0 EXIT ;  /* 0x000000000000894d */ /* 0x000fea0003800000 */
[----:B------:R-:W-:Y:S05]  /*15f0*/  BRA `(.L_x_16) ;  /* 0xfffffff000947947 */ /* 0x000fea000383ffff */
        .weak           $__internal_0_$__cuda_sm3x_div_rn_noftz_f32_slowpath
        .type           $__internal_0_$__cuda_sm3x_div_rn_noftz_f32_slowpath,@function
        .size           $__internal_0_$__cuda_sm3x_div_rn_noftz_f32_slowpath,(.L_x_225 - $__internal_0_$__cuda_sm3x_div_rn_noftz_f32_slowpath)
$__internal_0_$__cuda_sm3x_div_rn_noftz_f32_slowpath:
[----:B------:R-:W-:Y:S02]  /*1600*/  SHF.R.U32.HI R6, RZ, 0x17, R3 ;  /* 0x00000017ff067819 */ /* 0x000fe40000011603 */
[----:B------:R-:W-:Y:S02]  /*1610*/  SHF.R.U32.HI R5, RZ, 0x17, R2 ;  /* 0x00000017ff057819 */ /* 0x000fe40000011602 */
[----:B------:R-:W-:Y:S02]  /*1620*/  LOP3.LUT R10, R6, 0xff, RZ, 0xc0, !PT ;  /* 0x000000ff060a7812 */ /* 0x000fe400078ec0ff */
[----:B------:R-:W-:Y:S02]  /*1630*/  LOP3.LUT R8, R5, 0xff, RZ, 0xc0, !PT ;  /* 0x000000ff05087812 */ /* 0x000fe400078ec0ff */
[----:B------:R-:W-:Y:S02]  /*1640*/  IADD3 R7, PT, PT, R10, -0x1, RZ ;  /* 0xffffffff0a077810 */ /* 0x000fe40007ffe0ff */
[----:B------:R-:W-:-:S02]  /*1650*/  IADD3 R6, PT, PT, R8, -0x1, RZ ;  /* 0xffffffff08067810 */ /* 0x000fc40007ffe0ff */
[----:B------:R-:W-:-:S04]  /*1660*/  ISETP.GT.U32.AND P0, PT, R7, 0xfd, PT ;  /* 0x000000fd0700780c */ /* 0x000fc80003f04070 */
[----:B------:R-:W-:-:S13]  /*1670*/  ISETP.GT.U32.OR P0, PT, R6, 0xfd, P0 ;  /* 0x000000fd0600780c */ /* 0x000fda0000704470 */
[----:B------:R-:W-:Y:S01]  /*1680*/  @!P0 MOV R5, RZ ;  /* 0x000000ff00058202 */ /* 0x000fe20000000f00 */
[----:B------:R-:W-:Y:S06]  /*1690*/  @!P0 BRA `(.L_x_17) ;  /* 0x00000000005c8947 */ /* 0x000fec0003800000 */
[----:B------:R-:W-:Y:S02]  /*16a0*/  FSETP.GTU.FTZ.AND P0, PT, |R2|, +INF , PT ;  /* 0x7f8000000200780b */ /* 0x000fe40003f1c200 */
[----:B------:R-:W-:-:S04]  /*16b0*/  FSETP.GTU.FTZ.AND P1, PT, |R3|, +INF , PT ;  /* 0x7f8000000300780b */ /* 0x000fc80003f3c200 */
[----:B------:R-:W-:-:S13]  /*16c0*/  PLOP3.LUT P0, PT, P0, P1, PT, 0xf8, 0x8f ;  /* 0x00000000008f781c */ /* 0x000fda0000703f70 */
[----:B------:R-:W-:Y:S05]  /*16d0*/  @P0 BRA `(.L_x_18) ;  /* 0x0000000400440947 */ /* 0x000fea0003800000 */
[----:B------:R-:W-:-:S13]  /*16e0*/  LOP3.LUT P0, RZ, R3, 0x7fffffff, R2, 0xc8, !PT ;  /* 0x7fffffff03ff7812 */ /* 0x000fda000780c802 */
[----:B------:R-:W-:Y:S05]  /*16f0*/  @!P0 BRA `(.L_x_19) ;  /* 0x0000000400348947 */ /* 0x000fea0003800000 */
[C---:B------:R-:W-:Y:S02]  /*1700*/  FSETP.NEU.FTZ.AND P1, PT, |R2|.reuse, +INF , PT ;  /* 0x7f8000000200780b */ /* 0x040fe40003f3d200 */
[----:B------:R-:W-:Y:S02]  /*1710*/  FSETP.NEU.FTZ.AND P2, PT, |R3|, +INF , PT ;  /* 0x7f8000000300780b */ /* 0x000fe40003f5d200 */
[----:B------:R-:W-:-:S11]  /*1720*/  FSETP.NEU.FTZ.AND P0, PT, |R2|, +INF , PT ;  /* 0x7f8000000200780b */ /* 0x000fd60003f1d200 */
[----:B------:R-:W-:Y:S05]  /*1730*/  @!P2 BRA !P1, `(.L_x_19) ;  /* 0x000000040024a947 */ /* 0x000fea0004800000 */
[----:B------:R-:W-:-:S04]  /*1740*/  LOP3.LUT P1, RZ, R2, 0x7fffffff, RZ, 0xc0, !PT ;  /* 0x7fffffff02ff7812 */ /* 0x000fc8000782c0ff */
[----:B------:R-:W-:-:S13]  /*1750*/  PLOP3.LUT P1, PT, P2, P1, PT, 0x2f, 0xf2 ;  /* 0x0000000000f2781c */ /* 0x000fda0001722577 */
[----:B------:R-:W-:Y:S05]  /*1760*/  @P1 BRA `(.L_x_20) ;  /* 0x0000000400101947 */ /* 0x000fea0003800000 */
[----:B------:R-:W-:-:S04]  /*1770*/  LOP3.LUT P1, RZ, R3, 0x7fffffff, RZ, 0xc0, !PT ;  /* 0x7fffffff03ff7812 */ /* 0x000fc8000782c0ff */
[----:B------:R-:W-:-:S13]  /*1780*/  PLOP3.LUT P0, PT, P0, P1, PT, 0x2f, 0xf2 ;  /* 0x0000000000f2781c */ /* 0x000fda0000702577 */
[----:B------:R-:W-:Y:S05]  /*1790*/  @P0 BRA `(.L_x_21) ;  /* 0x0000000000f80947 */ /* 0x000fea0003800000 */
[----:B------:R-:W-:Y:S02]  /*17a0*/  ISETP.GE.AND P0, PT, R6, RZ, PT ;  /* 0x000000ff0600720c */ /* 0x000fe40003f06270 */
[----:B------:R-:W-:-:S11]  /*17b0*/  ISETP.GE.AND P1, PT, R7, RZ, PT ;  /* 0x000000ff0700720c */ /* 0x000fd60003f26270 */
[----:B------:R-:W-:Y:S01]  /*17c0*/  @P0 MOV R5, RZ ;  /* 0x000000ff00050202 */ /* 0x000fe20000000f00 */
[----:B------:R-:W-:Y:S01]  /*17d0*/  @!P0 FFMA R2, R2, 1.84467440737095516160e+19, RZ ;  /* 0x5f80000002028823 */ /* 0x000fe200000000ff */
[----:B------:R-:W-:Y:S01]  /*17e0*/  @!P0 MOV R5, 0xffffffc0 ;  /* 0xffffffc000058802 */ /* 0x000fe20000000f00 */
[----:B------:R-:W-:-:S03]  /*17f0*/  @!P1 FFMA R3, R3, 1.84467440737095516160e+19, RZ ;  /* 0x5f80000003039823 */ /* 0x000fc600000000ff */
[----:B------:R-:W-:-:S07]  /*1800*/  @!P1 IADD3 R5, PT, PT, R5, 0x40, RZ ;  /* 0x0000004005059810 */ /* 0x000fce0007ffe0ff */
.L_x_17:
[----:B------:R-:W-:-:S04]  /*1810*/  LEA R6, R10, 0xc0800000, 0x17 ;  /* 0xc08000000a067811 */ /* 0x000fc800078eb8ff */
[----:B------:R-:W-:Y:S02]  /*1820*/  IADD3 R6, PT, PT, -R6, R3, RZ ;  /* 0x0000000306067210 */ /* 0x000fe40007ffe1ff */
[----:B------:R-:W-:Y:S02]  /*1830*/  IADD3 R3, PT, PT, R8, -0x7f, RZ ;  /* 0xffffff8108037810 */ /* 0x000fe40007ffe0ff */
[----:B------:R0:W1:Y:S01]  /*1840*/  MUFU.RCP R7, R6 ;  /* 0x0000000600077308 */ /* 0x0000620000001000 */
[----:B------:R-:W-:Y:S02]  /*1850*/  FADD.FTZ R9, -R6, -RZ ;  /* 0x800000ff06097221 */ /* 0x000fe40000010100 */
[C---:B------:R-:W-:Y:S01]  /*1860*/  IMAD R2, R3.reuse, -0x800000, R2 ;  /* 0xff80000003027824 */ /* 0x040fe200078e0202 */
[----:B0-----:R-:W-:-:S04]  /*1870*/  IADD3 R6, PT, PT, R3, 0x7f, -R10 ;  /* 0x0000007f03067810 */ /* 0x001fc80007ffe80a */
[----:B------:R-:W-:Y:S01]  /*1880*/  IADD3 R6, PT, PT, R6, R5, RZ ;  /* 0x0000000506067210 */ /* 0x000fe20007ffe0ff */
[----:B-1----:R-:W-:-:S04]  /*1890*/  FFMA R8, R7, R9, 1 ;  /* 0x3f80000007087423 */ /* 0x002fc80000000009 */
[----:B------:R-:W-:-:S04]  /*18a0*/  FFMA R12, R7, R8, R7 ;  /* 0x00000008070c7223 */ /* 0x000fc80000000007 */
[----:B------:R-:W-:-:S04]  /*18b0*/  FFMA R7, R2, R12, RZ ;  /* 0x0000000c02077223 */ /* 0x000fc800000000ff */
[----:B------:R-:W-:-:S04]  /*18c0*/  FFMA R8, R9, R7, R2 ;  /* 0x0000000709087223 */ /* 0x000fc80000000002 */
[----:B------:R-:W-:-:S04]  /*18d0*/  FFMA R7, R12, R8, R7 ;  /* 0x000000080c077223 */ /* 0x000fc80000000007 */
[----:B------:R-:W-:-:S04]  /*18e0*/  FFMA R8, R9, R7, R2 ;  /* 0x0000000709087223 */ /* 0x000fc80000000002 */
[----:B------:R-:W-:-:S05]  /*18f0*/  FFMA R2, R12, R8, R7 ;  /* 0x000000080c027223 */ /* 0x000fca0000000007 */
[----:B------:R-:W-:-:S04]  /*1900*/  SHF.R.U32.HI R3, RZ, 0x17, R2 ;  /* 0x00000017ff037819 */ /* 0x000fc80000011602 */
[----:B------:R-:W-:-:S04]  /*1910*/  LOP3.LUT R3, R3, 0xff, RZ, 0xc0, !PT ;  /* 0x000000ff03037812 */ /* 0x000fc800078ec0ff */
[----:B------:R-:W-:-:S04]  /*1920*/  IADD3 R9, PT, PT, R3, R6, RZ ;  /* 0x0000000603097210 */ /* 0x000fc80007ffe0ff */
[----:B------:R-:W-:-:S04]  /*1930*/  IADD3 R3, PT, PT, R9, -0x1, RZ ;  /* 0xffffffff09037810 */ /* 0x000fc80007ffe0ff */
[----:B------:R-:W-:-:S13]  /*1940*/  ISETP.GE.U32.AND P0, PT, R3, 0xfe, PT ;  /* 0x000000fe0300780c */ /* 0x000fda0003f06070 */
[----:B------:R-:W-:Y:S05]  /*1950*/  @!P0 BRA `(.L_x_22) ;  /* 0x0000000000808947 */ /* 0x000fea0003800000 */
[----:B------:R-:W-:-:S13]  /*1960*/  ISETP.GT.AND P0, PT, R9, 0xfe, PT ;  /* 0x000000fe0900780c */ /* 0x000fda0003f04270 */
[----:B------:R-:W-:Y:S05]  /*1970*/  @P0 BRA `(.L_x_23) ;  /* 0x00000000006c0947 */ /* 0x000fea0003800000 */
[----:B------:R-:W-:-:S13]  /*1980*/  ISETP.GE.AND P0, PT, R9, 0x1, PT ;  /* 0x000000010900780c */ /* 0x000fda0003f06270 */
[----:B------:R-:W-:Y:S05]  /*1990*/  @P0 BRA `(.L_x_24) ;  /* 0x0000000000980947 */ /* 0x000fea0003800000 */
[----:B------:R-:W-:Y:S02]  /*19a0*/  ISETP.GE.AND P0, PT, R9, -0x18, PT ;  /* 0xffffffe80900780c */ /* 0x000fe40003f06270 */
[----:B------:R-:W-:-:S11]  /*19b0*/  LOP3.LUT R2, R2, 0x80000000, RZ, 0xc0, !PT ;  /* 0x8000000002027812 */ /* 0x000fd600078ec0ff */
[----:B------:R-:W-:Y:S05]  /*19c0*/  @!P0 BRA `(.L_x_24) ;  /* 0x00000000008c8947 */ /* 0x000fea0003800000 */
[CCC-:B------:R-:W-:Y:S01]  /*19d0*/  FFMA.RZ R3, R12.reuse, R8.reuse, R7.reuse ;  /* 0x000000080c037223 */ /* 0x1c0fe2000000c007 */
[CCC-:B------:R-:W-:Y:S01]  /*19e0*/  FFMA.RM R6, R12.reuse, R8.reuse, R7.reuse ;  /* 0x000000080c067223 */ /* 0x1c0fe20000004007 */
[C---:B------:R-:W-:Y:S02]  /*19f0*/  ISETP.NE.AND P2, PT, R9.reuse, RZ, PT ;  /* 0x000000ff0900720c */ /* 0x040fe40003f45270 */
[----:B------:R-:W-:Y:S02]  /*1a00*/  ISETP.NE.AND P1, PT, R9, RZ, PT ;  /* 0x000000ff0900720c */ /* 0x000fe40003f25270 */
[----:B------:R-:W-:Y:S01]  /*1a10*/  LOP3.LUT R5, R3, 0x7fffff, RZ, 0xc0, !PT ;  /* 0x007fffff03057812 */ /* 0x000fe200078ec0ff */
[----:B------:R-:W-:Y:S01]  /*1a20*/  FFMA.RP R3, R12, R8, R7 ;  /* 0x000000080c037223 */ /* 0x000fe20000008007 */
[----:B------:R-:W-:Y:S02]  /*1a30*/  IADD3 R8, PT, PT, R9, 0x20, RZ ;  /* 0x0000002009087810 */ /* 0x000fe40007ffe0ff */
[----:B------:R-:W-:-:S02]  /*1a40*/  LOP3.LUT R5, R5, 0x800000, RZ, 0xfc, !PT ;  /* 0x0080000005057812 */ /* 0x000fc400078efcff */
[----:B------:R-:W-:Y:S02]  /*1a50*/  IADD3 R7, PT, PT, -R9, RZ, RZ ;  /* 0x000000ff09077210 */ /* 0x000fe40007ffe1ff */
[----:B------:R-:W-:Y:S02]  /*1a60*/  SHF.L.U32 R8, R5, R8, RZ ;  /* 0x0000000805087219 */ /* 0x000fe400000006ff */
[----:B------:R-:W-:Y:S02]  /*1a70*/  FSETP.NEU.FTZ.AND P0, PT, R3, R6, PT ;  /* 0x000000060300720b */ /* 0x000fe40003f1d000 */
[----:B------:R-:W-:Y:S02]  /*1a80*/  SEL R6, R7, RZ, P2 ;  /* 0x000000ff07067207 */ /* 0x000fe40001000000 */
[----:B------:R-:W-:Y:S02]  /*1a90*/  ISETP.NE.AND P1, PT, R8, RZ, P1 ;  /* 0x000000ff0800720c */ /* 0x000fe40000f25270 */
[----:B------:R-:W-:-:S02]  /*1aa0*/  SHF.R.U32.HI R6, RZ, R6, R5 ;  /* 0x00000006ff067219 */ /* 0x000fc40000011605 */
[----:B------:R-:W-:Y:S02]  /*1ab0*/  PLOP3.LUT P0, PT, P0, P1, PT, 0xf8, 0x8f ;  /* 0x00000000008f781c */ /* 0x000fe40000703f70 */
[----:B------:R-:W-:Y:S02]  /*1ac0*/  SHF.R.U32.HI R8, RZ, 0x1, R6 ;  /* 0x00000001ff087819 */ /* 0x000fe40000011606 */
[----:B------:R-:W-:-:S04]  /*1ad0*/  SEL R3, RZ, 0x1, !P0 ;  /* 0x00000001ff037807 */ /* 0x000fc80004000000 */
[----:B------:R-:W-:-:S04]  /*1ae0*/  LOP3.LUT R3, R3, 0x1, R8, 0xf8, !PT ;  /* 0x0000000103037812 */ /* 0x000fc800078ef808 */
[----:B------:R-:W-:-:S04]  /*1af0*/  LOP3.LUT R3, R3, R6, RZ, 0xc0, !PT ;  /* 0x0000000603037212 */ /* 0x000fc800078ec0ff */
[----:B------:R-:W-:-:S04]  /*1b00*/  IADD3 R3, PT, PT, R8, R3, RZ ;  /* 0x0000000308037210 */ /* 0x000fc80007ffe0ff */
[----:B------:R-:W-:Y:S01]  /*1b10*/  LOP3.LUT R2, R3, R2, RZ, 0xfc, !PT ;  /* 0x0000000203027212 */ /* 0x000fe200078efcff */
[----:B------:R-:W-:Y:S06]  /*1b20*/  BRA `(.L_x_24) ;  /* 0x0000000000347947 */ /* 0x000fec0003800000 */
.L_x_23:
[----:B------:R-:W-:-:S04]  /*1b30*/  LOP3.LUT R2, R2, 0x80000000, RZ, 0xc0, !PT ;  /* 0x8000000002027812 */ /* 0x000fc800078ec0ff */
[----:B------:R-:W-:Y:S01]  /*1b40*/  LOP3.LUT R2, R2, 0x7f800000, RZ, 0xfc, !PT ;  /* 0x7f80000002027812 */ /* 0x000fe200078efcff */
[----:B------:R-:W-:Y:S06]  /*1b50*/  BRA `(.L_x_24) ;  /* 0x0000000000287947 */ /* 0x000fec0003800000 */
.L_x_22:
[----:B------:R-:W-:Y:S01]  /*1b60*/  LEA R2, R6, R2, 0x17 ;  /* 0x0000000206027211 */ /* 0x000fe200078eb8ff */
[----:B------:R-:W-:Y:S06]  /*1b70*/  BRA `(.L_x_24) ;  /* 0x0000000000207947 */ /* 0x000fec0003800000 */
.L_x_21:
[----:B------:R-:W-:-:S04]  /*1b80*/  LOP3.LUT R2, R3, 0x80000000, R2, 0x48, !PT ;  /* 0x8000000003027812 */ /* 0x000fc800078e4802 */
[----:B------:R-:W-:Y:S01]  /*1b90*/  LOP3.LUT R2, R2, 0x7f800000, RZ, 0xfc, !PT ;  /* 0x7f80000002027812 */ /* 0x000fe200078efcff */
[----:B------:R-:W-:Y:S06]  /*1ba0*/  BRA `(.L_x_24) ;  /* 0x0000000000147947 */ /* 0x000fec0003800000 */
.L_x_20:
[----:B------:R-:W-:Y:S01]  /*1bb0*/  LOP3.LUT R2, R3, 0x80000000, R2, 0x48, !PT ;  /* 0x8000000003027812 */ /* 0x000fe200078e4802 */
[----:B------:R-:W-:Y:S06]  /*1bc0*/  BRA `(.L_x_24) ;  /* 0x00000000000c7947 */ /* 0x000fec0003800000 */
.L_x_19:
[----:B------:R-:W0:Y:S01]  /*1bd0*/  MUFU.RSQ R2, -QNAN ;  /* 0xffc0000000027908 */ /* 0x000e220000001400 */
[----:B------:R-:W-:Y:S05]  /*1be0*/  BRA `(.L_x_24) ;  /* 0x0000000000047947 */ /* 0x000fea0003800000 */
.L_x_18:
[----:B------:R-:W-:-:S07]  /*1bf0*/  FADD.FTZ R2, R2, R3 ;  /* 0x0000000302027221 */ /* 0x000fce0000010000 */
.L_x_24:
[----:B------:R-:W-:-:S04]  /*1c00*/  HFMA2 R5, -RZ, RZ, 0, 0 ;  /* 0x00000000ff057431 */ /* 0x000fc800000001ff */
[----:B0-----:R-:W-:Y:S05]  /*1c10*/  RET.REL.NODEC R4 `(_Z29Ltriangle_complex_matrix_multPK6float2S1_PS_iii) ;  /* 0xffffffe004f87950 */ /* 0x001fea0003c3ffff */
.L_x_25:
[----:B------:R-:W-:-:S00]  /*1c20*/  BRA `(.L_x_25) ;  /* 0xfffffffc00fc7947 */ /* 0x000fc0000383ffff */
[----:B------:R-:W-:-:S00]  /*1c30*/  NOP ;  /* 0x0000000000007918 */ /* 0x000fc00000000000 */
        /* <DEDUP_REMOVED lines=12> */
.L_x_225:


//--------------------- .text._Z19complex_matrix_multPK6float2S1_PS_iii --------------------------
	.section	.text._Z19complex_matrix_multPK6float2S1_PS_iii,"ax",@progbits
	.align	128
        .global         _Z19complex_matrix_multPK6float2S1_PS_iii
        .type           _Z19complex_matrix_multPK6float2S1_PS_iii,@function
        .size           _Z19complex_matrix_multPK6float2S1_PS_iii,(.L_x_226 - _Z19complex_matrix_multPK6float2S1_PS_iii)
        .other          _Z19complex_matrix_multPK6float2S1_PS_iii,@"STO_CUDA_ENTRY STV_DEFAULT"
_Z19complex_matrix_multPK6float2S1_PS_iii:
.text._Z19complex_matrix_multPK6float2S1_PS_iii:
        /* <DEDUP_REMOVED lines=17> */
[----:B------:R-:W-:Y:S05]  /*0110*/  CALL.REL.NOINC `($__internal_1_$__cuda_sm3x_div_rn_noftz_f32_slowpath) ;  /* 0x0000001400247944 */ /* 0x000fea0003c00000 */
[----:B------:R-:W-:-:S07]  /*0120*/  MOV R4, R2 ;  /* 0x0000000200047202 */ /* 0x000fce0000000f00 */
.L_x_26:
        /* <DEDUP_REMOVED lines=16> */
[----:B------:R-:W-:Y:S05]  /*0230*/  CALL.REL.NOINC `($__internal_1_$__cuda_sm3x_div_rn_noftz_f32_slowpath) ;  /* 0x0000001000dc7944 */ /* 0x000fea0003c00000 */
[----:B------:R-:W-:-:S07]  /*0240*/  MOV R5, R2 ;  /* 0x0000000200057202 */ /* 0x000fce0000000f00 */
.L_x_27:
        /* <DEDUP_REMOVED lines=16> */
.L_x_32:
        /* <DEDUP_REMOVED lines=9> */
.L_x_31:
[C---:B------:R-:W-:Y:S01]  /*03e0*/  IMAD R17, R15.reuse, UR6, R2 ;  /* 0x000000060f117c24 */ /* 0x040fe2000f8e0202 */
[----:B------:R-:W-:-:S04]  /*03f0*/  IADD3 R15, PT, PT, R15, 0x4, RZ ;  /* 0x000000040f0f7810 */ /* 0x000fc80007ffe0ff */
[C---:B------:R-:W-:Y:S02]  /*0400*/  IADD3 R19, PT, PT, R17.reuse, UR6, RZ ;  /* 0x0000000611137c10 */ /* 0x040fe4000fffe0ff */
[----:B0-----:R-:W-:Y:S02]  /*0410*/  ISETP.GE.AND P2, PT, R17, UR4, PT ;  /* 0x0000000411007c0c */ /* 0x001fe4000bf46270 */
[C---:B------:R-:W-:Y:S02]  /*0420*/  IADD3 R21, PT, PT, R19.reuse, UR6, RZ ;  /* 0x0000000613157c10 */ /* 0x040fe4000fffe0ff */
[----:B------:R-:W-:Y:S02]  /*0430*/  ISETP.GE.AND P3, PT, R19, UR4, PT ;  /* 0x0000000413007c0c */ /* 0x000fe4000bf66270 */
[C---:B------:R-:W-:Y:S02]  /*0440*/  IADD3 R23, PT, PT, R21.reuse, UR6, RZ ;  /* 0x0000000615177c10 */ /* 0x040fe4000fffe0ff */
[----:B------:R-:W-:-:S02]  /*0450*/  ISETP.GE.AND P0, PT, R21, UR4, PT ;  /* 0x0000000415007c0c */ /* 0x000fc4000bf06270 */
[----:B------:R-:W-:Y:S02]  /*0460*/  ISETP.GE.AND P1, PT, R23, UR4, PT ;  /* 0x0000000417007c0c */ /* 0x000fe4000bf26270 */
[C---:B-1----:R-:W-:Y:S02]  /*0470*/  ISETP.GE.OR P2, PT, R14.reuse, UR7, P2 ;  /* 0x000000070e007c0c */ /* 0x042fe40009746670 */
[C---:B------:R-:W-:Y:S02]  /*0480*/  ISETP.GE.OR P3, PT, R14.reuse, UR7, P3 ;  /* 0x000000070e007c0c */ /* 0x040fe40009f66670 */
[C---:B------:R-:W-:Y:S02]  /*0490*/  ISETP.GE.OR P0, PT, R14.reuse, UR7, P0 ;  /* 0x000000070e007c0c */ /* 0x040fe40008706670 */
[----:B------:R-:W-:-:S07]  /*04a0*/  ISETP.GE.OR P1, PT, R14, UR7, P1 ;  /* 0x000000070e007c0c */ /* 0x000fce0008f26670 */
        /* <DEDUP_REMOVED lines=12> */
[----:B--2---:R-:W-:-:S05]  /*0570*/  @!P0 IMAD.WIDE R8, R21, 0x8, R8 ;  /* 0x0000000815088825 */ /* 0x004fca00078e0208 */
[----:B------:R4:W-:Y:S01]  /*0580*/  @!P0 STG.E.64 desc[UR12][R8.64], RZ ;  /* 0x000000ff08008986 */ /* 0x0009e2000c101b0c */
[----:B------:R-:W-:Y:S01]  /*0590*/  ISETP.NE.AND P0, PT, R15, R12, PT ;  /* 0x0000000c0f00720c */ /* 0x000fe20003f05270 */
[----:B---3--:R-:W-:-:S05]  /*05a0*/  @!P1 IMAD.WIDE R4, R23, 0x8, R4 ;  /* 0x0000000817049825 */ /* 0x008fca00078e0204 */
[----:B------:R4:W-:Y:S07]  /*05b0*/  @!P1 STG.E.64 desc[UR12][R4.64], RZ ;  /* 0x000000ff04009986 */ /* 0x0009ee000c101b0c */
[----:B------:R-:W-:Y:S05]  /*05c0*/  @P0 BRA `(.L_x_31) ;  /* 0xfffffffc00840947 */ /* 0x000fea000383ffff */
[----:B----4-:R-:W-:-:S07]  /*05d0*/  MOV R5, R12 ;  /* 0x0000000c00057202 */ /* 0x010fce0000000f00 */
.L_x_30:
[----:B------:R-:W-:-:S13]  /*05e0*/  ISETP.NE.AND P0, PT, R16, RZ, PT ;  /* 0x000000ff1000720c */ /* 0x000fda0003f05270 */
[----:B------:R-:W-:Y:S05]  /*05f0*/  @!P0 BRA `(.L_x_29) ;  /* 0x00000000006c8947 */ /* 0x000fea0003800000 */
[----:B------:R-:W0:Y:S01]  /*0600*/  LDCU UR4, c[0x0][0x3a0] ;  /* 0x00007400ff0477ac */ /* 0x000e220008000800 */
[----:B------:R-:W-:Y:S01]  /*0610*/  IMAD R9, R5, UR6, R2 ;  /* 0x0000000605097c24 */ /* 0x000fe2000f8e0202 */
[----:B------:R-:W1:Y:S04]  /*0620*/  LDCU UR7, c[0x0][0x398] ;  /* 0x00007300ff0777ac */ /* 0x000e680008000800 */
[----:B0-----:R-:W-:-:S04]  /*0630*/  ISETP.GE.AND P0, PT, R9, UR4, PT ;  /* 0x0000000409007c0c */ /* 0x001fc8000bf06270 */
[----:B-1----:R-:W-:-:S13]  /*0640*/  ISETP.GE.OR P0, PT, R14, UR7, P0 ;  /* 0x000000070e007c0c */ /* 0x002fda0008706670 */
[----:B------:R-:W0:Y:S01]  /*0650*/  @!P0 LDC.64 R4, c[0x0][0x390] ;  /* 0x0000e400ff048b82 */ /* 0x000e220000000a00 */
[----:B------:R-:W-:-:S04]  /*0660*/  @!P0 IMAD R7, R9, UR7, R14 ;  /* 0x0000000709078c24 */ /* 0x000fc8000f8e020e */
[----:B0-----:R-:W-:-:S05]  /*0670*/  @!P0 IMAD.WIDE R4, R7, 0x8, R4 ;  /* 0x0000000807048825 */ /* 0x001fca00078e0204 */
[----:B------:R0:W-:Y:S01]  /*0680*/  @!P0 STG.E.64 desc[UR12][R4.64], RZ ;  /* 0x000000ff04008986 */ /* 0x0001e2000c101b0c */
[----:B------:R-:W-:-:S13]  /*0690*/  ISETP.NE.AND P0, PT, R16, 0x1, PT ;  /* 0x000000011000780c */ /* 0x000fda0003f05270 */
[----:B0-----:R-:W-:Y:S05]  /*06a0*/  @!P0 BRA `(.L_x_29) ;  /* 0x0000000000408947 */ /* 0x001fea0003800000 */
[----:B------:R-:W-:-:S04]  /*06b0*/  IADD3 R9, PT, PT, R9, UR6, RZ ;  /* 0x0000000609097c10 */ /* 0x000fc8000fffe0ff */
[----:B------:R-:W-:-:S04]  /*06c0*/  ISETP.GE.AND P0, PT, R9, UR4, PT ;  /* 0x0000000409007c0c */ /* 0x000fc8000bf06270 */
[----:B------:R-:W-:-:S13]  /*06d0*/  ISETP.GE.OR P0, PT, R14, UR7, P0 ;  /* 0x000000070e007c0c */ /* 0x000fda0008706670 */
        /* <DEDUP_REMOVED lines=12> */
[----:B------:R0:W-:Y:S02]  /*07a0*/  @!P0 STG.E.64 desc[UR12][R4.64], RZ ;  /* 0x000000ff04008986 */ /* 0x0001e4000c101b0c */
.L_x_29:
[----:B------:R-:W-:-:S04]  /*07b0*/  IADD3 R13, PT, PT, R13, 0x1, RZ ;  /* 0x000000010d0d7810 */ /* 0x000fc80007ffe0ff */
[----:B------:R-:W-:-:S13]  /*07c0*/  ISETP.NE.AND P0, PT, R13, R0, PT ;  /* 0x000000000d00720c */ /* 0x000fda0003f05270 */
[----:B------:R-:W-:Y:S05]  /*07d0*/  @P0 BRA `(.L_x_32) ;  /* 0xfffffff800dc0947 */ /* 0x000fea000383ffff */
[----:B------:R-:W-:Y:S05]  /*07e0*/  EXIT ;  /* 0x000000000000794d */ /* 0x000fea0003800000 */
.L_x_28:
[----:B------:R-:W-:Y:S01]  /*07f0*/  HFMA2 R4, -RZ, RZ, 0, 0 ;  /* 0x00000000ff047431 */ /* 0x000fe200000001ff */
[----:B------:R-:W-:-:S12]  /*0800*/  ULOP3.LUT UR7, UR7, 0x7, URZ, 0xc0, !UPT ;  /* 0x0000000707077892 */ /* 0x000fd8000f8ec0ff */
.L_x_42:
[----:B------:R-:W-:-:S13]  /*0810*/  ISETP.GT.AND P0, PT, R3, RZ, PT ;  /* 0x000000ff0300720c */ /* 0x000fda0003f04270 */
[----:B0-----:R-:W-:Y:S05]  /*0820*/  @!P0 BRA `(.L_x_33) ;  /* 0x0000000c00508947 */ /* 0x001fea0003800000 */
[----:B------:R-:W-:Y:S01]  /*0830*/  IMAD R5, R4, UR5, R25 ;  /* 0x0000000504057c24 */ /* 0x000fe2000f8e0219 */
[----:B------:R-:W-:-:S07]  /*0840*/  MOV R6, RZ ;  /* 0x000000ff00067202 */ /* 0x000fce0000000f00 */
.L_x_41:
[----:B0-----:R-:W0:Y:S01]  /*0850*/  LDC R8, c[0x0][0x398] ;  /* 0x0000e600ff087b82 */ /* 0x001e220000000800 */
[----:B------:R-:W1:Y:S01]  /*0860*/  LDCU UR4, c[0x0][0x3a0] ;  /* 0x00007400ff0477ac */ /* 0x000e620008000800 */
[C---:B------:R-:W-:Y:S01]  /*0870*/  IMAD R7, R6.reuse, UR6, R2 ;  /* 0x0000000606077c24 */ /* 0x040fe2000f8e0202 */
[----:B------:R-:W-:Y:S01]  /*0880*/  IADD3 R6, PT, PT, R6, 0x1, RZ ;  /* 0x0000000106067810 */ /* 0x000fe20007ffe0ff */
[----:B------:R-:W-:Y:S03]  /*0890*/  BSSY.RECONVERGENT B0, `(.L_x_34) ;  /* 0x00000cc000007945 */ /* 0x000fe60003800200 */
[----:B------:R-:W-:Y:S02]  /*08a0*/  ISETP.NE.AND P1, PT, R6, R3, PT ;  /* 0x000000030600720c */ /* 0x000fe40003f25270 */
[----:B-1----:R-:W-:-:S04]  /*08b0*/  ISETP.GE.AND P0, PT, R7, UR4, PT ;  /* 0x0000000407007c0c */ /* 0x002fc8000bf06270 */
[----:B0-----:R-:W-:-:S13]  /*08c0*/  ISETP.LT.AND P0, PT, R5, R8, !P0 ;  /* 0x000000080500720c */ /* 0x001fda0004701270 */
        /* <DEDUP_REMOVED lines=16> */
.L_x_37:
        /* <DEDUP_REMOVED lines=40> */
[----:B------:R-:W-:Y:S01]  /*0c50*/  FADD R18, R19, R24 ;  /* 0x0000001813127221 */ /* 0x000fe20000000000 */
        /* <DEDUP_REMOVED lines=37> */
.L_x_36:
        /* <DEDUP_REMOVED lines=53> */
.L_x_39:
        /* <DEDUP_REMOVED lines=34> */
.L_x_40:
        /* <DEDUP_REMOVED lines=15> */
.L_x_38:
[----:B------:R-:W0:Y:S01]  /*1510*/  LDC.64 R12, c[0x0][0x390] ;  /* 0x0000e400ff0c7b82 */ /* 0x000e220000000a00 */
[----:B------:R-:W-:-:S04]  /*1520*/  IMAD R9, R7, R8, R5 ;  /* 0x0000000807097224 */ /* 0x000fc800078e0205 */
[----:B0-----:R-:W-:-:S05]  /*1530*/  IMAD.WIDE R8, R9, 0x8, R12 ;  /* 0x0000000809087825 */ /* 0x001fca00078e020c */
[----:B------:R0:W-:Y:S02]  /*1540*/  STG.E.64 desc[UR12][R8.64], R10 ;  /* 0x0000000a08007986 */ /* 0x0001e4000c101b0c */
.L_x_35:
[----:B------:R-:W-:Y:S05]  /*1550*/  BSYNC.RECONVERGENT B0 ;  /* 0x0000000000007941 */ /* 0x000fea0003800200 */
.L_x_34:
[----:B------:R-:W-:Y:S05]  /*1560*/  @P1 BRA `(.L_x_41) ;  /* 0xfffffff000b81947 */ /* 0x000fea000383ffff */
.L_x_33:
[----:B------:R-:W-:-:S04]  /*1570*/  IADD3 R4, PT, PT, R4, 0x1, RZ ;  /* 0x0000000104047810 */ /* 0x000fc80007ffe0ff */
[----:B------:R-:W-:-:S13]  /*1580*/  ISETP.NE.AND P0, PT, R4, R0, PT ;  /* 0x000000000400720c */ /* 0x000fda0003f05270 */
[----:B------:R-:W-:Y:S05]  /*1590*/  @!P0 EXIT ;  /* 0x000000000000894d */ /* 0x000fea0003800000 */
[----:B------:R-:W-:Y:S05]  /*15a0*/  BRA `(.L_x_42) ;  /* 0xfffffff000987947 */ /* 0x000fea000383ffff */
        .weak           $__internal_1_$__cuda_sm3x_div_rn_noftz_f32_slowpath
        .type           $__internal_1_$__cuda_sm3x_div_rn_noftz_f32_slowpath,@function
        .size           $__internal_1_$__cuda_sm3x_div_rn_noftz_f32_slowpath,(.L_x_226 - $__internal_1_$__cuda_sm3x_div_rn_noftz_f32_slowpath)
$__internal_1_$__cuda_sm3x_div_rn_noftz_f32_slowpath:
        /* <DEDUP_REMOVED lines=33> */
.L_x_43:
        /* <DEDUP_REMOVED lines=50> */
.L_x_49:
[----:B------:R-:W-:-:S04]  /*1ae0*/  LOP3.LUT R2, R2, 0x80000000, RZ, 0xc0, !PT ;  /* 0x8000000002027812 */ /* 0x000fc800078ec0ff */
[----:B------:R-:W-:Y:S01]  /*1af0*/  LOP3.LUT R2, R2, 0x7f800000, RZ, 0xfc, !PT ;  /* 0x7f80000002027812 */ /* 0x000fe200078efcff */
[----:B------:R-:W-:Y:S06]  /*1b00*/  BRA `(.L_x_50) ;  /* 0x0000000000287947 */ /* 0x000fec0003800000 */
.L_x_48:
[----:B------:R-:W-:Y:S01]  /*1b10*/  LEA R2, R6, R2, 0x17 ;  /* 0x0000000206027211 */ /* 0x000fe200078eb8ff */
[----:B------:R-:W-:Y:S06]  /*1b20*/  BRA `(.L_x_50) ;  /* 0x0000000000207947 */ /* 0x000fec0003800000 */
.L_x_47:
[----:B------:R-:W-:-:S04]  /*1b30*/  LOP3.LUT R2, R3, 0x80000000, R2, 0x48, !PT ;  /* 0x8000000003027812 */ /* 0x000fc800078e4802 */
[----:B------:R-:W-:Y:S01]  /*1b40*/  LOP3.LUT R2, R2, 0x7f800000, RZ, 0xfc, !PT ;  /* 0x7f80000002027812 */ /* 0x000fe200078efcff */
[----:B------:R-:W-:Y:S06]  /*1b50*/  BRA `(.L_x_50) ;  /* 0x0000000000147947 */ /* 0x000fec0003800000 */
.L_x_46:
[----:B------:R-:W-:Y:S01]  /*1b60*/  LOP3.LUT R2, R3, 0x80000000, R2, 0x48, !PT ;  /* 0x8000000003027812 */ /* 0x000fe200078e4802 */
[----:B------:R-:W-:Y:S06]  /*1b70*/  BRA `(.L_x_50) ;  /* 0x00000000000c7947 */ /* 0x000fec0003800000 */
.L_x_45:
[----:B------:R-:W0:Y:S01]  /*1b80*/  MUFU.RSQ R2, -QNAN ;  /* 0xffc0000000027908 */ /* 0x000e220000001400 */
[----:B------:R-:W-:Y:S05]  /*1b90*/  BRA `(.L_x_50) ;  /* 0x0000000000047947 */ /* 0x000fea0003800000 */
.L_x_44:
[----:B------:R-:W-:-:S07]  /*1ba0*/  FADD.FTZ R2, R2, R3 ;  /* 0x0000000302027221 */ /* 0x000fce0000010000 */
.L_x_50:
[----:B------:R-:W-:-:S04]  /*1bb0*/  HFMA2 R5, -RZ, RZ, 0, 0 ;  /* 0x00000000ff057431 */ /* 0x000fc800000001ff */
[----:B0-----:R-:W-:Y:S05]  /*1bc0*/  RET.REL.NODEC R4 `(_Z19complex_matrix_multPK6float2S1_PS_iii) ;  /* 0xffffffe4040c7950 */ /* 0x001fea0003c3ffff */
.L_x_51:
        /* <DEDUP_REMOVED lines=11> */
.L_x_226:


//--------------------- .text._Z19hermitian_transposePK6float2PS_ii --------------------------
	.section	.text._Z19hermitian_transposePK6float2PS_ii,"ax",@progbits
	.align	128
        .global         _Z19hermitian_transposePK6float2PS_ii
        .type           _Z19hermitian_transposePK6float2PS_ii,@function
        .size           _Z19hermitian_transposePK6float2PS_ii,(.L_x_227 - _Z19hermitian_transposePK6float2PS_ii)
        .other          _Z19hermitian_transposePK6float2PS_ii,@"STO_CUDA_ENTRY STV_DEFAULT"
_Z19hermitian_transposePK6float2PS_ii:
.text._Z19hermitian_transposePK6float2PS_ii:
        /* <DEDUP_REMOVED lines=16> */
[----:B------:R-:W-:Y:S05]  /*0100*/  CALL.REL.NOINC `($__internal_2_$__cuda_sm3x_div_rn_noftz_f32_slowpath) ;  /* 0x0000000800bc7944 */ /* 0x000fea0003c00000 */
[----:B------:R-:W-:-:S07]  /*0110*/  MOV R4, R0 ;  /* 0x0000000000047202 */ /* 0x000fce0000000f00 */
.L_x_52:
[----:B------:R-:W0:Y:S01]  /*0120*/  F2I.CEIL.NTZ R4, R4 ;  /* 0x0000000400047305 */ /* 0x000e22000020b100 */
[----:B------:R-:W1:Y:S01]  /*0130*/  LDCU UR5, c[0x0][0x364] ;  /* 0x00006c80ff0577ac */ /* 0x000e620008000800 */
[----:B------:R-:W2:Y:S01]  /*0140*/  LDC R2, c[0x0][0x374] ;  /* 0x0000dd00ff027b82 */ /* 0x000ea20000000800 */
[----:B0-----:R-:W-:-:S13]  /*0150*/  R2UR UR11, R4 ;  /* 0x00000000040b72ca */ /* 0x001fda00000e0000 */
[----:B------:R-:W-:-:S06]  /*0160*/  UISETP.GE.AND UP0, UPT, UR11, 0x1, UPT ;  /* 0x000000010b00788c */ /* 0x000fcc000bf06270 */
[----:B------:R-:W-:-:S13]  /*0170*/  PLOP3.LUT P0, PT, PT, PT, UP0, 0x80, 0x8 ;  /* 0x000000000008781c */ /* 0x000fda0003f0f008 */
[----:B-1----:R-:W-:Y:S05]  /*0180*/  @!P0 EXIT ;  /* 0x000000000000894d */ /* 0x002fea0003800000 */
[----:B--2---:R-:W-:Y:S01]  /*0190*/  IMAD R24, R2, UR5, RZ ;  /* 0x0000000502187c24 */ /* 0x004fe2000f8e02ff */
[----:B------:R-:W0:Y:S01]  /*01a0*/  LDCU UR4, c[0x0][0x390] ;  /* 0x00007200ff0477ac */ /* 0x000e220008000800 */
[----:B------:R-:W1:Y:S03]  /*01b0*/  S2R R19, SR_TID.Y ;  /* 0x0000000000137919 */ /* 0x000e660000002200 */
[----:B------:R-:W-:Y:S01]  /*01c0*/  I2FP.F32.U32 R3, R24 ;  /* 0x0000001800037245 */ /* 0x000fe20000201000 */
[----:B------:R-:W1:Y:S03]  /*01d0*/  S2R R5, SR_CTAID.Y ;  /* 0x0000000000057919 */ /* 0x000e660000002600 */
[----:B------:R-:W2:Y:S01]  /*01e0*/  MUFU.RCP R4, R3 ;  /* 0x0000000300047308 */ /* 0x000ea20000001000 */
[----:B------:R-:W3:Y:S01]  /*01f0*/  S2R R22, SR_TID.X ;  /* 0x0000000000167919 */ /* 0x000ee20000002100 */
[----:B0-----:R-:W-:-:S06]  /*0200*/  I2FP.F32.S32 R0, UR4 ;  /* 0x0000000400007c45 */ /* 0x001fcc0008201400 */
[----:B------:R-:W0:Y:S01]  /*0210*/  FCHK P0, R0, R3 ;  /* 0x0000000300007302 */ /* 0x000e220000000000 */
[----:B--2---:R-:W-:-:S04]  /*0220*/  FFMA R7, -R3, R4, 1 ;  /* 0x3f80000003077423 */ /* 0x004fc80000000104 */
[----:B------:R-:W-:-:S04]  /*0230*/  FFMA R7, R4, R7, R4 ;  /* 0x0000000704077223 */ /* 0x000fc80000000004 */
[----:B------:R-:W-:-:S04]  /*0240*/  FFMA R4, R0, R7, RZ ;  /* 0x0000000700047223 */ /* 0x000fc800000000ff */
[----:B------:R-:W-:Y:S01]  /*0250*/  FFMA R6, -R3, R4, R0 ;  /* 0x0000000403067223 */ /* 0x000fe20000000100 */
[----:B-1----:R-:W-:-:S03]  /*0260*/  IMAD R25, R5, UR5, R19 ;  /* 0x0000000505197c24 */ /* 0x002fc6000f8e0213 */
[----:B------:R-:W-:Y:S01]  /*0270*/  FFMA R4, R7, R6, R4 ;  /* 0x0000000607047223 */ /* 0x000fe20000000004 */
[----:B0--3--:R-:W-:Y:S06]  /*0280*/  @!P0 BRA `(.L_x_53) ;  /* 0x00000000000c8947 */ /* 0x009fec0003800000 */
[----:B------:R-:W-:-:S07]  /*0290*/  MOV R4, 0x2b0 ;  /* 0x000002b000047802 */ /* 0x000fce0000000f00 */
[----:B------:R-:W-:Y:S05]  /*02a0*/  CALL.REL.NOINC `($__internal_2_$__cuda_sm3x_div_rn_noftz_f32_slowpath) ;  /* 0x0000000800547944 */ /* 0x000fea0003c00000 */
[----:B------:R-:W-:-:S07]  /*02b0*/  IMAD.MOV.U32 R4, RZ, RZ, R0 ;  /* 0x000000ffff047224 */ /* 0x000fce00078e0000 */
.L_x_53:
[----:B------:R-:W0:Y:S01]  /*02c0*/  F2I.CEIL.NTZ R4, R4 ;  /* 0x0000000400047305 */ /* 0x000e22000020b100 */
[----:B------:R-:W1:Y:S01]  /*02d0*/  S2UR UR10, SR_CTAID.X ;  /* 0x00000000000a79c3 */ /* 0x000e620000002500 */
[----:B------:R-:W2:Y:S01]  /*02e0*/  LDCU UR4, c[0x0][0x394] ;  /* 0x00007280ff0477ac */ /* 0x000ea20008000800 */
[C---:B------:R-:W-:Y:S01]  /*02f0*/  IADD3 R0, PT, PT, R2.reuse, R5, RZ ;  /* 0x0000000502007210 */ /* 0x040fe20007ffe0ff */
[C-C-:B------:R-:W-:Y:S02]  /*0300*/  IMAD R6, R2.reuse, 0x2, R5.reuse ;  /* 0x0000000202067824 */ /* 0x140fe400078e0205 */
[----:B------:R-:W-:Y:S01]  /*0310*/  IMAD R2, R2, 0x3, R5 ;  /* 0x0000000302027824 */ /* 0x000fe200078e0205 */
[----:B------:R-:W3:Y:S01]  /*0320*/  LDCU.64 UR12, c[0x0][0x358] ;  /* 0x00006b00ff0c77ac */ /* 0x000ee20008000a00 */
[--C-:B------:R-:W-:Y:S02]  /*0330*/  IMAD R23, R0, UR5, R19.reuse ;  /* 0x0000000500177c24 */ /* 0x100fe4000f8e0213 */
[----:B------:R-:W-:-:S02]  /*0340*/  IMAD R21, R6, UR5, R19 ;  /* 0x0000000506157c24 */ /* 0x000fc4000f8e0213 */
[----:B------:R-:W-:Y:S01]  /*0350*/  IMAD R19, R2, UR5, R19 ;  /* 0x0000000502137c24 */ /* 0x000fe2000f8e0213 */
[----:B0-----:R-:W-:Y:S01]  /*0360*/  R2UR UR14, R4 ;  /* 0x00000000040e72ca */ /* 0x001fe200000e0000 */
[--C-:B--2---:R-:W-:Y:S02]  /*0370*/  IMAD R18, R25, UR4, R22.reuse ;  /* 0x0000000419127c24 */ /* 0x104fe4000f8e0216 */
[----:B------:R-:W-:Y:S02]  /*0380*/  IMAD R20, R24, UR4, RZ ;  /* 0x0000000418147c24 */ /* 0x000fe4000f8e02ff */
[----:B------:R-:W-:Y:S01]  /*0390*/  IMAD R22, R23, UR4, R22 ;  /* 0x0000000417167c24 */ /* 0x000fe2000f8e0216 */
[----:B-1-3--:R-:W-:-:S09]  /*03a0*/  UMOV UR4, URZ ;  /* 0x000000ff00047c82 */ /* 0x00afd20008000000 */
.L_x_62:
[----:B------:R-:W-:-:S09]  /*03b0*/  UISETP.GE.AND UP0, UPT, UR14, 0x1, UPT ;  /* 0x000000010e00788c */ /* 0x000fd2000bf06270 */
[----:B0123--:R-:W-:Y:S05]  /*03c0*/  BRA.U !UP0, `(.L_x_54) ;  /* 0x0000000508fc7547 */ /* 0x00ffea000b800000 */
[----:B------:R-:W0:Y:S01]  /*03d0*/  S2R R12, SR_TID.X ;  /* 0x00000000000c7919 */ /* 0x000e220000002100 */
[----:B------:R-:W0:Y:S01]  /*03e0*/  LDC R13, c[0x0][0x360] ;  /* 0x0000d800ff0d7b82 */ /* 0x000e220000000800 */
[----:B------:R-:W-:Y:S01]  /*03f0*/  UISETP.GE.U32.AND UP0, UPT, UR14, 0x4, UPT ;  /* 0x000000040e00788c */ /* 0x000fe2000bf06070 */
[----:B------:R-:W-:Y:S01]  /*0400*/  MOV R3, UR6 ;  /* 0x0000000600037c02 */ /* 0x000fe20008000f00 */
[----:B------:R-:W-:Y:S01]  /*0410*/  UMOV UR5, URZ ;  /* 0x000000ff00057c82 */ /* 0x000fe20008000000 */
[----:B0-----:R-:W-:-:S04]  /*0420*/  IMAD R0, R13, UR10, R12 ;  /* 0x0000000a0d007c24 */ /* 0x001fc8000f8e020c */
[----:B------:R-:W-:Y:S02]  /*0430*/  IMAD R0, R3, UR4, R0 ;  /* 0x0000000403007c24 */ /* 0x000fe4000f8e0200 */
[----:B------:R-:W-:Y:S05]  /*0440*/  BRA.U !UP0, `(.L_x_55) ;  /* 0x00000005080c7547 */ /* 0x000fea000b800000 */
[----:B------:R-:W0:Y:S01]  /*0450*/  LDCU.64 UR16, c[0x0][0x390] ;  /* 0x00007200ff1077ac */ /* 0x000e220008000a00 */
[----:B------:R-:W-:Y:S01]  /*0460*/  IMAD.MOV.U32 R6, RZ, RZ, R25 ;  /* 0x000000ffff067224 */ /* 0x000fe200078e0019 */
[----:B------:R-:W-:Y:S01]  /*0470*/  MOV R7, R19 ;  /* 0x0000001300077202 */ /* 0x000fe20000000f00 */
[----:B------:R-:W-:Y:S01]  /*0480*/  IMAD.MOV.U32 R8, RZ, RZ, R21 ;  /* 0x000000ffff087224 */ /* 0x000fe200078e0015 */
[----:B------:R-:W-:Y:S01]  /*0490*/  UIMAD UR7, UR9, UR4, UR10 ;  /* 0x00000004090772a4 */ /* 0x000fe2000f8e020a */
[----:B------:R-:W-:Y:S01]  /*04a0*/  MOV R9, R23 ;  /* 0x0000001700097202 */ /* 0x000fe20000000f00 */
[----:B------:R-:W-:Y:S01]  /*04b0*/  ULOP3.LUT UR5, UR14, 0x7ffffffc, URZ, 0xc0, !UPT ;  /* 0x7ffffffc0e057892 */ /* 0x000fe2000f8ec0ff */
[----:B------:R-:W1:Y:S03]  /*04c0*/  LDCU UR15, c[0x0][0x390] ;  /* 0x00007200ff0f77ac */ /* 0x000e660008000800 */
[----:B------:R-:W-:Y:S01]  /*04d0*/  IMAD R10, R13, UR7, R22 ;  /* 0x000000070d0a7c24 */ /* 0x000fe2000f8e0216 */
[----:B------:R-:W-:Y:S01]  /*04e0*/  UIADD3 UR8, UPT, UPT, -UR5, URZ, URZ ;  /* 0x000000ff05087290 */ /* 0x000fe2000fffe1ff */
[--C-:B0-----:R-:W-:Y:S01]  /*04f0*/  IMAD R11, R21, UR17, R12.reuse ;  /* 0x00000011150b7c24 */ /* 0x101fe2000f8e020c */
[----:B------:R-:W-:Y:S01]  /*0500*/  ISETP.GE.AND P0, PT, R0, UR17, PT ;  /* 0x0000001100007c0c */ /* 0x000fe2000bf06270 */
[----:B------:R-:W-:-:S02]  /*0510*/  IMAD R12, R19, UR17, R12 ;  /* 0x00000011130c7c24 */ /* 0x000fc4000f8e020c */
[C---:B------:R-:W-:Y:S02]  /*0520*/  IMAD R11, R13.reuse, UR7, R11 ;  /* 0x000000070d0b7c24 */ /* 0x040fe4000f8e020b */
[----:B------:R-:W-:Y:S02]  /*0530*/  IMAD R12, R13, UR7, R12 ;  /* 0x000000070d0c7c24 */ /* 0x000fe4000f8e020c */
[C---:B------:R-:W-:Y:S02]  /*0540*/  IMAD R2, R0.reuse, UR16, R23 ;  /* 0x0000001000027c24 */ /* 0x040fe4000f8e0217 */
[C---:B------:R-:W-:Y:S02]  /*0550*/  IMAD R3, R0.reuse, UR16, R21 ;  /* 0x0000001000037c24 */ /* 0x040fe4000f8e0215 */
[C---:B------:R-:W-:Y:S02]  /*0560*/  IMAD R4, R0.reuse, UR16, R19 ;  /* 0x0000001000047c24 */ /* 0x040fe4000f8e0213 */
[----:B------:R-:W-:-:S02]  /*0570*/  IMAD R5, R0, UR16, R25 ;  /* 0x0000001000057c24 */ /* 0x000fc4000f8e0219 */
[----:B-1----:R-:W-:-:S07]  /*0580*/  IMAD R13, R13, UR7, R18 ;  /* 0x000000070d0d7c24 */ /* 0x002fce000f8e0212 */
.L_x_56:
[----:B0-----:R-:W0:Y:S01]  /*0590*/  LDC.64 R14, c[0x0][0x380] ;  /* 0x0000e000ff0e7b82 */ /* 0x001e220000000a00 */
[----:B------:R-:W-:-:S07]  /*05a0*/  ISETP.GE.OR P1, PT, R6, UR15, P0 ;  /* 0x0000000f06007c0c */ /* 0x000fce0008726670 */
[----:B------:R-:W1:Y:S08]  /*05b0*/  LDC.64 R28, c[0x0][0x388] ;  /* 0x0000e200ff1c7b82 */ /* 0x000e700000000a00 */
[----:B------:R-:W2:Y:S01]  /*05c0*/  LDC.64 R16, c[0x0][0x380] ;  /* 0x0000e000ff107b82 */ /* 0x000ea20000000a00 */
[----:B0-----:R-:W-:-:S05]  /*05d0*/  @!P1 IMAD.WIDE R26, R13, 0x8, R14 ;  /* 0x000000080d1a9825 */ /* 0x001fca00078e020e */
[----:B------:R0:W3:Y:S01]  /*05e0*/  @!P1 LDG.E.64 R14, desc[UR12][R26.64] ;  /* 0x0000000c1a0e9981 */ /* 0x0000e2000c1e1b00 */
[----:B-1----:R-:W-:Y:S01]  /*05f0*/  @!P1 IMAD.WIDE R28, R5, 0x8, R28 ;  /* 0x00000008051c9825 */ /* 0x002fe200078e021c */
[----:B0-----:R-:W0:Y:S03]  /*0600*/  LDC.64 R26, c[0x0][0x388] ;  /* 0x0000e200ff1a7b82 */ /* 0x001e260000000a00 */
[----:B---3--:R-:W-:-:S05]  /*0610*/  @!P1 FADD R15, -R15, -RZ ;  /* 0x800000ff0f0f9221 */ /* 0x008fca0000000100 */
[----:B------:R1:W-:Y:S01]  /*0620*/  @!P1 STG.E.64 desc[UR12][R28.64], R14 ;  /* 0x0000000e1c009986 */ /* 0x0003e2000c101b0c */
[----:B------:R-:W-:-:S13]  /*0630*/  ISETP.GE.OR P1, PT, R9, UR15, P0 ;  /* 0x0000000f09007c0c */ /* 0x000fda0008726670 */
[----:B--2---:R-:W-:Y:S01]  /*0640*/  @!P1 IMAD.WIDE R16, R10, 0x8, R16 ;  /* 0x000000080a109825 */ /* 0x004fe200078e0210 */
[----:B-1----:R-:W1:Y:S05]  /*0650*/  LDC.64 R28, c[0x0][0x388] ;  /* 0x0000e200ff1c7b82 */ /* 0x002e6a0000000a00 */
[----:B------:R-:W2:Y:S01]  /*0660*/  @!P1 LDG.E.64 R16, desc[UR12][R16.64] ;  /* 0x0000000c10109981 */ /* 0x000ea2000c1e1b00 */
[----:B0-----:R-:W-:-:S04]  /*0670*/  @!P1 IMAD.WIDE R26, R2, 0x8, R26 ;  /* 0x00000008021a9825 */ /* 0x001fc800078e021a */
[----:B--2---:R-:W-:-:S05]  /*0680*/  @!P1 FADD R17, -R17, -RZ ;  /* 0x800000ff11119221 */ /* 0x004fca0000000100 */
[----:B------:R0:W-:Y:S01]  /*0690*/  @!P1 STG.E.64 desc[UR12][R26.64], R16 ;  /* 0x000000101a009986 */ /* 0x0001e2000c101b0c */
[----:B------:R-:W-:Y:S01]  /*06a0*/  ISETP.GE.OR P1, PT, R8, UR15, P0 ;  /* 0x0000000f08007c0c */ /* 0x000fe20008726670 */
[----:B0-----:R-:W0:-:S12]  /*06b0*/  LDC.64 R26, c[0x0][0x380] ;  /* 0x0000e000ff1a7b82 */ /* 0x001e180000000a00 */
[----:B0-----:R-:W-:Y:S02]  /*06c0*/  @!P1 IMAD.WIDE R14, R11, 0x8, R26 ;  /* 0x000000080b0e9825 */ /* 0x001fe400078e021a */
[----:B------:R-:W0:Y:S04]  /*06d0*/  LDC.64 R26, c[0x0][0x380] ;  /* 0x0000e000ff1a7b82 */ /* 0x000e280000000a00 */
[----:B------:R-:W2:Y:S01]  /*06e0*/  @!P1 LDG.E.64 R14, desc[UR12][R14.64] ;  /* 0x0000000c0e0e9981 */ /* 0x000ea2000c1e1b00 */
[----:B-1----:R-:W-:-:S04]  /*06f0*/  @!P1 IMAD.WIDE R28, R3, 0x8, R28 ;  /* 0x00000008031c9825 */ /* 0x002fc800078e021c */
[----:B--2---:R-:W-:-:S05]  /*0700*/  @!P1 FADD R15, -R15, -RZ ;  /* 0x800000ff0f0f9221 */ /* 0x004fca0000000100 */
[----:B------:R0:W-:Y:S01]  /*0710*/  @!P1 STG.E.64 desc[UR12][R28.64], R14 ;  /* 0x0000000e1c009986 */ /* 0x0001e2000c101b0c */
[----:B------:R-:W-:-:S13]  /*0720*/  ISETP.GE.OR P1, PT, R7, UR15, P0 ;  /* 0x0000000f07007c0c */ /* 0x000fda0008726670 */
[----:B0-----:R-:W-:Y:S02]  /*0730*/  @!P1 IMAD.WIDE R28, R12, 0x8, R26 ;  /* 0x000000080c1c9825 */ /* 0x001fe400078e021a */
[----:B------:R-:W0:Y:S03]  /*0740*/  LDC.64 R26, c[0x0][0x388] ;  /* 0x0000e200ff1a7b82 */ /* 0x000e260000000a00 */
[----:B------:R-:W2:Y:S01]  /*0750*/  @!P1 LDG.E.64 R16, desc[UR12][R28.64] ;  /* 0x0000000c1c109981 */ /* 0x000ea2000c1e1b00 */
[----:B------:R-:W-:Y:S01]  /*0760*/  UIADD3 UR8, UPT, UPT, UR8, 0x4, URZ ;  /* 0x0000000408087890 */ /* 0x000fe2000fffe0ff */
[C---:B------:R-:W-:Y:S01]  /*0770*/  IMAD R9, R24.reuse, 0x4, R9 ;  /* 0x0000000418097824 */ /* 0x040fe200078e0209 */
[C---:B------:R-:W-:Y:S01]  /*0780*/  LEA R8, R24.reuse, R8, 0x2 ;  /* 0x0000000818087211 */ /* 0x040fe200078e10ff */
[C---:B------:R-:W-:Y:S01]  /*0790*/  IMAD R7, R24.reuse, 0x4, R7 ;  /* 0x0000000418077824 */ /* 0x040fe200078e0207 */
[----:B------:R-:W-:Y:S01]  /*07a0*/  UISETP.NE.AND UP0, UPT, UR8, URZ, UPT ;  /* 0x000000ff0800728c */ /* 0x000fe2000bf05270 */
[----:B------:R-:W-:Y:S01]  /*07b0*/  LEA R6, R24, R6, 0x2 ;  /* 0x0000000618067211 */ /* 0x000fe200078e10ff */
[----:B------:R-:W-:Y:S01]  /*07c0*/  IMAD R13, R20, 0x4, R13 ;  /* 0x00000004140d7824 */ /* 0x000fe200078e020d */
[----:B------:R-:W-:Y:S01]  /*07d0*/  LEA R5, R24, R5, 0x2 ;  /* 0x0000000518057211 */ /* 0x000fe200078e10ff */
[----:B------:R-:W-:Y:S01]  /*07e0*/  IMAD R10, R20, 0x4, R10 ;  /* 0x00000004140a7824 */ /* 0x000fe200078e020a */
[----:B------:R-:W-:Y:S01]  /*07f0*/  LEA R2, R24, R2, 0x2 ;  /* 0x0000000218027211 */ /* 0x000fe200078e10ff */
[----:B------:R-:W-:Y:S01]  /*0800*/  IMAD R11, R20, 0x4, R11 ;  /* 0x00000004140b7824 */ /* 0x000fe200078e020b */
[----:B------:R-:W-:Y:S01]  /*0810*/  LEA R3, R24, R3, 0x2 ;  /* 0x0000000318037211 */ /* 0x000fe200078e10ff */
[----:B------:R-:W-:-:S02]  /*0820*/  IMAD R12, R20, 0x4, R12 ;  /* 0x00000004140c7824 */ /* 0x000fc400078e020c */
[----:B0-----:R-:W-:Y:S01]  /*0830*/  @!P1 IMAD.WIDE R26, R4, 0x8, R26 ;  /* 0x00000008041a9825 */ /* 0x001fe200078e021a */
[----:B------:R-:W-:-:S03]  /*0840*/  LEA R4, R24, R4, 0x2 ;  /* 0x0000000418047211 */ /* 0x000fc600078e10ff */
[----:B--2---:R-:W-:-:S05]  /*0850*/  @!P1 FADD R17, -R17, -RZ ;  /* 0x800000ff11119221 */ /* 0x004fca0000000100 */
[----:B------:R0:W-:Y:S01]  /*0860*/  @!P1 STG.E.64 desc[UR12][R26.64], R16 ;  /* 0x000000101a009986 */ /* 0x0001e2000c101b0c */
[----:B------:R-:W-:Y:S05]  /*0870*/  BRA.U UP0, `(.L_x_56) ;  /* 0xfffffffd00447547 */ /* 0x000fea000b83ffff */
.L_x_55:
[----:B------:R-:W-:-:S09]  /*0880*/  ULOP3.LUT UP0, UR7, UR14, 0x3, URZ, 0xc0, !UPT ;  /* 0x000000030e077892 */ /* 0x000fd2000f80c0ff */
[----:B------:R-:W-:Y:S05]  /*0890*/  BRA.U !UP0, `(.L_x_54) ;  /* 0x0000000108c87547 */ /* 0x000fea000b800000 */
[----:B------:R-:W1:Y:S01]  /*08a0*/  LDCU.64 UR16, c[0x0][0x390] ;  /* 0x00007200ff1077ac */ /* 0x000e620008000a00 */
[----:B------:R-:W-:Y:S01]  /*08b0*/  IMAD R9, R24, UR5, R25 ;  /* 0x0000000518097c24 */ /* 0x000fe2000f8e0219 */
[----:B------:R-:W-:Y:S04]  /*08c0*/  BSSY.RECONVERGENT B0, `(.L_x_57) ;  /* 0x000000d000007945 */ /* 0x000fe80003800200 */
[----:B-1----:R-:W-:-:S04]  /*08d0*/  ISETP.GE.AND P0, PT, R9, UR16, PT ;  /* 0x0000001009007c0c */ /* 0x002fc8000bf06270 */
[----:B------:R-:W-:-:S13]  /*08e0*/  ISETP.GE.OR P0, PT, R0, UR17, P0 ;  /* 0x0000001100007c0c */ /* 0x000fda0008706670 */
[----:B------:R-:W-:Y:S05]  /*08f0*/  @P0 BRA `(.L_x_58) ;  /* 0x0000000000240947 */ /* 0x000fea0003800000 */
[----:B------:R-:W1:Y:S01]  /*0900*/  LDC.64 R2, c[0x0][0x380] ;  /* 0x0000e000ff027b82 */ /* 0x000e620000000a00 */
[----:B------:R-:W-:-:S04]  /*0910*/  IMAD R5, R9, UR17, R0 ;  /* 0x0000001109057c24 */ /* 0x000fc8000f8e0200 */
[----:B-1----:R-:W-:-:S03]  /*0920*/  IMAD.WIDE R2, R5, 0x8, R2 ;  /* 0x0000000805027825 */ /* 0x002fc600078e0202 */
[----:B------:R-:W1:Y:S03]  /*0930*/  LDC.64 R4, c[0x0][0x388] ;  /* 0x0000e200ff047b82 */ /* 0x000e660000000a00 */
[----:B------:R-:W2:Y:S01]  /*0940*/  LDG.E.64 R2, desc[UR12][R2.64] ;  /* 0x0000000c02027981 */ /* 0x000ea2000c1e1b00 */
[----:B------:R-:W-:-:S04]  /*0950*/  IMAD R7, R0, UR16, R9 ;  /* 0x0000001000077c24 */ /* 0x000fc8000f8e0209 */
[----:B-1----:R-:W-:-:S04]  /*0960*/  IMAD.WIDE R4, R7, 0x8, R4 ;  /* 0x0000000807047825 */ /* 0x002fc800078e0204 */
[----:B--2---:R-:W-:-:S05]  /*0970*/  FADD R3, -R3, -RZ ;  /* 0x800000ff03037221 */ /* 0x004fca0000000100 */
[----:B------:R1:W-:Y:S02]  /*0980*/  STG.E.64 desc[UR12][R4.64], R2 ;  /* 0x0000000204007986 */ /* 0x0003e4000c101b0c */
.L_x_58:
[----:B------:R-:W-:Y:S05]  /*0990*/  BSYNC.RECONVERGENT B0 ;  /* 0x0000000000007941 */ /* 0x000fea0003800200 */
.L_x_57:
[----:B------:R-:W-:-:S09]  /*09a0*/  UISETP.NE.AND UP0, UPT, UR7, 0x1, UPT ;  /* 0x000000010700788c */ /* 0x000fd2000bf05270 */
[----:B------:R-:W-:Y:S05]  /*09b0*/  BRA.U !UP0, `(.L_x_54) ;  /* 0x0000000108807547 */ /* 0x000fea000b800000 */
[----:B------:R-:W-:Y:S01]  /*09c0*/  IMAD.IADD R9, R24, 0x1, R9 ;  /* 0x0000000118097824 */ /* 0x000fe200078e0209 */
[----:B------:R-:W-:Y:S04]  /*09d0*/  BSSY.RECONVERGENT B0, `(.L_x_59) ;  /* 0x000000d000007945 */ /* 0x000fe80003800200 */
[----:B------:R-:W-:-:S04]  /*09e0*/  ISETP.GE.AND P0, PT, R9, UR16, PT ;  /* 0x0000001009007c0c */ /* 0x000fc8000bf06270 */
[----:B------:R-:W-:-:S13]  /*09f0*/  ISETP.GE.OR P0, PT, R0, UR17, P0 ;  /* 0x0000001100007c0c */ /* 0x000fda0008706670 */
[----:B------:R-:W-:Y:S05]  /*0a00*/  @P0 BRA `(.L_x_60) ;  /* 0x0000000000240947 */ /* 0x000fea0003800000 */
[----:B-1----:R-:W1:Y:S01]  /*0a10*/  LDC.64 R2, c[0x0][0x380] ;  /* 0x0000e000ff027b82 */ /* 0x002e620000000a00 */
        /* <DEDUP_REMOVED lines=8> */
.L_x_60:
[----:B------:R-:W-:Y:S05]  /*0aa0*/  BSYNC.RECONVERGENT B0 ;  /* 0x0000000000007941 */ /* 0x000fea0003800200 */
.L_x_59:
[----:B------:R-:W-:-:S09]  /*0ab0*/  UISETP.NE.AND UP0, UPT, UR7, 0x2, UPT ;  /* 0x000000020700788c */ /* 0x000fd2000bf05270 */
[----:B------:R-:W-:Y:S05]  /*0ac0*/  BRA.U !UP0, `(.L_x_54) ;  /* 0x00000001083c7547 */ /* 0x000fea000b800000 */
[----:B------:R-:W-:Y:S01]  /*0ad0*/  IADD3 R7, PT, PT, R24, R9, RZ ;  /* 0x0000000918077210 */ /* 0x000fe20007ffe0ff */
[----:B------:R-:W-:Y:S03]  /*0ae0*/  BSSY.RECONVERGENT B0, `(.L_x_54) ;  /* 0x000000d000007945 */ /* 0x000fe60003800200 */
[----:B------:R-:W-:-:S04]  /*0af0*/  ISETP.GE.AND P0, PT, R7, UR16, PT ;  /* 0x0000001007007c0c */ /* 0x000fc8000bf06270 */
[----:B------:R-:W-:-:S13]  /*0b00*/  ISETP.GE.OR P0, PT, R0, UR17, P0 ;  /* 0x0000001100007c0c */ /* 0x000fda0008706670 */
[----:B------:R-:W-:Y:S05]  /*0b10*/  @P0 BRA `(.L_x_61) ;  /* 0x0000000000240947 */ /* 0x000fea0003800000 */
[----:B-12---:R-:W1:Y:S01]  /*0b20*/  LDC.64 R2, c[0x0][0x380] ;  /* 0x0000e000ff027b82 */ /* 0x006e620000000a00 */
        /* <DEDUP_REMOVED lines=8> */
.L_x_61:
[----:B------:R-:W-:Y:S05]  /*0bb0*/  BSYNC.RECONVERGENT B0 ;  /* 0x0000000000007941 */ /* 0x000fea0003800200 */
.L_x_54:
[----:B------:R-:W-:-:S04]  /*0bc0*/  UIADD3 UR4, UPT, UPT, UR4, 0x1, URZ ;  /* 0x0000000104047890 */ /* 0x000fc8000fffe0ff */
[----:B------:R-:W-:-:S09]  /*0bd0*/  UISETP.NE.AND UP0, UPT, UR4, UR11, UPT ;  /* 0x0000000b0400728c */ /* 0x000fd2000bf05270 */
[----:B------:R-:W-:Y:S05]  /*0be0*/  BRA.U UP0, `(.L_x_62) ;  /* 0xfffffff500f07547 */ /* 0x000fea000b83ffff */
[----:B------:R-:W-:Y:S05]  /*0bf0*/  EXIT ;  /* 0x000000000000794d */ /* 0x000fea0003800000 */
        .weak           $__internal_2_$__cuda_sm3x_div_rn_noftz_f32_slowpath
        .type           $__internal_2_$__cuda_sm3x_div_rn_noftz_f32_slowpath,@function
        .size           $__internal_2_$__cuda_sm3x_div_rn_noftz_f32_slowpath,(.L_x_227 - $__internal_2_$__cuda_sm3x_div_rn_noftz_f32_slowpath)
$__internal_2_$__cuda_sm3x_div_rn_noftz_f32_slowpath:
[----:B------:R-:W-:Y:S02]  /*0c00*/  SHF.R.U32.HI R7, RZ, 0x17, R3 ;  /* 0x00000017ff077819 */ /* 0x000fe40000011603 */
[----:B------:R-:W-:Y:S02]  /*0c10*/  SHF.R.U32.HI R6, RZ, 0x17, R0 ;  /* 0x00000017ff067819 */ /* 0x000fe40000011600 */
[----:B------:R-:W-:Y:S02]  /*0c20*/  LOP3.LUT R7, R7, 0xff, RZ, 0xc0, !PT ;  /* 0x000000ff07077812 */ /* 0x000fe400078ec0ff */
[----:B------:R-:W-:-:S03]  /*0c30*/  LOP3.LUT R10, R6, 0xff, RZ, 0xc0, !PT ;  /* 0x000000ff060a7812 */ /* 0x000fc600078ec0ff */
[----:B------:R-:W-:Y:S01]  /*0c40*/  VIADD R9, R7, 0xffffffff ;  /* 0xffffffff07097836 */ /* 0x000fe20000000000 */
[----:B------:R-:W-:-:S04]  /*0c50*/  IADD3 R8, PT, PT, R10, -0x1, RZ ;  /* 0xffffffff0a087810 */ /* 0x000fc80007ffe0ff */
[----:B------:R-:W-:-:S04]  /*0c60*/  ISETP.GT.U32.AND P0, PT, R9, 0xfd, PT ;  /* 0x000000fd0900780c */ /* 0x000fc80003f04070 */
[----:B------:R-:W-:-:S13]  /*0c70*/  ISETP.GT.U32.OR P0, PT, R8, 0xfd, P0 ;  /* 0x000000fd0800780c */ /* 0x000fda0000704470 */
[----:B------:R-:W-:Y:S01]  /*0c80*/  @!P0 IMAD.MOV.U32 R6, RZ, RZ, RZ ;  /* 0x000000ffff068224 */ /* 0x000fe200078e00ff */
        /* <DEDUP_REMOVED lines=22> */
[----:B------:R-:W-:-:S04]  /*0df0*/  @!P1 FFMA R3, R3, 1.84467440737095516160e+19, RZ ;  /* 0x5f80000003039823 */ /* 0x000fc800000000ff */
[----:B------:R-:W-:-:S07]  /*0e00*/  @!P1 VIADD R6, R6, 0x40 ;  /* 0x0000004006069836 */ /* 0x000fce0000000000 */
.L_x_63:
[----:B------:R-:W-:-:S04]  /*0e10*/  LEA R8, R7, 0xc0800000, 0x17 ;  /* 0xc080000007087811 */ /* 0x000fc800078eb8ff */
[----:B------:R-:W-:Y:S02]  /*0e20*/  IADD3 R8, PT, PT, -R8, R3, RZ ;  /* 0x0000000308087210 */ /* 0x000fe40007ffe1ff */
[----:B------:R-:W-:Y:S02]  /*0e30*/  IADD3 R3, PT, PT, R10, -0x7f, RZ ;  /* 0xffffff810a037810 */ /* 0x000fe40007ffe0ff */
[----:B------:R-:W0:Y:S01]  /*0e40*/  MUFU.RCP R9, R8 ;  /* 0x0000000800097308 */ /* 0x000e220000001000 */
[----:B------:R-:W-:Y:S01]  /*0e50*/  FADD.FTZ R11, -R8, -RZ ;  /* 0x800000ff080b7221 */ /* 0x000fe20000010100 */
[C---:B------:R-:W-:Y:S01]  /*0e60*/  IADD3 R7, PT, PT, R3.reuse, 0x7f, -R7 ;  /* 0x0000007f03077810 */ /* 0x040fe20007ffe807 */
[----:B------:R-:W-:-:S04]  /*0e70*/  IMAD R0, R3, -0x800000, R0 ;  /* 0xff80000003007824 */ /* 0x000fc800078e0200 */
[----:B------:R-:W-:Y:S02]  /*0e80*/  IMAD.IADD R7, R7, 0x1, R6 ;  /* 0x0000000107077824 */ /* 0x000fe400078e0206 */
[----:B0-----:R-:W-:-:S04]  /*0e90*/  FFMA R10, R9, R11, 1 ;  /* 0x3f800000090a7423 */ /* 0x001fc8000000000b */
        /* <DEDUP_REMOVED lines=20> */
[C---:B------:R-:W-:Y:S02]  /*0fe0*/  VIADD R8, R11.reuse, 0x20 ;  /* 0x000000200b087836 */ /* 0x040fe40000000000 */
[CCC-:B------:R-:W-:Y:S01]  /*0ff0*/  FFMA.RM R6, R12.reuse, R10.reuse, R9.reuse ;  /* 0x0000000a0c067223 */ /* 0x1c0fe20000004009 */
[----:B------:R-:W-:Y:S02]  /*1000*/  ISETP.NE.AND P2, PT, R11, RZ, PT ;  /* 0x000000ff0b00720c */ /* 0x000fe40003f45270 */
[----:B------:R-:W-:Y:S01]  /*1010*/  LOP3.LUT R7, R3, 0x7fffff, RZ, 0xc0, !PT ;  /* 0x007fffff03077812 */ /* 0x000fe200078ec0ff */
[----:B------:R-:W-:Y:S01]  /*1020*/  FFMA.RP R3, R12, R10, R9 ;  /* 0x0000000a0c037223 */ /* 0x000fe20000008009 */
[----:B------:R-:W-:Y:S02]  /*1030*/  ISETP.NE.AND P1, PT, R11, RZ, PT ;  /* 0x000000ff0b00720c */ /* 0x000fe40003f25270 */
        /* <DEDUP_REMOVED lines=15> */
.L_x_69:
[----:B------:R-:W-:-:S04]  /*1130*/  LOP3.LUT R0, R0, 0x80000000, RZ, 0xc0, !PT ;  /* 0x8000000000007812 */ /* 0x000fc800078ec0ff */
[----:B------:R-:W-:Y:S01]  /*1140*/  LOP3.LUT R0, R0, 0x7f800000, RZ, 0xfc, !PT ;  /* 0x7f80000000007812 */ /* 0x000fe200078efcff */
[----:B------:R-:W-:Y:S06]  /*1150*/  BRA `(.L_x_70) ;  /* 0x0000000000287947 */ /* 0x000fec0003800000 */
.L_x_68:
[----:B------:R-:W-:Y:S01]  /*1160*/  IMAD R0, R7, 0x800000, R0 ;  /* 0x0080000007007824 */ /* 0x000fe200078e0200 */
[----:B------:R-:W-:Y:S06]  /*1170*/  BRA `(.L_x_70) ;  /* 0x0000000000207947 */ /* 0x000fec0003800000 */
.L_x_67:
[----:B------:R-:W-:-:S04]  /*1180*/  LOP3.LUT R0, R3, 0x80000000, R0, 0x48, !PT ;  /* 0x8000000003007812 */ /* 0x000fc800078e4800 */
[----:B------:R-:W-:Y:S01]  /*1190*/  LOP3.LUT R0, R0, 0x7f800000, RZ, 0xfc, !PT ;  /* 0x7f80000000007812 */ /* 0x000fe200078efcff */
[----:B------:R-:W-:Y:S06]  /*11a0*/  BRA `(.L_x_70) ;  /* 0x0000000000147947 */ /* 0x000fec0003800000 */
.L_x_66:
[----:B------:R-:W-:Y:S01]  /*11b0*/  LOP3.LUT R0, R3, 0x80000000, R0, 0x48, !PT ;  /* 0x8000000003007812 */ /* 0x000fe200078e4800 */
[----:B------:R-:W-:Y:S06]  /*11c0*/  BRA `(.L_x_70) ;  /* 0x00000000000c7947 */ /* 0x000fec0003800000 */
.L_x_65:
[----:B------:R-:W0:Y:S01]  /*11d0*/  MUFU.RSQ R0, -QNAN ;  /* 0xffc0000000007908 */ /* 0x000e220000001400 */
[----:B------:R-:W-:Y:S05]  /*11e0*/  BRA `(.L_x_70) ;  /* 0x0000000000047947 */ /* 0x000fea0003800000 */
.L_x_64:
[----:B------:R-:W-:-:S07]  /*11f0*/  FADD.FTZ R0, R0, R3 ;  /* 0x0000000300007221 */ /* 0x000fce0000010000 */
.L_x_70:
[----:B------:R-:W-:Y:S01]  /*1200*/  HFMA2 R7, -RZ, RZ, 0, 0 ;  /* 0x00000000ff077431 */ /* 0x000fe200000001ff */
[----:B------:R-:W-:-:S04]  /*1210*/  MOV R6, R4 ;  /* 0x0000000400067202 */ /* 0x000fc80000000f00 */
[----:B0-----:R-:W-:Y:S05]  /*1220*/  RET.REL.NODEC R6 `(_Z19hermitian_transposePK6float2PS_ii) ;  /* 0xffffffec06747950 */ /* 0x001fea0003c3ffff */
.L_x_71:
        /* <DEDUP_REMOVED lines=13> */
.L_x_227:


//--------------------- .text._Z5bCholP6float2ii  --------------------------
	.section	.text._Z5bCholP6float2ii,"ax",@progbits
	.align	128
        .global         _Z5bCholP6float2ii
        .type           _Z5bCholP6float2ii,@function
        .size           _Z5bCholP6float2ii,(.L_x_229 - _Z5bCholP6float2ii)
        .other          _Z5bCholP6float2ii,@"STO_CUDA_ENTRY STV_DEFAULT"
_Z5bCholP6float2ii:
.text._Z5bCholP6float2ii:
[----:B------:R-:W0:Y:S08]  /*0000*/  LDC R1, c[0x0][0x37c] ;  /* 0x0000df00ff017b82 */ /* 0x000e300000000800 */
[----:B------:R-:W1:Y:S01]  /*0010*/  LDC.64 R2, c[0x0][0x388] ;  /* 0x0000e200ff027b82 */ /* 0x000e620000000a00 */
[----:B------:R-:W2:Y:S01]  /*0020*/  LDCU.64 UR6, c[0x0][0x358] ;  /* 0x00006b00ff0677ac */ /* 0x000ea20008000a00 */
[----:B0-----:R-:W-:-:S06]  /*0030*/  VIADD R1, R1, 0xffffffe0 ;  /* 0xffffffe001017836 */ /* 0x001fcc0000000000 */
[----:B------:R-:W0:Y:S01]  /*0040*/  LDC.64 R6, c[0x0][0x380] ;  /* 0x0000e000ff067b82 */ /* 0x000e220000000a00 */
[----:B-1----:R-:W-:-:S04]  /*0050*/  IMAD R3, R3, R2, R2 ;  /* 0x0000000203037224 */ /* 0x002fc800078e0202 */
[----:B0-----:R-:W-:-:S05]  /*0060*/  IMAD.WIDE R6, R3, 0x8, R6 ;  /* 0x0000000803067825 */ /* 0x001fca00078e0206 */
[----:B--2---:R-:W2:Y:S02]  /*0070*/  LDG.E.64 R8, desc[UR6][R6.64] ;  /* 0x0000000606087981 */ /* 0x004ea4000c1e1b00 */
[----:B--2---:R-:W-:-:S04]  /*0080*/  FSETP.GT.AND P0, PT, |R8|, |R9|, PT ;  /* 0x400000090800720b */ /* 0x004fc80003f04200 */
[----:B------:R-:W-:Y:S02]  /*0090*/  FSEL R3, |R8|, |R9|, P0 ;  /* 0x4000000908037208 */ /* 0x000fe40000000200 */
[----:B------:R-:W-:Y:S02]  /*00a0*/  FSEL R0, |R9|, |R8|, P0 ;  /* 0x4000000809007208 */ /* 0x000fe40000000200 */
        /* <DEDUP_REMOVED lines=8> */
[----:B------:R-:W-:Y:S01]  /*0130*/  IMAD.MOV.U32 R2, RZ, RZ, R0 ;  /* 0x000000ffff027224 */ /* 0x000fe200078e0000 */
[----:B------:R-:W-:-:S07]  /*0140*/  MOV R4, 0x160 ;  /* 0x0000016000047802 */ /* 0x000fce0000000f00 */
[----:B------:R-:W-:Y:S05]  /*0150*/  CALL.REL.NOINC `($__internal_4_$__cuda_sm3x_div_rn_noftz_f32_slowpath) ;  /* 0x0000001000107944 */ /* 0x000fea0003c00000 */
.L_x_72:
[----:B------:R-:W-:-:S04]  /*0160*/  FFMA R5, R2, R2, 1 ;  /* 0x3f80000002057423 */ /* 0x000fc80000000002 */
[----:B------:R-:W-:Y:S01]  /*0170*/  VIADD R2, R5, 0xf3000000 ;  /* 0xf300000005027836 */ /* 0x000fe20000000000 */
[----:B------:R0:W1:Y:S04]  /*0180*/  MUFU.RSQ R4, R5 ;  /* 0x0000000500047308 */ /* 0x0000680000001400 */
[----:B------:R-:W-:-:S13]  /*0190*/  ISETP.GT.U32.AND P0, PT, R2, 0x727fffff, PT ;  /* 0x727fffff0200780c */ /* 0x000fda0003f04070 */
[----:B01----:R-:W-:Y:S05]  /*01a0*/  @!P0 BRA `(.L_x_73) ;  /* 0x0000000000108947 */ /* 0x003fea0003800000 */
[----:B------:R-:W-:Y:S01]  /*01b0*/  IMAD.MOV.U32 R2, RZ, RZ, R5 ;  /* 0x000000ffff027224 */ /* 0x000fe200078e0005 */
[----:B------:R-:W-:-:S07]  /*01c0*/  MOV R10, 0x1e0 ;  /* 0x000001e0000a7802 */ /* 0x000fce0000000f00 */
[----:B------:R-:W-:Y:S05]  /*01d0*/  CALL.REL.NOINC `($__internal_3_$__cuda_sm20_sqrt_rn_f32_slowpath) ;  /* 0x0000000c00907944 */ /* 0x000fea0003c00000 */
[----:B------:R-:W-:Y:S05]  /*01e0*/  BRA `(.L_x_74) ;  /* 0x0000000000107947 */ /* 0x000fea0003800000 */
.L_x_73:
[----:B------:R-:W-:Y:S01]  /*01f0*/  FMUL.FTZ R2, R5, R4 ;  /* 0x0000000405027220 */ /* 0x000fe20000410000 */
[----:B------:R-:W-:-:S03]  /*0200*/  FMUL.FTZ R4, R4, 0.5 ;  /* 0x3f00000004047820 */ /* 0x000fc60000410000 */
[----:B------:R-:W-:-:S04]  /*0210*/  FFMA R5, -R2, R2, R5 ;  /* 0x0000000202057223 */ /* 0x000fc80000000105 */
[----:B------:R-:W-:-:S07]  /*0220*/  FFMA R2, R5, R4, R2 ;  /* 0x0000000405027223 */ /* 0x000fce0000000002 */
.L_x_74:
[----:B------:R-:W-:Y:S01]  /*0230*/  FSETP.GT.AND P2, PT, |R9|, |R8|, PT ;  /* 0x400000080900720b */ /* 0x000fe20003f44200 */
[C---:B------:R-:W-:Y:S01]  /*0240*/  FMUL R5, R3.reuse, R2 ;  /* 0x0000000203057220 */ /* 0x040fe20000400000 */
[----:B------:R-:W-:Y:S02]  /*0250*/  FSETP.NEU.AND P3, PT, R3, RZ, PT ;  /* 0x000000ff0300720b */ /* 0x000fe40003f6d000 */
[----:B------:R-:W-:Y:S02]  /*0260*/  FSEL R11, |R9|, |R8|, P2 ;  /* 0x40000008090b7208 */ /* 0x000fe40001000200 */
[C---:B------:R-:W-:Y:S02]  /*0270*/  FSEL R2, |R8|.reuse, |R9|, P2 ;  /* 0x4000000908027208 */ /* 0x040fe40001000200 */
[----:B------:R-:W0:Y:S01]  /*0280*/  MUFU.RCP R4, R11 ;  /* 0x0000000b00047308 */ /* 0x000e220000001000 */
[----:B------:R-:W-:Y:S01]  /*0290*/  FMNMX R3, R3, R0, !PT ;  /* 0x0000000003037209 */ /* 0x000fe20007800000 */
[----:B------:R-:W-:-:S03]  /*02a0*/  FADD R0, |R8|, |R9| ;  /* 0x4000000908007221 */ /* 0x000fc60000000200 */
[----:B------:R-:W-:Y:S02]  /*02b0*/  FSETP.GT.AND P0, PT, R3, 3.40282346638528859812e+38, PT ;  /* 0x7f7fffff0300780b */ /* 0x000fe40003f04000 */
[C---:B------:R-:W-:Y:S01]  /*02c0*/  FSEL R5, R0.reuse, R5, !P3 ;  /* 0x0000000500057208 */ /* 0x040fe20005800000 */
[----:B------:R-:W1:Y:S03]  /*02d0*/  FCHK P1, R2, R11 ;  /* 0x0000000b02007302 */ /* 0x000e660000020000 */
[----:B------:R-:W-:Y:S01]  /*02e0*/  FSEL R5, R0, R5, P0 ;  /* 0x0000000500057208 */ /* 0x000fe20000000000 */
        /* <DEDUP_REMOVED lines=9> */
[----:B------:R-:W-:-:S07]  /*0380*/  IMAD.MOV.U32 R3, RZ, RZ, R2 ;  /* 0x000000ffff037224 */ /* 0x000fce00078e0002 */
.L_x_75:
[----:B------:R-:W-:Y:S02]  /*0390*/  HFMA2 R13, -RZ, RZ, 0.89990234375, 10328 ;  /* 0x3b33710bff0d7431 */ /* 0x000fe400000001ff */
[----:B------:R-:W-:Y:S01]  /*03a0*/  FMUL R2, R3, R3 ;  /* 0x0000000303027220 */ /* 0x000fe20000400000 */
[C---:B------:R-:W-:Y:S02]  /*03b0*/  ISETP.GE.AND P0, PT, R8.reuse, RZ, PT ;  /* 0x000000ff0800720c */ /* 0x040fe40003f06270 */
[----:B------:R-:W-:Y:S02]  /*03c0*/  FSETP.NEU.AND P3, PT, |R8|, |R9|, PT ;  /* 0x400000090800720b */ /* 0x000fe40003f6d200 */
[----:B------:R-:W-:Y:S01]  /*03d0*/  FSETP.NEU.AND P1, PT, R11, RZ, PT ;  /* 0x000000ff0b00720b */ /* 0x000fe20003f2d000 */
[----:B------:R-:W-:-:S04]  /*03e0*/  FFMA R13, R2, R13, -0.015681877732276916504 ;  /* 0xbc807748020d7423 */ /* 0x000fc8000000000d */
[----:B------:R-:W-:-:S04]  /*03f0*/  FFMA R13, R2, R13, 0.042200751602649688721 ;  /* 0x3d2cdab2020d7423 */ /* 0x000fc8000000000d */
[----:B------:R-:W-:-:S04]  /*0400*/  FFMA R13, R2, R13, -0.074792981147766113281 ;  /* 0xbd992d10020d7423 */ /* 0x000fc8000000000d */
[----:B------:R-:W-:-:S04]  /*0410*/  FFMA R13, R2, R13, 0.10640415549278259277 ;  /* 0x3dd9ea6c020d7423 */ /* 0x000fc8000000000d */
[----:B------:R-:W-:-:S04]  /*0420*/  FFMA R13, R2, R13, -0.14207722246646881104 ;  /* 0xbe117cb1020d7423 */ /* 0x000fc8000000000d */
[----:B------:R-:W-:-:S04]  /*0430*/  FFMA R13, R2, R13, 0.19993925094604492188 ;  /* 0x3e4cbce0020d7423 */ /* 0x000fc8000000000d */
[----:B------:R-:W-:-:S04]  /*0440*/  FFMA R13, R2, R13, -0.33333197236061096191 ;  /* 0xbeaaaa7d020d7423 */ /* 0x000fc8000000000d */
[----:B------:R-:W-:Y:S01]  /*0450*/  FMUL R2, R2, R13 ;  /* 0x0000000d02027220 */ /* 0x000fe20000400000 */
[----:B------:R-:W-:-:S03]  /*0460*/  IMAD.MOV.U32 R13, RZ, RZ, 0x3f6ee581 ;  /* 0x3f6ee581ff0d7424 */ /* 0x000fc600078e00ff */
[----:B------:R-:W-:Y:S02]  /*0470*/  FFMA R2, R2, R3, R3 ;  /* 0x0000000302027223 */ /* 0x000fe40000000003 */
[C---:B------:R-:W-:Y:S02]  /*0480*/  FSEL R4, R13.reuse, 1.8663789033889770508, P2 ;  /* 0x3feee5810d047808 */ /* 0x040fe40001000000 */
[----:B------:R-:W-:-:S05]  /*0490*/  FFMA R3, R13, 1.6832555532455444336, -R2 ;  /* 0x3fd774eb0d037823 */ /* 0x000fca0000000802 */
[-C--:B------:R-:W-:Y:S02]  /*04a0*/  FSEL R8, R3, R2.reuse, P2 ;  /* 0x0000000203087208 */ /* 0x080fe40001000000 */
[----:B------:R-:W-:Y:S01]  /*04b0*/  FSEL R3, R2, -R2, P2 ;  /* 0x8000000202037208 */ /* 0x000fe20001000000 */
[----:B------:R-:W-:-:S04]  /*04c0*/  IMAD.MOV.U32 R2, RZ, RZ, 0x4016cbe4 ;  /* 0x4016cbe4ff027424 */ /* 0x000fc800078e00ff */
[----:B------:R-:W-:Y:S01]  /*04d0*/  @!P0 FFMA R8, R4, 1.6832555532455444336, R3 ;  /* 0x3fd774eb04088823 */ /* 0x000fe20000000003 */
[----:B------:R-:W-:Y:S02]  /*04e0*/  @!P3 FSEL R8, R2, 0.78539818525314331055, !P0 ;  /* 0x3f490fdb0208b808 */ /* 0x000fe40004000000 */
[----:B------:R-:W-:Y:S02]  /*04f0*/  @!P1 FSEL R8, RZ, 3.1415927410125732422, P0 ;  /* 0x40490fdbff089808 */ /* 0x000fe40000000000 */
[----:B------:R-:W-:Y:S02]  /*0500*/  FSETP.NAN.AND P0, PT, R0, R0, PT ;  /* 0x000000000000720b */ /* 0x000fe40003f08000 */
[----:B------:R-:W-:-:S04]  /*0510*/  LOP3.LUT R9, R8, 0x80000000, R9, 0xb8, !PT ;  /* 0x8000000008097812 */ /* 0x000fc800078eb809 */
[----:B------:R-:W-:-:S05]  /*0520*/  FSEL R9, R0, R9, P0 ;  /* 0x0000000900097208 */ /* 0x000fca0000000000 */
[----:B------:R-:W-:-:S04]  /*0530*/  FMUL R9, R9, 0.5 ;  /* 0x3f00000009097820 */ /* 0x000fc80000400000 */
[C---:B------:R-:W-:Y:S01]  /*0540*/  FMUL R0, R9.reuse, 0.63661974668502807617 ;  /* 0x3f22f98309007820 */ /* 0x040fe20000400000 */
[----:B------:R-:W-:-:S05]  /*0550*/  FSETP.GE.AND P0, PT, |R9|, 105615, PT ;  /* 0x47ce47800900780b */ /* 0x000fca0003f06200 */
[----:B------:R-:W0:Y:S02]  /*0560*/  F2I.NTZ R0, R0 ;  /* 0x0000000000007305 */ /* 0x000e240000203100 */
[----:B0-----:R-:W-:Y:S01]  /*0570*/  I2FP.F32.S32 R12, R0 ;  /* 0x00000000000c7245 */ /* 0x001fe20000201400 */
[----:B------:R-:W-:-:S04]  /*0580*/  IMAD.MOV.U32 R13, RZ, RZ, R0 ;  /* 0x000000ffff0d7224 */ /* 0x000fc800078e0000 */
[----:B------:R-:W-:-:S04]  /*0590*/  FFMA R3, R12, -1.5707962512969970703, R9 ;  /* 0xbfc90fda0c037823 */ /* 0x000fc80000000009 */
[----:B------:R-:W-:-:S04]  /*05a0*/  FFMA R3, R12, -7.5497894158615963534e-08, R3 ;  /* 0xb3a221680c037823 */ /* 0x000fc80000000003 */
[----:B------:R-:W-:-:S04]  /*05b0*/  FFMA R12, R12, -5.3903029534742383927e-15, R3 ;  /* 0xa7c234c50c0c7823 */ /* 0x000fc80000000003 */
[----:B------:R-:W-:Y:S01]  /*05c0*/  IMAD.MOV.U32 R2, RZ, RZ, R12 ;  /* 0x000000ffff027224 */ /* 0x000fe200078e000c */
[----:B------:R-:W-:Y:S06]  /*05d0*/  @!P0 BRA `(.L_x_76) ;  /* 0x0000000000dc8947 */ /* 0x000fec0003800000 */
[----:B------:R-:W-:-:S13]  /*05e0*/  FSETP.NEU.AND P0, PT, |R9|, +INF , PT ;  /* 0x7f8000000900780b */ /* 0x000fda0003f0d200 */
[----:B------:R-:W-:Y:S01]  /*05f0*/  @!P0 FMUL R2, RZ, R9 ;  /* 0x00000009ff028220 */ /* 0x000fe20000400000 */
[----:B------:R-:W-:Y:S01]  /*0600*/  @!P0 IMAD.MOV.U32 R0, RZ, RZ, RZ ;  /* 0x000000ffff008224 */ /* 0x000fe200078e00ff */
[----:B------:R-:W-:Y:S06]  /*0610*/  @!P0 BRA `(.L_x_76) ;  /* 0x0000000000cc8947 */ /* 0x000fec0003800000 */
[----:B------:R-:W-:Y:S01]  /*0620*/  SHF.L.U32 R2, R9, 0x8, RZ ;  /* 0x0000000809027819 */ /* 0x000fe200000006ff */
[----:B------:R-:W-:Y:S01]  /*0630*/  IMAD.MOV.U32 R8, RZ, RZ, RZ ;  /* 0x000000ffff087224 */ /* 0x000fe200078e00ff */
[----:B------:R-:W0:Y:S01]  /*0640*/  LDCU.64 UR8, c[0x4][URZ] ;  /* 0x01000000ff0877ac */ /* 0x000e220008000a00 */
[----:B------:R-:W-:Y:S01]  /*0650*/  IMAD.MOV.U32 R17, RZ, RZ, RZ ;  /* 0x000000ffff117224 */ /* 0x000fe200078e00ff */
[----:B------:R-:W-:Y:S01]  /*0660*/  LOP3.LUT R19, R2, 0x80000000, RZ, 0xfc, !PT ;  /* 0x8000000002137812 */ /* 0x000fe200078efcff */
[----:B------:R-:W-:Y:S01]  /*0670*/  IMAD.MOV.U32 R0, RZ, RZ, R1 ;  /* 0x000000ffff007224 */ /* 0x000fe200078e0001 */
[----:B------:R-:W-:-:S06]  /*0680*/  UMOV UR4, URZ ;  /* 0x000000ff00047c82 */ /* 0x000fcc0008000000 */
.L_x_77:
[----:B0-----:R-:W-:Y:S02]  /*0690*/  IMAD.U32 R10, RZ, RZ, UR8 ;  /* 0x00000008ff0a7e24 */ /* 0x001fe4000f8e00ff */
[----:B------:R-:W-:-:S05]  /*06a0*/  IMAD.U32 R11, RZ, RZ, UR9 ;  /* 0x00000009ff0b7e24 */ /* 0x000fca000f8e00ff */
[----:B------:R-:W2:Y:S01]  /*06b0*/  LDG.E.CONSTANT R2, desc[UR6][R10.64] ;  /* 0x000000060a027981 */ /* 0x000ea2000c1e9900 */
[----:B------:R-:W-:Y:S02]  /*06c0*/  UIADD3 UR8, UP0, UPT, UR8, 0x4, URZ ;  /* 0x0000000408087890 */ /* 0x000fe4000ff1e0ff */
[----:B------:R-:W-:Y:S02]  /*06d0*/  UIADD3 UR4, UPT, UPT, UR4, 0x1, URZ ;  /* 0x0000000104047890 */ /* 0x000fe4000fffe0ff */
[----:B------:R-:W-:Y:S02]  /*06e0*/  UIADD3.X UR9, UPT, UPT, URZ, UR9, URZ, UP0, !UPT ;  /* 0x00000009ff097290 */ /* 0x000fe400087fe4ff */
[----:B------:R-:W-:Y:S01]  /*06f0*/  UISETP.NE.AND UP0, UPT, UR4, 0x6, UPT ;  /* 0x000000060400788c */ /* 0x000fe2000bf05270 */
[----:B--2---:R-:W-:-:S03]  /*0700*/  IMAD.WIDE.U32 R2, R2, R19, RZ ;  /* 0x0000001302027225 */ /* 0x004fc600078e00ff */
[----:B------:R-:W-:-:S04]  /*0710*/  IADD3 R15, P0, PT, R2, R8, RZ ;  /* 0x00000008020f7210 */ /* 0x000fc80007f1e0ff */
[----:B------:R-:W-:Y:S01]  /*0720*/  IADD3.X R8, PT, PT, R3, R17, RZ, P0, !PT ;  /* 0x0000001103087210 */ /* 0x000fe200007fe4ff */
[----:B------:R0:W-:Y:S02]  /*0730*/  STL [R0], R15 ;  /* 0x0000000f00007387 */ /* 0x0001e40000100800 */
[----:B0-----:R-:W-:Y:S01]  /*0740*/  VIADD R0, R0, 0x4 ;  /* 0x0000000400007836 */ /* 0x001fe20000000000 */
[----:B------:R-:W-:Y:S06]  /*0750*/  BRA.U UP0, `(.L_x_77) ;  /* 0xfffffffd00cc7547 */ /* 0x000fec000b83ffff */
[----:B------:R-:W-:Y:S01]  /*0760*/  SHF.R.U32.HI R4, RZ, 0x17, R9 ;  /* 0x00000017ff047819 */ /* 0x000fe20000011609 */
[----:B------:R0:W-:Y:S03]  /*0770*/  STL [R1+0x18], R8 ;  /* 0x0000180801007387 */ /* 0x0001e60000100800 */
[C---:B------:R-:W-:Y:S02]  /*0780*/  LOP3.LUT R0, R4.reuse, 0xe0, RZ, 0xc0, !PT ;  /* 0x000000e004007812 */ /* 0x040fe400078ec0ff */
[----:B------:R-:W-:-:S03]  /*0790*/  LOP3.LUT P0, RZ, R4, 0x1f, RZ, 0xc0, !PT ;  /* 0x0000001f04ff7812 */ /* 0x000fc6000780c0ff */
[----:B------:R-:W-:-:S05]  /*07a0*/  VIADD R0, R0, 0xffffff80 ;  /* 0xffffff8000007836 */ /* 0x000fca0000000000 */
[----:B------:R-:W-:-:S05]  /*07b0*/  SHF.R.U32.HI R0, RZ, 0x5, R0 ;  /* 0x00000005ff007819 */ /* 0x000fca0000011600 */
[----:B------:R-:W-:-:S05]  /*07c0*/  IMAD R14, R0, -0x4, R1 ;  /* 0xfffffffc000e7824 */ /* 0x000fca00078e0201 */
[----:B------:R-:W2:Y:S04]  /*07d0*/  LDL R0, [R14+0x18] ;  /* 0x000018000e007983 */ /* 0x000ea80000100800 */
[----:B------:R-:W2:Y:S04]  /*07e0*/  LDL R3, [R14+0x14] ;  /* 0x000014000e037983 */ /* 0x000ea80000100800 */
[----:B------:R-:W3:Y:S01]  /*07f0*/  @P0 LDL R2, [R14+0x10] ;  /* 0x000010000e020983 */ /* 0x000ee20000100800 */
[----:B------:R-:W-:Y:S01]  /*0800*/  LOP3.LUT R4, R4, 0x1f, RZ, 0xc0, !PT ;  /* 0x0000001f04047812 */ /* 0x000fe200078ec0ff */
[----:B------:R-:W-:Y:S01]  /*0810*/  UMOV UR4, 0x54442d19 ;  /* 0x54442d1900047882 */ /* 0x000fe20000000000 */
[----:B------:R-:W-:-:S02]  /*0820*/  UMOV UR5, 0x3bf921fb ;  /* 0x3bf921fb00057882 */ /* 0x000fc40000000000 */
[-C--:B--2---:R-:W-:Y:S02]  /*0830*/  @P0 SHF.L.W.U32.HI R0, R3, R4.reuse, R0 ;  /* 0x0000000403000219 */ /* 0x084fe40000010e00 */
[----:B---3--:R-:W-:Y:S02]  /*0840*/  @P0 SHF.L.W.U32.HI R3, R2, R4, R3 ;  /* 0x0000000402030219 */ /* 0x008fe40000010e03 */
[----:B------:R-:W-:Y:S02]  /*0850*/  ISETP.GE.AND P0, PT, R9, RZ, PT ;  /* 0x000000ff0900720c */ /* 0x000fe40003f06270 */
[C---:B------:R-:W-:Y:S01]  /*0860*/  SHF.L.W.U32.HI R2, R3.reuse, 0x2, R0 ;  /* 0x0000000203027819 */ /* 0x040fe20000010e00 */
[----:B------:R-:W-:-:S03]  /*0870*/  IMAD.SHL.U32 R3, R3, 0x4, RZ ;  /* 0x0000000403037824 */ /* 0x000fc600078e00ff */
[----:B------:R-:W-:-:S04]  /*0880*/  SHF.R.S32.HI R4, RZ, 0x1f, R2 ;  /* 0x0000001fff047819 */ /* 0x000fc80000011402 */
[C---:B------:R-:W-:Y:S02]  /*0890*/  LOP3.LUT R10, R4.reuse, R3, RZ, 0x3c, !PT ;  /* 0x00000003040a7212 */ /* 0x040fe400078e3cff */
[----:B------:R-:W-:Y:S02]  /*08a0*/  LOP3.LUT R11, R4, R2, RZ, 0x3c, !PT ;  /* 0x00000002040b7212 */ /* 0x000fe400078e3cff */
[----:B------:R-:W-:Y:S02]  /*08b0*/  SHF.R.U32.HI R3, RZ, 0x1e, R0 ;  /* 0x0000001eff037819 */ /* 0x000fe40000011600 */
[C---:B------:R-:W-:Y:S02]  /*08c0*/  LOP3.LUT R4, R2.reuse, R9, RZ, 0x3c, !PT ;  /* 0x0000000902047212 */ /* 0x040fe400078e3cff */
[----:B------:R-:W1:Y:S01]  /*08d0*/  I2F.F64.S64 R10, R10 ;  /* 0x0000000a000a7312 */ /* 0x000e620000301c00 */
[----:B------:R-:W-:Y:S02]  /*08e0*/  LEA.HI R0, R2, R3, RZ, 0x1 ;  /* 0x0000000302007211 */ /* 0x000fe400078f08ff */
[----:B------:R-:W-:-:S03]  /*08f0*/  ISETP.GE.AND P1, PT, R4, RZ, PT ;  /* 0x000000ff0400720c */ /* 0x000fc60003f26270 */
[----:B------:R-:W-:-:S04]  /*0900*/  IMAD.MOV R2, RZ, RZ, -R0 ;  /* 0x000000ffff027224 */ /* 0x000fc800078e0a00 */
[----:B------:R-:W-:Y:S01]  /*0910*/  @!P0 IMAD.MOV.U32 R0, RZ, RZ, R2 ;  /* 0x000000ffff008224 */ /* 0x000fe200078e0002 */
[----:B-1----:R-:W-:-:S10]  /*0920*/  DMUL R14, R10, UR4 ;  /* 0x000000040a0e7c28 */ /* 0x002fd40008000000 */
[----:B------:R-:W1:Y:S02]  /*0930*/  F2F.F32.F64 R14, R14 ;  /* 0x0000000e000e7310 */ /* 0x000e640000301000 */
[----:B01----:R-:W-:-:S07]  /*0940*/  FSEL R2, -R14, R14, !P1 ;  /* 0x0000000e0e027208 */ /* 0x003fce0004800100 */
.L_x_76:
[----:B------:R-:W-:Y:S01]  /*0950*/  MOV R4, 0x37cbac00 ;  /* 0x37cbac0000047802 */ /* 0x000fe20000000f00 */
[----:B------:R-:W-:Y:S01]  /*0960*/  FMUL R3, R2, R2 ;  /* 0x0000000202037220 */ /* 0x000fe20000400000 */
[C---:B------:R-:W-:Y:S01]  /*0970*/  LOP3.LUT R8, R0.reuse, 0x1, RZ, 0xc0, !PT ;  /* 0x0000000100087812 */ /* 0x040fe200078ec0ff */
[----:B------:R-:W-:Y:S02]  /*0980*/  VIADD R0, R0, 0x1 ;  /* 0x0000000100007836 */ /* 0x000fe40000000000 */
[----:B------:R-:W-:Y:S01]  /*0990*/  FFMA R4, R3, R4, -0.0013887860113754868507 ;  /* 0xbab607ed03047423 */ /* 0x000fe20000000004 */
[----:B------:R-:W-:Y:S01]  /*09a0*/  ISETP.NE.U32.AND P0, PT, R8, 0x1, PT ;  /* 0x000000010800780c */ /* 0x000fe20003f05070 */
[----:B------:R-:W-:Y:S01]  /*09b0*/  IMAD.MOV.U32 R8, RZ, RZ, 0x3c0885e4 ;  /* 0x3c0885e4ff087424 */ /* 0x000fe200078e00ff */
[----:B------:R-:W-:Y:S01]  /*09c0*/  LOP3.LUT P1, RZ, R0, 0x2, RZ, 0xc0, !PT ;  /* 0x0000000200ff7812 */ /* 0x000fe2000782c0ff */
[----:B------:R-:W-:Y:S01]  /*09d0*/  IMAD.MOV.U32 R15, RZ, RZ, 0x3e2aaaa8 ;  /* 0x3e2aaaa8ff0f7424 */ /* 0x000fe200078e00ff */
[----:B------:R-:W-:-:S02]  /*09e0*/  FSEL R4, R4, -0.00019574658654164522886, P0 ;  /* 0xb94d415304047808 */ /* 0x000fc40000000000 */
[----:B------:R-:W-:Y:S02]  /*09f0*/  FSEL R8, R8, 0.041666727513074874878, !P0 ;  /* 0x3d2aaabb08087808 */ /* 0x000fe40004000000 */
[----:B------:R-:W-:Y:S02]  /*0a00*/  FSEL R0, R2, 1, !P0 ;  /* 0x3f80000002007808 */ /* 0x000fe40004000000 */
[----:B------:R-:W-:Y:S01]  /*0a10*/  FSEL R15, -R15, -0.4999999701976776123, !P0 ;  /* 0xbeffffff0f0f7808 */ /* 0x000fe20004000100 */
[----:B------:R-:W-:Y:S01]  /*0a20*/  FFMA R4, R3, R4, R8 ;  /* 0x0000000403047223 */ /* 0x000fe20000000008 */
[----:B------:R-:W-:Y:S01]  /*0a30*/  FSETP.GE.AND P0, PT, |R9|, 105615, PT ;  /* 0x47ce47800900780b */ /* 0x000fe20003f06200 */
[C---:B------:R-:W-:Y:S02]  /*0a40*/  FFMA R11, R3.reuse, R0, RZ ;  /* 0x00000000030b7223 */ /* 0x040fe400000000ff */
[----:B------:R-:W-:-:S04]  /*0a50*/  FFMA R4, R3, R4, R15 ;  /* 0x0000000403047223 */ /* 0x000fc8000000000f */
[----:B------:R-:W-:-:S04]  /*0a60*/  FFMA R14, R11, R4, R0 ;  /* 0x000000040b0e7223 */ /* 0x000fc80000000000 */
[----:B------:R-:W-:Y:S02]  /*0a70*/  @P1 FADD R14, RZ, -R14 ;  /* 0x8000000eff0e1221 */ /* 0x000fe40000000000 */
[----:B------:R-:W-:Y:S05]  /*0a80*/  @!P0 BRA `(.L_x_78) ;  /* 0x0000000000dc8947 */ /* 0x000fea0003800000 */
[----:B------:R-:W-:-:S13]  /*0a90*/  FSETP.NEU.AND P0, PT, |R9|, +INF , PT ;  /* 0x7f8000000900780b */ /* 0x000fda0003f0d200 */
[----:B------:R-:W-:Y:S01]  /*0aa0*/  @!P0 FMUL R12, RZ, R9 ;  /* 0x00000009ff0c8220 */ /* 0x000fe20000400000 */
[----:B------:R-:W-:Y:S01]  /*0ab0*/  @!P0 IMAD.MOV.U32 R13, RZ, RZ, RZ ;  /* 0x000000ffff0d8224 */ /* 0x000fe200078e00ff */
[----:B------:R-:W-:Y:S06]  /*0ac0*/  @!P0 BRA `(.L_x_78) ;  /* 0x0000000000cc8947 */ /* 0x000fec0003800000 */
[----:B------:R-:W-:Y:S01]  /*0ad0*/  IMAD.SHL.U32 R2, R9, 0x100, RZ ;  /* 0x0000010009027824 */ /* 0x000fe200078e00ff */
[----:B------:R-:W-:Y:S01]  /*0ae0*/  MOV R8, RZ ;  /* 0x000000ff00087202 */ /* 0x000fe20000000f00 */
[----:B------:R-:W-:Y:S01]  /*0af0*/  IMAD.MOV.U32 R15, RZ, RZ, RZ ;  /* 0x000000ffff0f7224 */ /* 0x000fe200078e00ff */
[----:B------:R-:W0:Y:S01]  /*0b00*/  LDCU.64 UR8, c[0x4][URZ] ;  /* 0x01000000ff0877ac */ /* 0x000e220008000a00 */
[----:B------:R-:W-:Y:S01]  /*0b10*/  IMAD.MOV.U32 R0, RZ, RZ, R1 ;  /* 0x000000ffff007224 */ /* 0x000fe200078e0001 */
[----:B------:R-:W-:Y:S01]  /*0b20*/  LOP3.LUT R17, R2, 0x80000000, RZ, 0xfc, !PT ;  /* 0x8000000002117812 */ /* 0x000fe200078efcff */
[----:B------:R-:W-:-:S06]  /*0b30*/  UMOV UR4, URZ ;  /* 0x000000ff00047c82 */ /* 0x000fcc0008000000 */
.L_x_79:
        /* <DEDUP_REMOVED lines=8> */
[----:B------:R-:W-:-:S05]  /*0bc0*/  IADD3 R13, P0, PT, R2, R8, RZ ;  /* 0x00000008020d7210 */ /* 0x000fca0007f1e0ff */
[----:B------:R0:W-:Y:S01]  /*0bd0*/  STL [R0], R13 ;  /* 0x0000000d00007387 */ /* 0x0001e20000100800 */
[----:B------:R-:W-:Y:S01]  /*0be0*/  IMAD.X R8, R3, 0x1, R15, P0 ;  /* 0x0000000103087824 */ /* 0x000fe200000e060f */
[----:B0-----:R-:W-:Y:S01]  /*0bf0*/  IADD3 R0, PT, PT, R0, 0x4, RZ ;  /* 0x0000000400007810 */ /* 0x001fe20007ffe0ff */
        /* <DEDUP_REMOVED lines=13> */
[----:B------:R-:W-:Y:S01]  /*0cd0*/  UMOV UR5, 0x3bf921fb ;  /* 0x3bf921fb00057882 */ /* 0x000fe20000000000 */
[----:B------:R-:W-:-:S02]  /*0ce0*/  ISETP.GE.AND P1, PT, R9, RZ, PT ;  /* 0x000000ff0900720c */ /* 0x000fc40003f26270 */
[-C--:B--2---:R-:W-:Y:S02]  /*0cf0*/  @P0 SHF.L.W.U32.HI R0, R3, R4.reuse, R0 ;  /* 0x0000000403000219 */ /* 0x084fe40000010e00 */
[----:B---3--:R-:W-:Y:S02]  /*0d00*/  @P0 SHF.L.W.U32.HI R3, R2, R4, R3 ;  /* 0x0000000402030219 */ /* 0x008fe40000010e03 */
[--C-:B------:R-:W-:Y:S02]  /*0d10*/  SHF.R.U32.HI R13, RZ, 0x1e, R0.reuse ;  /* 0x0000001eff0d7819 */ /* 0x100fe40000011600 */
[C---:B------:R-:W-:Y:S01]  /*0d20*/  SHF.L.W.U32.HI R2, R3.reuse, 0x2, R0 ;  /* 0x0000000203027819 */ /* 0x040fe20000010e00 */
[----:B------:R-:W-:-:S03]  /*0d30*/  IMAD.SHL.U32 R3, R3, 0x4, RZ ;  /* 0x0000000403037824 */ /* 0x000fc600078e00ff */
[----:B------:R-:W-:Y:S02]  /*0d40*/  SHF.R.S32.HI R4, RZ, 0x1f, R2 ;  /* 0x0000001fff047819 */ /* 0x000fe40000011402 */
[----:B------:R-:W-:Y:S02]  /*0d50*/  LEA.HI R13, R2, R13, RZ, 0x1 ;  /* 0x0000000d020d7211 */ /* 0x000fe400078f08ff */
[C---:B------:R-:W-:Y:S02]  /*0d60*/  LOP3.LUT R10, R4.reuse, R3, RZ, 0x3c, !PT ;  /* 0x00000003040a7212 */ /* 0x040fe400078e3cff */
[----:B------:R-:W-:Y:S01]  /*0d70*/  LOP3.LUT R11, R4, R2, RZ, 0x3c, !PT ;  /* 0x00000002040b7212 */ /* 0x000fe200078e3cff */
[----:B------:R-:W-:Y:S01]  /*0d80*/  IMAD.MOV R0, RZ, RZ, -R13 ;  /* 0x000000ffff007224 */ /* 0x000fe200078e0a0d */
[----:B------:R-:W-:-:S03]  /*0d90*/  LOP3.LUT R9, R2, R9, RZ, 0x3c, !PT ;  /* 0x0000000902097212 */ /* 0x000fc600078e3cff */
[----:B------:R-:W-:Y:S01]  /*0da0*/  @!P1 IMAD.MOV.U32 R13, RZ, RZ, R0 ;  /* 0x000000ffff0d9224 */ /* 0x000fe200078e0000 */
[----:B------:R-:W1:Y:S01]  /*0db0*/  I2F.F64.S64 R10, R10 ;  /* 0x0000000a000a7312 */ /* 0x000e620000301c00 */
[----:B------:R-:W-:Y:S01]  /*0dc0*/  ISETP.GE.AND P0, PT, R9, RZ, PT ;  /* 0x000000ff0900720c */ /* 0x000fe20003f06270 */
[----:B-1----:R-:W-:-:S10]  /*0dd0*/  DMUL R16, R10, UR4 ;  /* 0x000000040a107c28 */ /* 0x002fd40008000000 */
[----:B------:R-:W1:Y:S02]  /*0de0*/  F2F.F32.F64 R16, R16 ;  /* 0x0000001000107310 */ /* 0x000e640000301000 */
[----:B01----:R-:W-:-:S07]  /*0df0*/  FSEL R12, -R16, R16, !P0 ;  /* 0x00000010100c7208 */ /* 0x003fce0004000100 */
.L_x_78:
[----:B------:R-:W-:Y:S01]  /*0e00*/  VIADD R0, R5, 0xf3000000 ;  /* 0xf300000005007836 */ /* 0x000fe20000000000 */
[----:B------:R0:W1:Y:S04]  /*0e10*/  MUFU.RSQ R2, R5 ;  /* 0x0000000500027308 */ /* 0x0000680000001400 */
[----:B------:R-:W-:-:S13]  /*0e20*/  ISETP.GT.U32.AND P0, PT, R0, 0x727fffff, PT ;  /* 0x727fffff0000780c */ /* 0x000fda0003f04070 */
[----:B01----:R-:W-:Y:S05]  /*0e30*/  @!P0 BRA `(.L_x_80) ;  /* 0x0000000000148947 */ /* 0x003fea0003800000 */
[----:B------:R-:W-:Y:S02]  /*0e40*/  MOV R2, R5 ;  /* 0x0000000500027202 */ /* 0x000fe40000000f00 */
[----:B------:R-:W-:-:S07]  /*0e50*/  MOV R10, 0xe70 ;  /* 0x00000e70000a7802 */ /* 0x000fce0000000f00 */
[----:B------:R-:W-:Y:S05]  /*0e60*/  CALL.REL.NOINC `($__internal_3_$__cuda_sm20_sqrt_rn_f32_slowpath) ;  /* 0x00000000006c7944 */ /* 0x000fea0003c00000 */
[----:B------:R-:W-:Y:S01]  /*0e70*/  IMAD.MOV.U32 R3, RZ, RZ, R2 ;  /* 0x000000ffff037224 */ /* 0x000fe200078e0002 */
[----:B------:R-:W-:Y:S06]  /*0e80*/  BRA `(.L_x_81) ;  /* 0x0000000000107947 */ /* 0x000fec0003800000 */
.L_x_80:
[----:B------:R-:W-:Y:S01]  /*0e90*/  FMUL.FTZ R0, R5, R2 ;  /* 0x0000000205007220 */ /* 0x000fe20000410000 */
[----:B------:R-:W-:-:S03]  /*0ea0*/  FMUL.FTZ R2, R2, 0.5 ;  /* 0x3f00000002027820 */ /* 0x000fc60000410000 */
[----:B------:R-:W-:-:S04]  /*0eb0*/  FFMA R3, -R0, R0, R5 ;  /* 0x0000000000037223 */ /* 0x000fc80000000105 */
[----:B------:R-:W-:-:S07]  /*0ec0*/  FFMA R3, R3, R2, R0 ;  /* 0x0000000203037223 */ /* 0x000fce0000000000 */
.L_x_81:
[----:B------:R-:W-:Y:S02]  /*0ed0*/  IMAD.MOV.U32 R0, RZ, RZ, 0x37cbac00 ;  /* 0x37cbac00ff007424 */ /* 0x000fe400078e00ff */
[----:B------:R-:W-:Y:S01]  /*0ee0*/  FMUL R5, R12, R12 ;  /* 0x0000000c0c057220 */ /* 0x000fe20000400000 */
[C---:B------:R-:W-:Y:S01]  /*0ef0*/  LOP3.LUT R2, R13.reuse, 0x1, RZ, 0xc0, !PT ;  /* 0x000000010d027812 */ /* 0x040fe200078ec0ff */
[----:B------:R-:W-:Y:S01]  /*0f00*/  IMAD.MOV.U32 R4, RZ, RZ, 0x3d2aaabb ;  /* 0x3d2aaabbff047424 */ /* 0x000fe200078e00ff */
[----:B------:R-:W-:Y:S01]  /*0f10*/  LOP3.LUT P1, RZ, R13, 0x2, RZ, 0xc0, !PT ;  /* 0x000000020dff7812 */ /* 0x000fe2000782c0ff */
[----:B------:R-:W-:Y:S01]  /*0f20*/  FFMA R0, R5, R0, -0.0013887860113754868507 ;  /* 0xbab607ed05007423 */ /* 0x000fe20000000000 */
[----:B------:R-:W-:Y:S01]  /*0f30*/  ISETP.NE.U32.AND P0, PT, R2, 0x1, PT ;  /* 0x000000010200780c */ /* 0x000fe20003f05070 */
[----:B------:R-:W-:-:S03]  /*0f40*/  IMAD.MOV.U32 R11, RZ, RZ, 0x3effffff ;  /* 0x3effffffff0b7424 */ /* 0x000fc600078e00ff */
[----:B------:R-:W-:Y:S02]  /*0f50*/  FSEL R2, R0, -0.00019574658654164522886, !P0 ;  /* 0xb94d415300027808 */ /* 0x000fe40004000000 */
[----:B------:R-:W-:Y:S02]  /*0f60*/  FSEL R4, R4, 0.0083327032625675201416, !P0 ;  /* 0x3c0885e404047808 */ /* 0x000fe40004000000 */
[----:B------:R-:W-:Y:S02]  /*0f70*/  FSEL R0, R12, 1, P0 ;  /* 0x3f8000000c007808 */ /* 0x000fe40000000000 */
[----:B------:R-:W-:Y:S01]  /*0f80*/  FSEL R11, -R11, -0.16666662693023681641, !P0 ;  /* 0xbe2aaaa80b0b7808 */ /* 0x000fe20004000100 */
[C---:B------:R-:W-:Y:S02]  /*0f90*/  FFMA R2, R5.reuse, R2, R4 ;  /* 0x0000000205027223 */ /* 0x040fe40000000004 */
[C---:B------:R-:W-:Y:S02]  /*0fa0*/  FFMA R9, R5.reuse, R0, RZ ;  /* 0x0000000005097223 */ /* 0x040fe400000000ff */
[----:B------:R-:W-:-:S04]  /*0fb0*/  FFMA R2, R5, R2, R11 ;  /* 0x0000000205027223 */ /* 0x000fc8000000000b */
[----:B------:R-:W-:Y:S01]  /*0fc0*/  FFMA R0, R9, R2, R0 ;  /* 0x0000000209007223 */ /* 0x000fe20000000000 */
[----:B------:R-:W-:-:S03]  /*0fd0*/  FMUL R2, R14, R3 ;  /* 0x000000030e027220 */ /* 0x000fc60000400000 */
[----:B------:R-:W-:-:S04]  /*0fe0*/  @P1 FADD R0, RZ, -R0 ;  /* 0x80000000ff001221 */ /* 0x000fc80000000000 */
[----:B------:R-:W-:-:S05]  /*0ff0*/  FMUL R3, R0, R3 ;  /* 0x0000000300037220 */ /* 0x000fca0000400000 */
[----:B------:R-:W-:Y:S01]  /*1000*/  STG.E.64 desc[UR6][R6.64], R2 ;  /* 0x0000000206007986 */ /* 0x000fe2000c101b06 */
[----:B------:R-:W-:Y:S05]  /*1010*/  EXIT ;  /* 0x000000000000794d */ /* 0x000fea0003800000 */
        .weak           $__internal_3_$__cuda_sm20_sqrt_rn_f32_slowpath
        .type           $__internal_3_$__cuda_sm20_sqrt_rn_f32_slowpath,@function
        .size           $__internal_3_$__cuda_sm20_sqrt_rn_f32_slowpath,($__internal_4_$__cuda_sm3x_div_rn_noftz_f32_slowpath - $__internal_3_$__cuda_sm20_sqrt_rn_f32_slowpath)
$__internal_3_$__cuda_sm20_sqrt_rn_f32_slowpath:
[----:B------:R-:W-:-:S13]  /*1020*/  LOP3.LUT P0, RZ, R2, 0x7fffffff, RZ, 0xc0, !PT ;  /* 0x7fffffff02ff7812 */ /* 0x000fda000780c0ff */
[----:B------:R-:W-:Y:S01]  /*1030*/  @!P0 IMAD.MOV.U32 R4, RZ, RZ, R2 ;  /* 0x000000ffff048224 */ /* 0x000fe200078e0002 */
[----:B------:R-:W-:Y:S06]  /*1040*/  @!P0 BRA `(.L_x_82) ;  /* 0x0000000000448947 */ /* 0x000fec0003800000 */
[----:B------:R-:W-:-:S13]  /*1050*/  FSETP.GEU.FTZ.AND P0, PT, R2, RZ, PT ;  /* 0x000000ff0200720b */ /* 0x000fda0003f1e000 */
[----:B------:R-:W-:Y:S01]  /*1060*/  @!P0 MOV R4, 0x7fffffff ;  /* 0x7fffffff00048802 */ /* 0x000fe20000000f00 */
[----:B------:R-:W-:Y:S06]  /*1070*/  @!P0 BRA `(.L_x_82) ;  /* 0x0000000000388947 */ /* 0x000fec0003800000 */
[----:B------:R-:W-:-:S13]  /*1080*/  FSETP.GTU.FTZ.AND P0, PT, |R2|, +INF , PT ;  /* 0x7f8000000200780b */ /* 0x000fda0003f1c200 */
[----:B------:R-:W-:Y:S01]  /*1090*/  @P0 FADD.FTZ R4, R2, 1 ;  /* 0x3f80000002040421 */ /* 0x000fe20000010000 */
[----:B------:R-:W-:Y:S06]  /*10a0*/  @P0 BRA `(.L_x_82) ;  /* 0x00000000002c0947 */ /* 0x000fec0003800000 */
[----:B------:R-:W-:-:S13]  /*10b0*/  FSETP.NEU.FTZ.AND P0, PT, |R2|, +INF , PT ;  /* 0x7f8000000200780b */ /* 0x000fda0003f1d200 */
[----:B------:R-:W-:Y:S01]  /*10c0*/  @!P0 IMAD.MOV.U32 R4, RZ, RZ, R2 ;  /* 0x000000ffff048224 */ /* 0x000fe200078e0002 */
[----:B------:R-:W-:Y:S06]  /*10d0*/  @!P0 BRA `(.L_x_82) ;  /* 0x0000000000208947 */ /* 0x000fec0003800000 */
[----:B------:R-:W-:-:S04]  /*10e0*/  FFMA R2, R2, 1.84467440737095516160e+19, RZ ;  /* 0x5f80000002027823 */ /* 0x000fc800000000ff */
[----:B------:R-:W0:Y:S02]  /*10f0*/  MUFU.RSQ R5, R2 ;  /* 0x0000000200057308 */ /* 0x000e240000001400 */
[----:B0-----:R-:W-:Y:S01]  /*1100*/  FMUL.FTZ R11, R2, R5 ;  /* 0x00000005020b7220 */ /* 0x001fe20000410000 */
[----:B------:R-:W-:-:S03]  /*1110*/  FMUL.FTZ R5, R5, 0.5 ;  /* 0x3f00000005057820 */ /* 0x000fc60000410000 */
[----:B------:R-:W-:-:S04]  /*1120*/  FADD.FTZ R4, -R11, -RZ ;  /* 0x800000ff0b047221 */ /* 0x000fc80000010100 */
[----:B------:R-:W-:-:S04]  /*1130*/  FFMA R4, R11, R4, R2 ;  /* 0x000000040b047223 */ /* 0x000fc80000000002 */
[----:B------:R-:W-:-:S04]  /*1140*/  FFMA R4, R4, R5, R11 ;  /* 0x0000000504047223 */ /* 0x000fc8000000000b */
[----:B------:R-:W-:-:S07]  /*1150*/  FMUL.FTZ R4, R4, 2.3283064365386962891e-10 ;  /* 0x2f80000004047820 */ /* 0x000fce0000410000 */
.L_x_82:
[----:B------:R-:W-:Y:S02]  /*1160*/  IMAD.MOV.U32 R2, RZ, RZ, R4 ;  /* 0x000000ffff027224 */ /* 0x000fe400078e0004 */
[----:B------:R-:W-:Y:S02]  /*1170*/  IMAD.MOV.U32 R4, RZ, RZ, R10 ;  /* 0x000000ffff047224 */ /* 0x000fe400078e000a */
[----:B------:R-:W-:-:S04]  /*1180*/  IMAD.MOV.U32 R5, RZ, RZ, 0x0 ;  /* 0x00000000ff057424 */ /* 0x000fc800078e00ff */
[----:B------:R-:W-:Y:S05]  /*1190*/  RET.REL.NODEC R4 `(_Z5bCholP6float2ii) ;  /* 0xffffffec04987950 */ /* 0x000fea0003c3ffff */
        .weak           $__internal_4_$__cuda_sm3x_div_rn_noftz_f32_slowpath
        .type           $__internal_4_$__cuda_sm3x_div_rn_noftz_f32_slowpath,@function
        .size           $__internal_4_$__cuda_sm3x_div_rn_noftz_f32_slowpath,(.L_x_229 - $__internal_4_$__cuda_sm3x_div_rn_noftz_f32_slowpath)
$__internal_4_$__cuda_sm3x_div_rn_noftz_f32_slowpath:
[--C-:B------:R-:W-:Y:S01]  /*11a0*/  SHF.R.U32.HI R12, RZ, 0x17, R3.reuse ;  /* 0x00000017ff0c7819 */ /* 0x100fe20000011603 */
[----:B------:R-:W-:Y:S01]  /*11b0*/  IMAD.MOV.U32 R13, RZ, RZ, R3 ;  /* 0x000000ffff0d7224 */ /* 0x000fe200078e0003 */
        /* <DEDUP_REMOVED lines=27> */
[----:B------:R-:W-:Y:S02]  /*1370*/  @P0 IMAD.MOV.U32 R10, RZ, RZ, RZ ;  /* 0x000000ffff0a0224 */ /* 0x000fe400078e00ff */
[----:B------:R-:W-:Y:S01]  /*1380*/  @!P0 FFMA R2, R2, 1.84467440737095516160e+19, RZ ;  /* 0x5f80000002028823 */ /* 0x000fe200000000ff */
[----:B------:R-:W-:Y:S02]  /*1390*/  @!P0 IMAD.MOV.U32 R10, RZ, RZ, -0x40 ;  /* 0xffffffc0ff0a8424 */ /* 0x000fe400078e00ff */
[----:B------:R-:W-:Y:S02]  /*13a0*/  @!P1 FFMA R13, R3, 1.84467440737095516160e+19, RZ ;  /* 0x5f800000030d9823 */ /* 0x000fe400000000ff */
[----:B------:R-:W-:-:S07]  /*13b0*/  @!P1 VIADD R10, R10, 0x40 ;  /* 0x000000400a0a9836 */ /* 0x000fce0000000000 */
.L_x_83:
[----:B------:R-:W-:Y:S01]  /*13c0*/  LEA R14, R12, 0xc0800000, 0x17 ;  /* 0xc08000000c0e7811 */ /* 0x000fe200078eb8ff */
[----:B------:R-:W-:-:S03]  /*13d0*/  VIADD R15, R15, 0xffffff81 ;  /* 0xffffff810f0f7836 */ /* 0x000fc60000000000 */
[----:B------:R-:W-:Y:S01]  /*13e0*/  IADD3 R14, PT, PT, -R14, R13, RZ ;  /* 0x0000000d0e0e7210 */ /* 0x000fe20007ffe1ff */
[C---:B------:R-:W-:Y:S01]  /*13f0*/  IMAD R2, R15.reuse, -0x800000, R2 ;  /* 0xff8000000f027824 */ /* 0x040fe200078e0202 */
[----:B------:R-:W-:Y:S02]  /*1400*/  IADD3 R15, PT, PT, R15, 0x7f, -R12 ;  /* 0x0000007f0f0f7810 */ /* 0x000fe40007ffe80c */
[----:B------:R-:W0:Y:S01]  /*1410*/  MUFU.RCP R13, R14 ;  /* 0x0000000e000d7308 */ /* 0x000e220000001000 */
[----:B------:R-:W-:Y:S02]  /*1420*/  FADD.FTZ R17, -R14, -RZ ;  /* 0x800000ff0e117221 */ /* 0x000fe40000010100 */
        /* <DEDUP_REMOVED lines=9> */
[----:B------:R-:W-:-:S05]  /*14c0*/  LOP3.LUT R12, R12, 0xff, RZ, 0xc0, !PT ;  /* 0x000000ff0c0c7812 */ /* 0x000fca00078ec0ff */
[----:B------:R-:W-:-:S04]  /*14d0*/  IMAD.IADD R14, R12, 0x1, R15 ;  /* 0x000000010c0e7824 */ /* 0x000fc800078e020f */
[----:B------:R-:W-:-:S05]  /*14e0*/  VIADD R10, R14, 0xffffffff ;  /* 0xffffffff0e0a7836 */ /* 0x000fca0000000000 */
        /* <DEDUP_REMOVED lines=10> */
[C---:B------:R-:W-:Y:S01]  /*1590*/  VIADD R15, R14.reuse, 0x20 ;  /* 0x000000200e0f7836 */ /* 0x040fe20000000000 */
[C---:B------:R-:W-:Y:S02]  /*15a0*/  ISETP.NE.AND P3, PT, R14.reuse, RZ, PT ;  /* 0x000000ff0e00720c */ /* 0x040fe40003f65270 */
[----:B------:R-:W-:Y:S02]  /*15b0*/  ISETP.NE.AND P1, PT, R14, RZ, PT ;  /* 0x000000ff0e00720c */ /* 0x000fe40003f25270 */
[----:B------:R-:W-:Y:S01]  /*15c0*/  LOP3.LUT R12, R10, 0x7fffff, RZ, 0xc0, !PT ;  /* 0x007fffff0a0c7812 */ /* 0x000fe200078ec0ff */
[CCC-:B------:R-:W-:Y:S01]  /*15d0*/  FFMA.RP R10, R13.reuse, R17.reuse, R18.reuse ;  /* 0x000000110d0a7223 */ /* 0x1c0fe20000008012 */
[----:B------:R-:W-:Y:S01]  /*15e0*/  FFMA.RM R13, R13, R17, R18 ;  /* 0x000000110d0d7223 */ /* 0x000fe20000004012 */
[----:B------:R-:W-:Y:S02]  /*15f0*/  IADD3 R14, PT, PT, -R14, RZ, RZ ;  /* 0x000000ff0e0e7210 */ /* 0x000fe40007ffe1ff */
[----:B------:R-:W-:-:S02]  /*1600*/  LOP3.LUT R12, R12, 0x800000, RZ, 0xfc, !PT ;  /* 0x008000000c0c7812 */ /* 0x000fc400078efcff */
[----:B------:R-:W-:Y:S02]  /*1610*/  FSETP.NEU.FTZ.AND P0, PT, R10, R13, PT ;  /* 0x0000000d0a00720b */ /* 0x000fe40003f1d000 */
[----:B------:R-:W-:Y:S02]  /*1620*/  SHF.L.U32 R15, R12, R15, RZ ;  /* 0x0000000f0c0f7219 */ /* 0x000fe400000006ff */
[----:B------:R-:W-:Y:S02]  /*1630*/  SEL R13, R14, RZ, P3 ;  /* 0x000000ff0e0d7207 */ /* 0x000fe40001800000 */
[----:B------:R-:W-:Y:S02]  /*1640*/  ISETP.NE.AND P1, PT, R15, RZ, P1 ;  /* 0x000000ff0f00720c */ /* 0x000fe40000f25270 */
[----:B------:R-:W-:Y:S02]  /*1650*/  SHF.R.U32.HI R13, RZ, R13, R12 ;  /* 0x0000000dff0d7219 */ /* 0x000fe4000001160c */
[----:B------:R-:W-:-:S02]  /*1660*/  PLOP3.LUT P0, PT, P0, P1, PT, 0xf8, 0x8f ;  /* 0x00000000008f781c */ /* 0x000fc40000703f70 */
[----:B------:R-:W-:Y:S02]  /*1670*/  SHF.R.U32.HI R15, RZ, 0x1, R13 ;  /* 0x00000001ff0f7819 */ /* 0x000fe4000001160d */
[----:B------:R-:W-:-:S04]  /*1680*/  SEL R10, RZ, 0x1, !P0 ;  /* 0x00000001ff0a7807 */ /* 0x000fc80004000000 */
[----:B------:R-:W-:-:S04]  /*1690*/  LOP3.LUT R10, R10, 0x1, R15, 0xf8, !PT ;  /* 0x000000010a0a7812 */ /* 0x000fc800078ef80f */
[----:B------:R-:W-:-:S05]  /*16a0*/  LOP3.LUT R10, R10, R13, RZ, 0xc0, !PT ;  /* 0x0000000d0a0a7212 */ /* 0x000fca00078ec0ff */
[----:B------:R-:W-:-:S05]  /*16b0*/  IMAD.IADD R15, R15, 0x1, R10 ;  /* 0x000000010f0f7824 */ /* 0x000fca00078e020a */
[----:B------:R-:W-:Y:S01]  /*16c0*/  LOP3.LUT R2, R15, R2, RZ, 0xfc, !PT ;  /* 0x000000020f027212 */ /* 0x000fe200078efcff */
[----:B------:R-:W-:Y:S06]  /*16d0*/  BRA `(.L_x_90) ;  /* 0x0000000000347947 */ /* 0x000fec0003800000 */
.L_x_89:
[----:B------:R-:W-:-:S04]  /*16e0*/  LOP3.LUT R2, R2, 0x80000000, RZ, 0xc0, !PT ;  /* 0x8000000002027812 */ /* 0x000fc800078ec0ff */
[----:B------:R-:W-:Y:S01]  /*16f0*/  LOP3.LUT R2, R2, 0x7f800000, RZ, 0xfc, !PT ;  /* 0x7f80000002027812 */ /* 0x000fe200078efcff */
[----:B------:R-:W-:Y:S06]  /*1700*/  BRA `(.L_x_90) ;  /* 0x0000000000287947 */ /* 0x000fec0003800000 */
.L_x_88:
[----:B------:R-:W-:Y:S01]  /*1710*/  IMAD R2, R15, 0x800000, R2 ;  /* 0x008000000f027824 */ /* 0x000fe200078e0202 */
[----:B------:R-:W-:Y:S06]  /*1720*/  BRA `(.L_x_90) ;  /* 0x0000000000207947 */ /* 0x000fec0003800000 */
.L_x_87:
[----:B------:R-:W-:-:S04]  /*1730*/  LOP3.LUT R2, R13, 0x80000000, R2, 0x48, !PT ;  /* 0x800000000d027812 */ /* 0x000fc800078e4802 */
[----:B------:R-:W-:Y:S01]  /*1740*/  LOP3.LUT R2, R2, 0x7f800000, RZ, 0xfc, !PT ;  /* 0x7f80000002027812 */ /* 0x000fe200078efcff */
[----:B------:R-:W-:Y:S06]  /*1750*/  BRA `(.L_x_90) ;  /* 0x0000000000147947 */ /* 0x000fec0003800000 */
.L_x_86:
[----:B------:R-:W-:Y:S01]  /*1760*/  LOP3.LUT R2, R13, 0x80000000, R2, 0x48, !PT ;  /* 0x800000000d027812 */ /* 0x000fe200078e4802 */
[----:B------:R-:W-:Y:S06]  /*1770*/  BRA `(.L_x_90) ;  /* 0x00000000000c7947 */ /* 0x000fec0003800000 */
.L_x_85:
[----:B------:R-:W0:Y:S01]  /*1780*/  MUFU.RSQ R2, -QNAN ;  /* 0xffc0000000027908 */ /* 0x000e220000001400 */
[----:B------:R-:W-:Y:S05]  /*1790*/  BRA `(.L_x_90) ;  /* 0x0000000000047947 */ /* 0x000fea0003800000 */
.L_x_84:
[----:B------:R-:W-:-:S07]  /*17a0*/  FADD.FTZ R2, R2, R3 ;  /* 0x0000000302027221 */ /* 0x000fce0000010000 */
.L_x_90:
[----:B------:R-:W-:Y:S02]  /*17b0*/  IMAD.MOV.U32 R12, RZ, RZ, R4 ;  /* 0x000000ffff0c7224 */ /* 0x000fe400078e0004 */
[----:B------:R-:W-:-:S04]  /*17c0*/  IMAD.MOV.U32 R13, RZ, RZ, 0x0 ;  /* 0x00000000ff0d7424 */ /* 0x000fc800078e00ff */
[----:B0-----:R-:W-:Y:S05]  /*17d0*/  RET.REL.NODEC R12 `(_Z5bCholP6float2ii) ;  /* 0xffffffe80c087950 */ /* 0x001fea0003c3ffff */
.L_x_91:
        /* <DEDUP_REMOVED lines=10> */
.L_x_229:


//--------------------- .text._Z6bChol2P6float2ii --------------------------
	.section	.text._Z6bChol2P6float2ii,"ax",@progbits
	.align	128
        .global         _Z6bChol2P6float2ii
        .type           _Z6bChol2P6float2ii,@function
        .size           _Z6bChol2P6float2ii,(.L_x_231 - _Z6bChol2P6float2ii)
        .other          _Z6bChol2P6float2ii,@"STO_CUDA_ENTRY STV_DEFAULT"
_Z6bChol2P6float2ii:
.text._Z6bChol2P6float2ii:
[----:B------:R-:W-:Y:S01]  /*0000*/  LDC R1, c[0x0][0x37c] ;  /* 0x0000df00ff017b82 */ /* 0x000fe20000000800 */
[----:B------:R-:W0:Y:S01]  /*0010*/  LDCU UR5, c[0x0][0x360] ;  /* 0x00006c00ff0577ac */ /* 0x000e220008000800 */
[----:B------:R-:W0:Y:S01]  /*0020*/  LDCU UR4, c[0x0][0x370] ;  /* 0x00006e00ff0477ac */ /* 0x000e220008000800 */
[----:B------:R-:W1:Y:S01]  /*0030*/  LDCU.64 UR6, c[0x0][0x388] ;  /* 0x00007100ff0677ac */ /* 0x000e620008000a00 */
[----:B0-----:R-:W-:Y:S02]  /*0040*/  UIMAD UR5, UR5, UR4, URZ ;  /* 0x00000004050572a4 */ /* 0x001fe4000f8e02ff */
[----:B-1----:R-:W-:-:S04]  /*0050*/  ULOP3.LUT UR4, URZ, UR6, URZ, 0x33, !UPT ;  /* 0x00000006ff047292 */ /* 0x002fc8000f8e33ff */
[----:B------:R-:W-:Y:S01]  /*0060*/  I2FP.F32.S32 R3, UR5 ;  /* 0x0000000500037c45 */ /* 0x000fe20008201400 */
[----:B------:R-:W-:-:S03]  /*0070*/  UIADD3 UR8, UPT, UPT, UR4, UR7, URZ ;  /* 0x0000000704087290 */ /* 0x000fc6000fffe0ff */
[----:B------:R-:W0:Y:S03]  /*0080*/  MUFU.RCP R2, R3 ;  /* 0x0000000300027308 */ /* 0x000e260000001000 */
[----:B------:R-:W-:-:S05]  /*0090*/  I2FP.F32.S32 R0, UR8 ;  /* 0x0000000800007c45 */ /* 0x000fca0008201400 */
        /* <DEDUP_REMOVED lines=8> */
[----:B------:R-:W-:Y:S05]  /*0120*/  CALL.REL.NOINC `($__internal_6_$__cuda_sm3x_div_rn_noftz_f32_slowpath) ;  /* 0x0000001400907944 */ /* 0x000fea0003c00000 */
[----:B------:R-:W-:-:S07]  /*0130*/  MOV R2, R0 ;  /* 0x0000000000027202 */ /* 0x000fce0000000f00 */
.L_x_92:
[----:B------:R-:W0:Y:S02]  /*0140*/  F2I.CEIL.NTZ R2, R2 ;  /* 0x0000000200027305 */ /* 0x000e24000020b100 */
[----:B0-----:R-:W-:-:S13]  /*0150*/  R2UR UR9, R2 ;  /* 0x00000000020972ca */ /* 0x001fda00000e0000 */
[----:B------:R-:W-:-:S06]  /*0160*/  UISETP.GE.AND UP0, UPT, UR9, 0x1, UPT ;  /* 0x000000010900788c */ /* 0x000fcc000bf06270 */
[----:B------:R-:W-:-:S13]  /*0170*/  PLOP3.LUT P0, PT, PT, PT, UP0, 0x80, 0x8 ;  /* 0x000000000008781c */ /* 0x000fda0003f0f008 */
[----:B------:R-:W-:Y:S05]  /*0180*/  @!P0 EXIT ;  /* 0x000000000000894d */ /* 0x000fea0003800000 */
[----:B------:R-:W0:Y:S01]  /*0190*/  LDCU.64 UR10, c[0x0][0x388] ;  /* 0x00007100ff0a77ac */ /* 0x000e220008000a00 */
[----:B------:R-:W1:Y:S01]  /*01a0*/  S2UR UR12, SR_CTAID.X ;  /* 0x00000000000c79c3 */ /* 0x000e620000002500 */
[----:B------:R-:W2:Y:S01]  /*01b0*/  LDCU.64 UR6, c[0x0][0x380] ;  /* 0x00007000ff0677ac */ /* 0x000ea20008000a00 */
[----:B------:R-:W-:Y:S01]  /*01c0*/  UISETP.GE.U32.AND UP0, UPT, UR9, 0x4, UPT ;  /* 0x000000040900788c */ /* 0x000fe2000bf06070 */
[----:B------:R-:W3:Y:S01]  /*01d0*/  LDCU.64 UR14, c[0x0][0x358] ;  /* 0x00006b00ff0e77ac */ /* 0x000ee20008000a00 */
[----:B------:R-:W-:Y:S02]  /*01e0*/  ULOP3.LUT UR24, UR9, 0x3, URZ, 0xc0, !UPT ;  /* 0x0000000309187892 */ /* 0x000fe4000f8ec0ff */
[----:B0-----:R-:W-:-:S04]  /*01f0*/  UIMAD UR4, UR10, UR11, UR10 ;  /* 0x0000000b0a0472a4 */ /* 0x001fc8000f8e020a */
[----:B--2---:R-:W-:-:S03]  /*0200*/  UIMAD.WIDE UR6, UR4, 0x8, UR6 ;  /* 0x00000008040678a5 */ /* 0x004fc6000f8e0206 */
[----:B------:R-:W-:Y:S01]  /*0210*/  UMOV UR4, URZ ;  /* 0x000000ff00047c82 */ /* 0x000fe20008000000 */
[----:B-1-3--:R-:W-:Y:S08]  /*0220*/  BRA.U !UP0, `(.L_x_93) ;  /* 0x0000000d08887547 */ /* 0x00aff0000b800000 */
[----:B------:R-:W-:Y:S02]  /*0230*/  ULOP3.LUT UR4, UR9, 0x7ffffffc, URZ, 0xc0, !UPT ;  /* 0x7ffffffc09047892 */ /* 0x000fe4000f8ec0ff */
[----:B------:R-:W-:Y:S01]  /*0240*/  UIADD3 UR17, UPT, UPT, UR5, 0x1, URZ ;  /* 0x0000000105117890 */ /* 0x000fe2000fffe0ff */
[----:B------:R-:W-:Y:S01]  /*0250*/  UMOV UR9, 0x3 ;  /* 0x0000000300097882 */ /* 0x000fe20000000000 */
[----:B------:R-:W-:Y:S02]  /*0260*/  ULEA UR18, UR5, 0x1, 0x1 ;  /* 0x0000000105127891 */ /* 0x000fe4000f8e08ff */
[----:B------:R-:W-:Y:S02]  /*0270*/  UIADD3 UR19, UPT, UPT, UR5, UR12, URZ ;  /* 0x0000000c05137290 */ /* 0x000fe4000fffe0ff */
[----:B------:R-:W-:Y:S02]  /*0280*/  ULEA UR20, UR5, UR12, 0x1 ;  /* 0x0000000c05147291 */ /* 0x000fe4000f8e08ff */
[----:B------:R-:W-:-:S02]  /*0290*/  UIMAD UR21, UR5, 0x3, UR12 ;  /* 0x00000003051578a4 */ /* 0x000fc4000f8e020c */
[----:B------:R-:W-:Y:S02]  /*02a0*/  UIMAD UR9, UR5, UR9, 0x1 ;  /* 0x00000001050974a4 */ /* 0x000fe4000f8e0209 */
[----:B------:R-:W-:Y:S01]  /*02b0*/  UIADD3 UR16, UPT, UPT, -UR4, URZ, URZ ;  /* 0x000000ff04107290 */ /* 0x000fe2000fffe1ff */
[----:B------:R-:W-:Y:S01]  /*02c0*/  UMOV UR22, 0x1 ;  /* 0x0000000100167882 */ /* 0x000fe20000000000 */
[----:B------:R-:W-:-:S10]  /*02d0*/  UMOV UR10, UR12 ;  /* 0x0000000c000a7c82 */ /* 0x000fd40008000000 */
.L_x_114:
[----:B------:R-:W-:-:S04]  /*02e0*/  UIADD3 UR11, UPT, UPT, UR10, 0x1, URZ ;  /* 0x000000010a0b7890 */ /* 0x000fc8000fffe0ff */
[----:B------:R-:W-:-:S09]  /*02f0*/  UISETP.GT.AND UP0, UPT, UR11, UR8, UPT ;  /* 0x000000080b00728c */ /* 0x000fd2000bf04270 */
[----:B0123--:R-:W-:Y:S05]  /*0300*/  BRA.U UP0, `(.L_x_94) ;  /* 0x0000000100c07547 */ /* 0x00ffea000b800000 */
[----:B------:R-:W-:Y:S01]  /*0310*/  IMAD.U32 R10, RZ, RZ, UR6 ;  /* 0x00000006ff0a7e24 */ /* 0x000fe2000f8e00ff */
[----:B------:R-:W-:-:S06]  /*0320*/  MOV R11, UR7 ;  /* 0x00000007000b7c02 */ /* 0x000fcc0008000f00 */
[----:B------:R-:W2:Y:S01]  /*0330*/  LDG.E.64 R10, desc[UR14][R10.64] ;  /* 0x0000000e0a0a7981 */ /* 0x000ea2000c1e1b00 */
[----:B------:R-:W-:-:S04]  /*0340*/  UIADD3 UR11, UPT, UPT, UR22, -0x1, URZ ;  /* 0xffffffff160b7890 */ /* 0x000fc8000fffe0ff */
[----:B------:R-:W-:-:S04]  /*0350*/  UIADD3 UR13, UP0, UPT, UR11, UR12, URZ ;  /* 0x0000000c0b0d7290 */ /* 0x000fc8000ff1e0ff */
[----:B------:R-:W-:Y:S02]  /*0360*/  ULEA.HI.X.SX32 UR11, UR11, URZ, 0x1, UP0 ;  /* 0x000000ff0b0b7291 */ /* 0x000fe400080f0eff */
[----:B------:R-:W-:-:S04]  /*0370*/  ULEA UR23, UP0, UR13, UR6, 0x3 ;  /* 0x000000060d177291 */ /* 0x000fc8000f8018ff */
[----:B------:R-:W-:Y:S02]  /*0380*/  ULEA.HI.X UR11, UR13, UR7, UR11, 0x3, UP0 ;  /* 0x000000070d0b7291 */ /* 0x000fe400080f1c0b */
[----:B------:R-:W-:-:S04]  /*0390*/  IMAD.U32 R14, RZ, RZ, UR23 ;  /* 0x00000017ff0e7e24 */ /* 0x000fc8000f8e00ff */
[----:B------:R-:W-:-:S05]  /*03a0*/  MOV R15, UR11 ;  /* 0x0000000b000f7c02 */ /* 0x000fca0008000f00 */
[----:B------:R0:W5:Y:S01]  /*03b0*/  LDG.E.64 R12, desc[UR14][R14.64+0x8] ;  /* 0x0000080e0e0c7981 */ /* 0x000162000c1e1b00 */
[----:B--2---:R-:W-:-:S04]  /*03c0*/  FADD R0, |R10|, |R11| ;  /* 0x4000000b0a007221 */ /* 0x004fc80000000200 */
[----:B------:R-:W-:-:S05]  /*03d0*/  VIADD R2, R0, 0x1800000 ;  /* 0x0180000000027836 */ /* 0x000fca0000000000 */
[----:B------:R-:W-:-:S04]  /*03e0*/  LOP3.LUT R2, R2, 0x7f800000, RZ, 0xc0, !PT ;  /* 0x7f80000002027812 */ /* 0x000fc800078ec0ff */
[----:B------:R-:W-:-:S13]  /*03f0*/  ISETP.GT.U32.AND P0, PT, R2, 0x1ffffff, PT ;  /* 0x01ffffff0200780c */ /* 0x000fda0003f04070 */
[----:B0-----:R-:W-:Y:S05]  /*0400*/  @P0 BRA `(.L_x_95) ;  /* 0x00000000000c0947 */ /* 0x001fea0003800000 */
[----:B------:R-:W-:-:S07]  /*0410*/  MOV R2, 0x430 ;  /* 0x0000043000027802 */ /* 0x000fce0000000f00 */
[----:B-----5:R-:W-:Y:S05]  /*0420*/  CALL.REL.NOINC `($__internal_5_$__cuda_sm20_rcp_rn_f32_slowpath) ;  /* 0x0000001000007944 */ /* 0x020fea0003c00000 */
[----:B------:R-:W-:Y:S05]  /*0430*/  BRA `(.L_x_96) ;  /* 0x0000000000107947 */ /* 0x000fea0003800000 */
.L_x_95:
[----:B------:R-:W0:Y:S02]  /*0440*/  MUFU.RCP R3, R0 ;  /* 0x0000000000037308 */ /* 0x000e240000001000 */
[----:B0-----:R-:W-:-:S04]  /*0450*/  FFMA R2, R0, R3, -1 ;  /* 0xbf80000000027423 */ /* 0x001fc80000000003 */
[----:B------:R-:W-:-:S04]  /*0460*/  FADD.FTZ R2, -R2, -RZ ;  /* 0x800000ff02027221 */ /* 0x000fc80000010100 */
[----:B------:R-:W-:-:S07]  /*0470*/  FFMA R3, R3, R2, R3 ;  /* 0x0000000203037223 */ /* 0x000fce0000000003 */
.L_x_96:
[-C--:B------:R-:W-:Y:S01]  /*0480*/  FMUL R11, R11, R3.reuse ;  /* 0x000000030b0b7220 */ /* 0x080fe20000400000 */
[-C--:B------:R-:W-:Y:S01]  /*0490*/  FMUL R10, R10, R3.reuse ;  /* 0x000000030a0a7220 */ /* 0x080fe20000400000 */
[-C--:B-----5:R-:W-:Y:S01]  /*04a0*/  FMUL R12, R12, R3.reuse ;  /* 0x000000030c0c7220 */ /* 0x0a0fe20000400000 */
[----:B------:R-:W-:Y:S01]  /*04b0*/  FMUL R13, R13, R3 ;  /* 0x000000030d0d7220 */ /* 0x000fe20000400000 */
[----:B------:R-:W-:-:S04]  /*04c0*/  FMUL R5, R11, R11 ;  /* 0x0000000b0b057220 */ /* 0x000fc80000400000 */
[----:B------:R-:W-:-:S05]  /*04d0*/  FFMA R2, R10, R10, R5 ;  /* 0x0000000a0a027223 */ /* 0x000fca0000000005 */
[----:B------:R-:W-:-:S04]  /*04e0*/  IADD3 R0, PT, PT, R2, 0x1800000, RZ ;  /* 0x0180000002007810 */ /* 0x000fc80007ffe0ff */
[----:B------:R-:W-:-:S04]  /*04f0*/  LOP3.LUT R0, R0, 0x7f800000, RZ, 0xc0, !PT ;  /* 0x7f80000000007812 */ /* 0x000fc800078ec0ff */
[----:B------:R-:W-:-:S13]  /*0500*/  ISETP.GT.U32.AND P0, PT, R0, 0x1ffffff, PT ;  /* 0x01ffffff0000780c */ /* 0x000fda0003f04070 */
[----:B------:R-:W-:Y:S05]  /*0510*/  @P0 BRA `(.L_x_97) ;  /* 0x0000000000100947 */ /* 0x000fea0003800000 */
[----:B------:R-:W-:Y:S01]  /*0520*/  IMAD.MOV.U32 R0, RZ, RZ, R2 ;  /* 0x000000ffff007224 */ /* 0x000fe200078e0002 */
[----:B------:R-:W-:-:S07]  /*0530*/  MOV R2, 0x550 ;  /* 0x0000055000027802 */ /* 0x000fce0000000f00 */
[----:B------:R-:W-:Y:S05]  /*0540*/  CALL.REL.NOINC `($__internal_5_$__cuda_sm20_rcp_rn_f32_slowpath) ;  /* 0x0000000c00b87944 */ /* 0x000fea0003c00000 */
[----:B------:R-:W-:Y:S05]  /*0550*/  BRA `(.L_x_98) ;  /* 0x0000000000107947 */ /* 0x000fea0003800000 */
.L_x_97:
[----:B------:R-:W0:Y:S02]  /*0560*/  MUFU.RCP R3, R2 ;  /* 0x0000000200037308 */ /* 0x000e240000001000 */
[----:B0-----:R-:W-:-:S04]  /*0570*/  FFMA R0, R2, R3, -1 ;  /* 0xbf80000002007423 */ /* 0x001fc80000000003 */
[----:B------:R-:W-:-:S04]  /*0580*/  FADD.FTZ R0, -R0, -RZ ;  /* 0x800000ff00007221 */ /* 0x000fc80000010100 */
[----:B------:R-:W-:-:S07]  /*0590*/  FFMA R3, R3, R0, R3 ;  /* 0x0000000003037223 */ /* 0x000fce0000000003 */
.L_x_98:
[-C--:B------:R-:W-:Y:S01]  /*05a0*/  FMUL R5, R13, R11.reuse ;  /* 0x0000000b0d057220 */ /* 0x080fe20000400000 */
[----:B------:R-:W-:-:S03]  /*05b0*/  FMUL R0, R12, R11 ;  /* 0x0000000b0c007220 */ /* 0x000fc60000400000 */
[-C--:B------:R-:W-:Y:S01]  /*05c0*/  FFMA R12, R12, R10.reuse, R5 ;  /* 0x0000000a0c0c7223 */ /* 0x080fe20000000005 */
[----:B------:R-:W-:-:S03]  /*05d0*/  FFMA R0, R13, R10, -R0 ;  /* 0x0000000a0d007223 */ /* 0x000fc60000000800 */
[-C--:B------:R-:W-:Y:S01]  /*05e0*/  FMUL R12, R12, R3.reuse ;  /* 0x000000030c0c7220 */ /* 0x080fe20000400000 */
[----:B------:R-:W-:-:S05]  /*05f0*/  FMUL R13, R0, R3 ;  /* 0x00000003000d7220 */ /* 0x000fca0000400000 */
[----:B------:R0:W-:Y:S02]  /*0600*/  STG.E.64 desc[UR14][R14.64+0x8], R12 ;  /* 0x0000080c0e007986 */ /* 0x0001e4000c101b0e */
.L_x_94:
[----:B------:R-:W-:-:S04]  /*0610*/  UIADD3 UR11, UPT, UPT, UR19, 0x1, URZ ;  /* 0x00000001130b7890 */ /* 0x000fc8000fffe0ff */
[----:B------:R-:W-:-:S09]  /*0620*/  UISETP.GT.AND UP0, UPT, UR11, UR8, UPT ;  /* 0x000000080b00728c */ /* 0x000fd2000bf04270 */
[----:B------:R-:W-:Y:S05]  /*0630*/  BRA.U UP0, `(.L_x_99) ;  /* 0x0000000100c07547 */ /* 0x000fea000b800000 */
[----:B------:R-:W-:Y:S01]  /*0640*/  MOV R10, UR6 ;  /* 0x00000006000a7c02 */ /* 0x000fe20008000f00 */
[----:B------:R-:W-:-:S06]  /*0650*/  IMAD.U32 R11, RZ, RZ, UR7 ;  /* 0x00000007ff0b7e24 */ /* 0x000fcc000f8e00ff */
[----:B------:R-:W2:Y:S01]  /*0660*/  LDG.E.64 R10, desc[UR14][R10.64] ;  /* 0x0000000e0a0a7981 */ /* 0x000ea2000c1e1b00 */
[----:B------:R-:W-:-:S04]  /*0670*/  UIADD3 UR11, UPT, UPT, UR17, -0x1, URZ ;  /* 0xffffffff110b7890 */ /* 0x000fc8000fffe0ff */
[----:B------:R-:W-:-:S04]  /*0680*/  UIADD3 UR13, UP0, UPT, UR11, UR12, URZ ;  /* 0x0000000c0b0d7290 */ /* 0x000fc8000ff1e0ff */
[----:B------:R-:W-:Y:S02]  /*0690*/  ULEA.HI.X.SX32 UR11, UR11, URZ, 0x1, UP0 ;  /* 0x000000ff0b0b7291 */ /* 0x000fe400080f0eff */
[----:B------:R-:W-:-:S04]  /*06a0*/  ULEA UR23, UP0, UR13, UR6, 0x3 ;  /* 0x000000060d177291 */ /* 0x000fc8000f8018ff */
[----:B------:R-:W-:Y:S02]  /*06b0*/  ULEA.HI.X UR11, UR13, UR7, UR11, 0x3, UP0 ;  /* 0x000000070d0b7291 */ /* 0x000fe400080f1c0b */
[----:B0-----:R-:W-:-:S04]  /*06c0*/  MOV R14, UR23 ;  /* 0x00000017000e7c02 */ /* 0x001fc80008000f00 */
[----:B------:R-:W-:-:S05]  /*06d0*/  IMAD.U32 R15, RZ, RZ, UR11 ;  /* 0x0000000bff0f7e24 */ /* 0x000fca000f8e00ff */
[----:B------:R0:W5:Y:S01]  /*06e0*/  LDG.E.64 R12, desc[UR14][R14.64+0x8] ;  /* 0x0000080e0e0c7981 */ /* 0x000162000c1e1b00 */
[----:B--2---:R-:W-:-:S05]  /*06f0*/  FADD R0, |R10|, |R11| ;  /* 0x4000000b0a007221 */ /* 0x004fca0000000200 */
[----:B------:R-:W-:-:S04]  /*0700*/  IADD3 R2, PT, PT, R0, 0x1800000, RZ ;  /* 0x0180000000027810 */ /* 0x000fc80007ffe0ff */
[----:B------:R-:W-:-:S04]  /*0710*/  LOP3.LUT R2, R2, 0x7f800000, RZ, 0xc0, !PT ;  /* 0x7f80000002027812 */ /* 0x000fc800078ec0ff */
[----:B------:R-:W-:-:S13]  /*0720*/  ISETP.GT.U32.AND P0, PT, R2, 0x1ffffff, PT ;  /* 0x01ffffff0200780c */ /* 0x000fda0003f04070 */
[----:B0-----:R-:W-:Y:S05]  /*0730*/  @P0 BRA `(.L_x_100) ;  /* 0x00000000000c0947 */ /* 0x001fea0003800000 */
[----:B------:R-:W-:-:S07]  /*0740*/  MOV R2, 0x760 ;  /* 0x0000076000027802 */ /* 0x000fce0000000f00 */
[----:B-----5:R-:W-:Y:S05]  /*0750*/  CALL.REL.NOINC `($__internal_5_$__cuda_sm20_rcp_rn_f32_slowpath) ;  /* 0x0000000c00347944 */ /* 0x020fea0003c00000 */
[----:B------:R-:W-:Y:S05]  /*0760*/  BRA `(.L_x_101) ;  /* 0x0000000000107947 */ /* 0x000fea0003800000 */
.L_x_100:
[----:B------:R-:W0:Y:S02]  /*0770*/  MUFU.RCP R3, R0 ;  /* 0x0000000000037308 */ /* 0x000e240000001000 */
[----:B0-----:R-:W-:-:S04]  /*0780*/  FFMA R2, R0, R3, -1 ;  /* 0xbf80000000027423 */ /* 0x001fc80000000003 */
[----:B------:R-:W-:-:S04]  /*0790*/  FADD.FTZ R2, -R2, -RZ ;  /* 0x800000ff02027221 */ /* 0x000fc80000010100 */
[----:B------:R-:W-:-:S07]  /*07a0*/  FFMA R3, R3, R2, R3 ;  /* 0x0000000203037223 */ /* 0x000fce0000000003 */
.L_x_101:
[-C--:B------:R-:W-:Y:S01]  /*07b0*/  FMUL R11, R11, R3.reuse ;  /* 0x000000030b0b7220 */ /* 0x080fe20000400000 */
[-C--:B------:R-:W-:Y:S01]  /*07c0*/  FMUL R10, R10, R3.reuse ;  /* 0x000000030a0a7220 */ /* 0x080fe20000400000 */
[-C--:B-----5:R-:W-:Y:S01]  /*07d0*/  FMUL R12, R12, R3.reuse ;  /* 0x000000030c0c7220 */ /* 0x0a0fe20000400000 */
[----:B------:R-:W-:Y:S01]  /*07e0*/  FMUL R13, R13, R3 ;  /* 0x000000030d0d7220 */ /* 0x000fe20000400000 */
[----:B------:R-:W-:-:S04]  /*07f0*/  FMUL R5, R11, R11 ;  /* 0x0000000b0b057220 */ /* 0x000fc80000400000 */
[----:B------:R-:W-:-:S04]  /*0800*/  FFMA R2, R10, R10, R5 ;  /* 0x0000000a0a027223 */ /* 0x000fc80000000005 */
[----:B------:R-:W-:-:S05]  /*0810*/  VIADD R0, R2, 0x1800000 ;  /* 0x0180000002007836 */ /* 0x000fca0000000000 */
[----:B------:R-:W-:-:S04]  /*0820*/  LOP3.LUT R0, R0, 0x7f800000, RZ, 0xc0, !PT ;  /* 0x7f80000000007812 */ /* 0x000fc800078ec0ff */
[----:B------:R-:W-:-:S13]  /*0830*/  ISETP.GT.U32.AND P0, PT, R0, 0x1ffffff, PT ;  /* 0x01ffffff0000780c */ /* 0x000fda0003f04070 */
[----:B------:R-:W-:Y:S05]  /*0840*/  @P0 BRA `(.L_x_102) ;  /* 0x0000000000100947 */ /* 0x000fea0003800000 */
[----:B------:R-:W-:Y:S02]  /*0850*/  MOV R0, R2 ;  /* 0x0000000200007202 */ /* 0x000fe40000000f00 */
[----:B------:R-:W-:-:S07]  /*0860*/  MOV R2, 0x880 ;  /* 0x0000088000027802 */ /* 0x000fce0000000f00 */
[----:B------:R-:W-:Y:S05]  /*0870*/  CALL.REL.NOINC `($__internal_5_$__cuda_sm20_rcp_rn_f32_slowpath) ;  /* 0x0000000800ec7944 */ /* 0x000fea0003c00000 */
[----:B------:R-:W-:Y:S05]  /*0880*/  BRA `(.L_x_103) ;  /* 0x0000000000107947 */ /* 0x000fea0003800000 */
.L_x_102:
[----:B------:R-:W0:Y:S02]  /*0890*/  MUFU.RCP R3, R2 ;  /* 0x0000000200037308 */ /* 0x000e240000001000 */
[----:B0-----:R-:W-:-:S04]  /*08a0*/  FFMA R0, R2, R3, -1 ;  /* 0xbf80000002007423 */ /* 0x001fc80000000003 */
[----:B------:R-:W-:-:S04]  /*08b0*/  FADD.FTZ R0, -R0, -RZ ;  /* 0x800000ff00007221 */ /* 0x000fc80000010100 */
[----:B------:R-:W-:-:S07]  /*08c0*/  FFMA R3, R3, R0, R3 ;  /* 0x0000000003037223 */ /* 0x000fce0000000003 */
.L_x_103:
[-C--:B------:R-:W-:Y:S01]  /*08d0*/  FMUL R5, R13, R11.reuse ;  /* 0x0000000b0d057220 */ /* 0x080fe20000400000 */
[----:B------:R-:W-:-:S03]  /*08e0*/  FMUL R0, R12, R11 ;  /* 0x0000000b0c007220 */ /* 0x000fc60000400000 */
[-C--:B------:R-:W-:Y:S01]  /*08f0*/  FFMA R12, R12, R10.reuse, R5 ;  /* 0x0000000a0c0c7223 */ /* 0x080fe20000000005 */
[----:B------:R-:W-:-:S03]  /*0900*/  FFMA R0, R13, R10, -R0 ;  /* 0x0000000a0d007223 */ /* 0x000fc60000000800 */
[-C--:B------:R-:W-:Y:S01]  /*0910*/  FMUL R12, R12, R3.reuse ;  /* 0x000000030c0c7220 */ /* 0x080fe20000400000 */
[----:B------:R-:W-:-:S05]  /*0920*/  FMUL R13, R0, R3 ;  /* 0x00000003000d7220 */ /* 0x000fca0000400000 */
[----:B------:R1:W-:Y:S02]  /*0930*/  STG.E.64 desc[UR14][R14.64+0x8], R12 ;  /* 0x0000080c0e007986 */ /* 0x0003e4000c101b0e */
.L_x_99:
[----:B------:R-:W-:-:S04]  /*0940*/  UIADD3 UR11, UPT, UPT, UR20, 0x1, URZ ;  /* 0x00000001140b7890 */ /* 0x000fc8000fffe0ff */
[----:B------:R-:W-:-:S09]  /*0950*/  UISETP.GT.AND UP0, UPT, UR11, UR8, UPT ;  /* 0x000000080b00728c */ /* 0x000fd2000bf04270 */
[----:B------:R-:W-:Y:S05]  /*0960*/  BRA.U UP0, `(.L_x_104) ;  /* 0x0000000100c07547 */ /* 0x000fea000b800000 */
        /* <DEDUP_REMOVED lines=8> */
[----:B01----:R-:W-:-:S04]  /*09f0*/  MOV R14, UR23 ;  /* 0x00000017000e7c02 */ /* 0x003fc80008000f00 */
        /* <DEDUP_REMOVED lines=10> */
.L_x_105:
[----:B------:R-:W0:Y:S02]  /*0aa0*/  MUFU.RCP R3, R0 ;  /* 0x0000000000037308 */ /* 0x000e240000001000 */
[----:B0-----:R-:W-:-:S04]  /*0ab0*/  FFMA R2, R0, R3, -1 ;  /* 0xbf80000000027423 */ /* 0x001fc80000000003 */
[----:B------:R-:W-:-:S04]  /*0ac0*/  FADD.FTZ R2, -R2, -RZ ;  /* 0x800000ff02027221 */ /* 0x000fc80000010100 */
[----:B------:R-:W-:-:S07]  /*0ad0*/  FFMA R3, R3, R2, R3 ;  /* 0x0000000203037223 */ /* 0x000fce0000000003 */
.L_x_106:
        /* <DEDUP_REMOVED lines=14> */
.L_x_107:
[----:B------:R-:W0:Y:S02]  /*0bc0*/  MUFU.RCP R3, R2 ;  /* 0x0000000200037308 */ /* 0x000e240000001000 */
[----:B0-----:R-:W-:-:S04]  /*0bd0*/  FFMA R0, R2, R3, -1 ;  /* 0xbf80000002007423 */ /* 0x001fc80000000003 */
[----:B------:R-:W-:-:S04]  /*0be0*/  FADD.FTZ R0, -R0, -RZ ;  /* 0x800000ff00007221 */ /* 0x000fc80000010100 */
[----:B------:R-:W-:-:S07]  /*0bf0*/  FFMA R3, R3, R0, R3 ;  /* 0x0000000003037223 */ /* 0x000fce0000000003 */
.L_x_108:
[-C--:B------:R-:W-:Y:S01]  /*0c00*/  FMUL R5, R13, R11.reuse ;  /* 0x0000000b0d057220 */ /* 0x080fe20000400000 */
[----:B------:R-:W-:-:S03]  /*0c10*/  FMUL R0, R12, R11 ;  /* 0x0000000b0c007220 */ /* 0x000fc60000400000 */
[-C--:B------:R-:W-:Y:S01]  /*0c20*/  FFMA R12, R12, R10.reuse, R5 ;  /* 0x0000000a0c0c7223 */ /* 0x080fe20000000005 */
[----:B------:R-:W-:-:S03]  /*0c30*/  FFMA R0, R13, R10, -R0 ;  /* 0x0000000a0d007223 */ /* 0x000fc60000000800 */
[-C--:B------:R-:W-:Y:S01]  /*0c40*/  FMUL R12, R12, R3.reuse ;  /* 0x000000030c0c7220 */ /* 0x080fe20000400000 */
[----:B------:R-:W-:-:S05]  /*0c50*/  FMUL R13, R0, R3 ;  /* 0x00000003000d7220 */ /* 0x000fca0000400000 */
[----:B------:R2:W-:Y:S02]  /*0c60*/  STG.E.64 desc[UR14][R14.64+0x8], R12 ;  /* 0x0000080c0e007986 */ /* 0x0005e4000c101b0e */
.L_x_104:
[----:B------:R-:W-:-:S04]  /*0c70*/  UIADD3 UR11, UPT, UPT, UR21, 0x1, URZ ;  /* 0x00000001150b7890 */ /* 0x000fc8000fffe0ff */
[----:B------:R-:W-:-:S09]  /*0c80*/  UISETP.GT.AND UP0, UPT, UR11, UR8, UPT ;  /* 0x000000080b00728c */ /* 0x000fd2000bf04270 */
[----:B------:R-:W-:Y:S05]  /*0c90*/  BRA.U UP0, `(.L_x_109) ;  /* 0x0000000100c07547 */ /* 0x000fea000b800000 */
[----:B------:R-:W-:Y:S02]  /*0ca0*/  MOV R10, UR6 ;  /* 0x00000006000a7c02 */ /* 0x000fe40008000f00 */
[----:B------:R-:W-:-:S06]  /*0cb0*/  MOV R11, UR7 ;  /* 0x00000007000b7c02 */ /* 0x000fcc0008000f00 */
[----:B------:R-:W3:Y:S01]  /*0cc0*/  LDG.E.64 R10, desc[UR14][R10.64] ;  /* 0x0000000e0a0a7981 */ /* 0x000ee2000c1e1b00 */
[----:B------:R-:W-:-:S04]  /*0cd0*/  UIADD3 UR11, UPT, UPT, UR9, -0x1, URZ ;  /* 0xffffffff090b7890 */ /* 0x000fc8000fffe0ff */
[----:B------:R-:W-:-:S04]  /*0ce0*/  UIADD3 UR13, UP0, UPT, UR11, UR12, URZ ;  /* 0x0000000c0b0d7290 */ /* 0x000fc8000ff1e0ff */
[----:B------:R-:W-:Y:S02]  /*0cf0*/  ULEA.HI.X.SX32 UR11, UR11, URZ, 0x1, UP0 ;  /* 0x000000ff0b0b7291 */ /* 0x000fe400080f0eff */
[----:B------:R-:W-:-:S04]  /*0d00*/  ULEA UR23, UP0, UR13, UR6, 0x3 ;  /* 0x000000060d177291 */ /* 0x000fc8000f8018ff */
[----:B------:R-:W-:Y:S02]  /*0d10*/  ULEA.HI.X UR11, UR13, UR7, UR11, 0x3, UP0 ;  /* 0x000000070d0b7291 */ /* 0x000fe400080f1c0b */
[----:B012---:R-:W-:-:S04]  /*0d20*/  IMAD.U32 R14, RZ, RZ, UR23 ;  /* 0x00000017ff0e7e24 */ /* 0x007fc8000f8e00ff */
[----:B------:R-:W-:-:S05]  /*0d30*/  MOV R15, UR11 ;  /* 0x0000000b000f7c02 */ /* 0x000fca0008000f00 */
[----:B------:R0:W5:Y:S01]  /*0d40*/  LDG.E.64 R12, desc[UR14][R14.64+0x8] ;  /* 0x0000080e0e0c7981 */ /* 0x000162000c1e1b00 */
[----:B---3--:R-:W-:-:S05]  /*0d50*/  FADD R0, |R10|, |R11| ;  /* 0x4000000b0a007221 */ /* 0x008fca0000000200 */
[----:B------:R-:W-:-:S04]  /*0d60*/  IADD3 R2, PT, PT, R0, 0x1800000, RZ ;  /* 0x0180000000027810 */ /* 0x000fc80007ffe0ff */
[----:B------:R-:W-:-:S04]  /*0d70*/  LOP3.LUT R2, R2, 0x7f800000, RZ, 0xc0, !PT ;  /* 0x7f80000002027812 */ /* 0x000fc800078ec0ff */
[----:B------:R-:W-:-:S13]  /*0d80*/  ISETP.GT.U32.AND P0, PT, R2, 0x1ffffff, PT ;  /* 0x01ffffff0200780c */ /* 0x000fda0003f04070 */
[----:B0-----:R-:W-:Y:S05]  /*0d90*/  @P0 BRA `(.L_x_110) ;  /* 0x00000000000c0947 */ /* 0x001fea0003800000 */
[----:B------:R-:W-:-:S07]  /*0da0*/  MOV R2, 0xdc0 ;  /* 0x00000dc000027802 */ /* 0x000fce0000000f00 */
[----:B-----5:R-:W-:Y:S05]  /*0db0*/  CALL.REL.NOINC `($__internal_5_$__cuda_sm20_rcp_rn_f32_slowpath) ;  /* 0x00000004009c7944 */ /* 0x020fea0003c00000 */
[----:B------:R-:W-:Y:S05]  /*0dc0*/  BRA `(.L_x_111) ;  /* 0x0000000000107947 */ /* 0x000fea0003800000 */
.L_x_110:
[----:B------:R-:W0:Y:S02]  /*0dd0*/  MUFU.RCP R3, R0 ;  /* 0x0000000000037308 */ /* 0x000e240000001000 */
[----:B0-----:R-:W-:-:S04]  /*0de0*/  FFMA R2, R0, R3, -1 ;  /* 0xbf80000000027423 */ /* 0x001fc80000000003 */
[----:B------:R-:W-:-:S04]  /*0df0*/  FADD.FTZ R2, -R2, -RZ ;  /* 0x800000ff02027221 */ /* 0x000fc80000010100 */
[----:B------:R-:W-:-:S07]  /*0e00*/  FFMA R3, R3, R2, R3 ;  /* 0x0000000203037223 */ /* 0x000fce0000000003 */
.L_x_111:
        /* <DEDUP_REMOVED lines=14> */
.L_x_112:
[----:B------:R-:W0:Y:S02]  /*0ef0*/  MUFU.RCP R3, R2 ;  /* 0x0000000200037308 */ /* 0x000e240000001000 */
[----:B0-----:R-:W-:-:S04]  /*0f00*/  FFMA R0, R2, R3, -1 ;  /* 0xbf80000002007423 */ /* 0x001fc80000000003 */
[----:B------:R-:W-:-:S04]  /*0f10*/  FADD.FTZ R0, -R0, -RZ ;  /* 0x800000ff00007221 */ /* 0x000fc80000010100 */
[----:B------:R-:W-:-:S07]  /*0f20*/  FFMA R3, R3, R0, R3 ;  /* 0x0000000003037223 */ /* 0x000fce0000000003 */
.L_x_113:
[-C--:B------:R-:W-:Y:S01]  /*0f30*/  FMUL R5, R13, R11.reuse ;  /* 0x0000000b0d057220 */ /* 0x080fe20000400000 */
[----:B------:R-:W-:-:S03]  /*0f40*/  FMUL R0, R12, R11 ;  /* 0x0000000b0c007220 */ /* 0x000fc60000400000 */
[-C--:B------:R-:W-:Y:S01]  /*0f50*/  FFMA R12, R12, R10.reuse, R5 ;  /* 0x0000000a0c0c7223 */ /* 0x080fe20000000005 */
[----:B------:R-:W-:-:S03]  /*0f60*/  FFMA R0, R13, R10, -R0 ;  /* 0x0000000a0d007223 */ /* 0x000fc60000000800 */
[-C--:B------:R-:W-:Y:S01]  /*0f70*/  FMUL R12, R12, R3.reuse ;  /* 0x000000030c0c7220 */ /* 0x080fe20000400000 */
[----:B------:R-:W-:-:S05]  /*0f80*/  FMUL R13, R0, R3 ;  /* 0x00000003000d7220 */ /* 0x000fca0000400000 */
[----:B------:R3:W-:Y:S02]  /*0f90*/  STG.E.64 desc[UR14][R14.64+0x8], R12 ;  /* 0x0000080c0e007986 */ /* 0x0007e4000c101b0e */
.L_x_109:
[----:B------:R-:W-:Y:S02]  /*0fa0*/  UIADD3 UR16, UPT, UPT, UR16, 0x4, URZ ;  /* 0x0000000410107890 */ /* 0x000fe4000fffe0ff */
[----:B------:R-:W-:Y:S02]  /*0fb0*/  ULEA UR17, UR5, UR17, 0x2 ;  /* 0x0000001105117291 */ /* 0x000fe4000f8e10ff */
[----:B------:R-:W-:Y:S02]  /*0fc0*/  UISETP.NE.AND UP0, UPT, UR16, URZ, UPT ;  /* 0x000000ff1000728c */ /* 0x000fe4000bf05270 */
[----:B------:R-:W-:Y:S02]  /*0fd0*/  ULEA UR18, UR5, UR18, 0x2 ;  /* 0x0000001205127291 */ /* 0x000fe4000f8e10ff */
[----:B------:R-:W-:Y:S02]  /*0fe0*/  ULEA UR9, UR5, UR9, 0x2 ;  /* 0x0000000905097291 */ /* 0x000fe4000f8e10ff */
[----:B------:R-:W-:-:S02]  /*0ff0*/  ULEA UR22, UR5, UR22, 0x2 ;  /* 0x0000001605167291 */ /* 0x000fc4000f8e10ff */
[----:B------:R-:W-:Y:S02]  /*1000*/  ULEA UR19, UR5, UR19, 0x2 ;  /* 0x0000001305137291 */ /* 0x000fe4000f8e10ff */
[----:B------:R-:W-:Y:S02]  /*1010*/  ULEA UR20, UR5, UR20, 0x2 ;  /* 0x0000001405147291 */ /* 0x000fe4000f8e10ff */
[----:B------:R-:W-:Y:S02]  /*1020*/  ULEA UR21, UR5, UR21, 0x2 ;  /* 0x0000001505157291 */ /* 0x000fe4000f8e10ff */
[----:B------:R-:W-:Y:S01]  /*1030*/  ULEA UR10, UR5, UR10, 0x2 ;  /* 0x0000000a050a7291 */ /* 0x000fe2000f8e10ff */
[----:B------:R-:W-:Y:S11]  /*1040*/  BRA.U UP0, `(.L_x_114) ;  /* 0xfffffff100a47547 */ /* 0x000ff6000b83ffff */
.L_x_93:
[----:B------:R-:W-:-:S13]  /*1050*/  ISETP.NE.AND P0, PT, RZ, UR24, PT ;  /* 0x00000018ff007c0c */ /* 0x000fda000bf05270 */
[----:B------:R-:W-:Y:S05]  /*1060*/  @!P0 EXIT ;  /* 0x000000000000894d */ /* 0x000fea0003800000 */
[----:B------:R-:W-:Y:S02]  /*1070*/  UIMAD UR10, UR5, UR4, 0x1 ;  /* 0x00000001050a74a4 */ /* 0x000fe4000f8e0204 */
[----:B------:R-:W-:Y:S02]  /*1080*/  UIMAD UR11, UR5, UR4, UR12 ;  /* 0x00000004050b72a4 */ /* 0x000fe4000f8e020c */
[----:B------:R-:W-:-:S12]  /*1090*/  UIADD3 UR13, UPT, UPT, -UR24, URZ, URZ ;  /* 0x000000ff180d7290 */ /* 0x000fd8000fffe1ff */
.L_x_120:
[----:B------:R-:W-:Y:S02]  /*10a0*/  UIADD3 UR4, UPT, UPT, UR11, 0x1, URZ ;  /* 0x000000010b047890 */ /* 0x000fe4000fffe0ff */
[----:B------:R-:W-:Y:S02]  /*10b0*/  UIADD3 UR13, UPT, UPT, UR13, 0x1, URZ ;  /* 0x000000010d0d7890 */ /* 0x000fe4000fffe0ff */
[----:B------:R-:W-:Y:S02]  /*10c0*/  UISETP.GT.AND UP1, UPT, UR4, UR8, UPT ;  /* 0x000000080400728c */ /* 0x000fe4000bf24270 */
[----:B------:R-:W-:-:S07]  /*10d0*/  UISETP.NE.AND UP0, UPT, UR13, URZ, UPT ;  /* 0x000000ff0d00728c */ /* 0x000fce000bf05270 */
[----:B----4-:R-:W-:Y:S05]  /*10e0*/  BRA.U UP1, `(.L_x_115) ;  /* 0x0000000101c07547 */ /* 0x010fea000b800000 */
[----:B------:R-:W-:Y:S01]  /*10f0*/  MOV R10, UR6 ;  /* 0x00000006000a7c02 */ /* 0x000fe20008000f00 */
[----:B------:R-:W-:-:S06]  /*1100*/  IMAD.U32 R11, RZ, RZ, UR7 ;  /* 0x00000007ff0b7e24 */ /* 0x000fcc000f8e00ff */
[----:B------:R-:W4:Y:S01]  /*1110*/  LDG.E.64 R10, desc[UR14][R10.64] ;  /* 0x0000000e0a0a7981 */ /* 0x000f22000c1e1b00 */
[----:B------:R-:W-:-:S04]  /*1120*/  UIADD3 UR4, UPT, UPT, UR10, -0x1, URZ ;  /* 0xffffffff0a047890 */ /* 0x000fc8000fffe0ff */
[----:B------:R-:W-:-:S04]  /*1130*/  UIADD3 UR9, UP1, UPT, UR4, UR12, URZ ;  /* 0x0000000c04097290 */ /* 0x000fc8000ff3e0ff */
[----:B------:R-:W-:Y:S02]  /*1140*/  ULEA.HI.X.SX32 UR4, UR4, URZ, 0x1, UP1 ;  /* 0x000000ff04047291 */ /* 0x000fe400088f0eff */
[----:B------:R-:W-:-:S04]  /*1150*/  ULEA UR16, UP1, UR9, UR6, 0x3 ;  /* 0x0000000609107291 */ /* 0x000fc8000f8218ff */
[----:B------:R-:W-:Y:S02]  /*1160*/  ULEA.HI.X UR4, UR9, UR7, UR4, 0x3, UP1 ;  /* 0x0000000709047291 */ /* 0x000fe400088f1c04 */
[----:B0123--:R-:W-:-:S04]  /*1170*/  MOV R12, UR16 ;  /* 0x00000010000c7c02 */ /* 0x00ffc80008000f00 */
[----:B------:R-:W-:-:S05]  /*1180*/  MOV R13, UR4 ;  /* 0x00000004000d7c02 */ /* 0x000fca0008000f00 */
[----:B------:R0:W5:Y:S01]  /*1190*/  LDG.E.64 R14, desc[UR14][R12.64+0x8] ;  /* 0x0000080e0c0e7981 */ /* 0x000162000c1e1b00 */
[----:B----4-:R-:W-:-:S04]  /*11a0*/  FADD R0, |R10|, |R11| ;  /* 0x4000000b0a007221 */ /* 0x010fc80000000200 */
[----:B------:R-:W-:-:S05]  /*11b0*/  VIADD R2, R0, 0x1800000 ;  /* 0x0180000000027836 */ /* 0x000fca0000000000 */
[----:B------:R-:W-:-:S04]  /*11c0*/  LOP3.LUT R2, R2, 0x7f800000, RZ, 0xc0, !PT ;  /* 0x7f80000002027812 */ /* 0x000fc800078ec0ff */
[----:B------:R-:W-:-:S13]  /*11d0*/  ISETP.GT.U32.AND P0, PT, R2, 0x1ffffff, PT ;  /* 0x01ffffff0200780c */ /* 0x000fda0003f04070 */
[----:B0-----:R-:W-:Y:S05]  /*11e0*/  @P0 BRA `(.L_x_116) ;  /* 0x00000000000c0947 */ /* 0x001fea0003800000 */
[----:B------:R-:W-:-:S07]  /*11f0*/  MOV R2, 0x1210 ;  /* 0x0000121000027802 */ /* 0x000fce0000000f00 */
[----:B-----5:R-:W-:Y:S05]  /*1200*/  CALL.REL.NOINC `($__internal_5_$__cuda_sm20_rcp_rn_f32_slowpath) ;  /* 0x0000000000887944 */ /* 0x020fea0003c00000 */
[----:B------:R-:W-:Y:S05]  /*1210*/  BRA `(.L_x_117) ;  /* 0x0000000000107947 */ /* 0x000fea0003800000 */
.L_x_116:
[----:B------:R-:W0:Y:S02]  /*1220*/  MUFU.RCP R3, R0 ;  /* 0x0000000000037308 */ /* 0x000e240000001000 */
[----:B0-----:R-:W-:-:S04]  /*1230*/  FFMA R2, R0, R3, -1 ;  /* 0xbf80000000027423 */ /* 0x001fc80000000003 */
[----:B------:R-:W-:-:S04]  /*1240*/  FADD.FTZ R2, -R2, -RZ ;  /* 0x800000ff02027221 */ /* 0x000fc80000010100 */
[----:B------:R-:W-:-:S07]  /*1250*/  FFMA R3, R3, R2, R3 ;  /* 0x0000000203037223 */ /* 0x000fce0000000003 */
.L_x_117:
        /* <DEDUP_REMOVED lines=10> */
[----:B------:R-:W-:Y:S02]  /*1300*/  MOV R0, R2 ;  /* 0x0000000200007202 */ /* 0x000fe40000000f00 */
[----:B------:R-:W-:-:S07]  /*1310*/  MOV R2, 0x1330 ;  /* 0x0000133000027802 */ /* 0x000fce0000000f00 */
[----:B------:R-:W-:Y:S05]  /*1320*/  CALL.REL.NOINC `($__internal_5_$__cuda_sm20_rcp_rn_f32_slowpath) ;  /* 0x0000000000407944 */ /* 0x000fea0003c00000 */
[----:B------:R-:W-:Y:S05]  /*1330*/  BRA `(.L_x_119) ;  /* 0x0000000000107947 */ /* 0x000fea0003800000 */
.L_x_118:
[----:B------:R-:W0:Y:S02]  /*1340*/  MUFU.RCP R3, R2 ;  /* 0x0000000200037308 */ /* 0x000e240000001000 */
[----:B0-----:R-:W-:-:S04]  /*1350*/  FFMA R0, R2, R3, -1 ;  /* 0xbf80000002007423 */ /* 0x001fc80000000003 */
[----:B------:R-:W-:-:S04]  /*1360*/  FADD.FTZ R0, -R0, -RZ ;  /* 0x800000ff00007221 */ /* 0x000fc80000010100 */
[----:B------:R-:W-:-:S07]  /*1370*/  FFMA R3, R3, R0, R3 ;  /* 0x0000000003037223 */ /* 0x000fce0000000003 */
.L_x_119:
[-C--:B------:R-:W-:Y:S01]  /*1380*/  FMUL R5, R15, R11.reuse ;  /* 0x0000000b0f057220 */ /* 0x080fe20000400000 */
[----:B------:R-:W-:-:S03]  /*1390*/  FMUL R0, R14, R11 ;  /* 0x0000000b0e007220 */ /* 0x000fc60000400000 */
[-C--:B------:R-:W-:Y:S01]  /*13a0*/  FFMA R14, R14, R10.reuse, R5 ;  /* 0x0000000a0e0e7223 */ /* 0x080fe20000000005 */
[----:B------:R-:W-:-:S03]  /*13b0*/  FFMA R0, R15, R10, -R0 ;  /* 0x0000000a0f007223 */ /* 0x000fc60000000800 */
[-C--:B------:R-:W-:Y:S01]  /*13c0*/  FMUL R14, R14, R3.reuse ;  /* 0x000000030e0e7220 */ /* 0x080fe20000400000 */
[----:B------:R-:W-:-:S05]  /*13d0*/  FMUL R15, R0, R3 ;  /* 0x00000003000f7220 */ /* 0x000fca0000400000 */
[----:B------:R4:W-:Y:S02]  /*13e0*/  STG.E.64 desc[UR14][R12.64+0x8], R14 ;  /* 0x0000080e0c007986 */ /* 0x0009e4000c101b0e */
.L_x_115:
[----:B------:R-:W-:Y:S02]  /*13f0*/  UIADD3 UR10, UPT, UPT, UR5, UR10, URZ ;  /* 0x0000000a050a7290 */ /* 0x000fe4000fffe0ff */
[----:B------:R-:W-:Y:S01]  /*1400*/  UIADD3 UR11, UPT, UPT, UR5, UR11, URZ ;  /* 0x0000000b050b7290 */ /* 0x000fe2000fffe0ff */
[----:B------:R-:W-:Y:S11]  /*1410*/  BRA.U UP0, `(.L_x_120) ;  /* 0xfffffffd00207547 */ /* 0x000ff6000b83ffff */
[----:B------:R-:W-:Y:S05]  /*1420*/  EXIT ;  /* 0x000000000000794d */ /* 0x000fea0003800000 */
        .weak           $__internal_5_$__cuda_sm20_rcp_rn_f32_slowpath
        .type           $__internal_5_$__cuda_sm20_rcp_rn_f32_slowpath,@function
        .size           $__internal_5_$__cuda_sm20_rcp_rn_f32_slowpath,($__internal_6_$__cuda_sm3x_div_rn_noftz_f32_slowpath - $__internal_5_$__cuda_sm20_rcp_rn_f32_slowpath)
$__internal_5_$__cuda_sm20_rcp_rn_f32_slowpath:
[----:B------:R-:W-:-:S05]  /*1430*/  IMAD.SHL.U32 R3, R0, 0x2, RZ ;  /* 0x0000000200037824 */ /* 0x000fca00078e00ff */
[----:B------:R-:W-:-:S04]  /*1440*/  SHF.R.U32.HI R3, RZ, 0x18, R3 ;  /* 0x00000018ff037819 */ /* 0x000fc80000011603 */
[----:B------:R-:W-:-:S13]  /*1450*/  ISETP.NE.U32.AND P0, PT, R3, RZ, PT ;  /* 0x000000ff0300720c */ /* 0x000fda0003f05070 */
[----:B------:R-:W-:Y:S05]  /*1460*/  @P0 BRA `(.L_x_121) ;  /* 0x00000000002c0947 */ /* 0x000fea0003800000 */
[----:B------:R-:W-:-:S04]  /*1470*/  SHF.L.U32 R3, R0, 0x1, RZ ;  /* 0x0000000100037819 */ /* 0x000fc800000006ff */
[----:B------:R-:W-:-:S13]  /*1480*/  ISETP.NE.AND P0, PT, R3, RZ, PT ;  /* 0x000000ff0300720c */ /* 0x000fda0003f05270 */
[----:B------:R2:W3:Y:S01]  /*1490*/  @!P0 MUFU.RCP R3, R0 ;  /* 0x0000000000038308 */ /* 0x0004e20000001000 */
[----:B------:R-:W-:Y:S05]  /*14a0*/  @!P0 BRA `(.L_x_122) ;  /* 0x0000000000a48947 */ /* 0x000fea0003800000 */
[----:B------:R-:W-:-:S04]  /*14b0*/  FFMA R5, R0, 1.84467440737095516160e+19, RZ ;  /* 0x5f80000000057823 */ /* 0x000fc800000000ff */
[----:B--2---:R-:W3:Y:S02]  /*14c0*/  MUFU.RCP R0, R5 ;  /* 0x0000000500007308 */ /* 0x004ee40000001000 */
[----:B---3--:R-:W-:-:S04]  /*14d0*/  FFMA R3, R5, R0, -1 ;  /* 0xbf80000005037423 */ /* 0x008fc80000000000 */
[----:B------:R-:W-:-:S04]  /*14e0*/  FADD.FTZ R3, -R3, -RZ ;  /* 0x800000ff03037221 */ /* 0x000fc80000010100 */
[----:B------:R-:W-:-:S04]  /*14f0*/  FFMA R3, R0, R3, R0 ;  /* 0x0000000300037223 */ /* 0x000fc80000000000 */
[----:B------:R-:W-:Y:S01]  /*1500*/  FFMA R3, R3, 1.84467440737095516160e+19, RZ ;  /* 0x5f80000003037823 */ /* 0x000fe200000000ff */
[----:B------:R-:W-:Y:S06]  /*1510*/  BRA `(.L_x_122) ;  /* 0x0000000000887947 */ /* 0x000fec0003800000 */
.L_x_121:
[----:B------:R-:W-:-:S04]  /*1520*/  IADD3 R4, PT, PT, R3, -0xfd, RZ ;  /* 0xffffff0303047810 */ /* 0x000fc80007ffe0ff */
[----:B------:R-:W-:-:S13]  /*1530*/  ISETP.GT.U32.AND P0, PT, R4, 0x1, PT ;  /* 0x000000010400780c */ /* 0x000fda0003f04070 */
[----:B------:R-:W-:Y:S05]  /*1540*/  @P0 BRA `(.L_x_123) ;  /* 0x0000000000780947 */ /* 0x000fea0003800000 */
[----:B------:R-:W-:Y:S01]  /*1550*/  LOP3.LUT R17, R0, 0x7fffff, RZ, 0xc0, !PT ;  /* 0x007fffff00117812 */ /* 0x000fe200078ec0ff */
[----:B------:R-:W-:Y:S02]  /*1560*/  IMAD.MOV.U32 R7, RZ, RZ, 0x3 ;  /* 0x00000003ff077424 */ /* 0x000fe400078e00ff */
[----:B------:R-:W-:Y:S01]  /*1570*/  VIADD R3, R3, 0xffffff04 ;  /* 0xffffff0403037836 */ /* 0x000fe20000000000 */
[----:B------:R-:W-:Y:S02]  /*1580*/  LOP3.LUT R17, R17, 0x3f800000, RZ, 0xfc, !PT ;  /* 0x3f80000011117812 */ /* 0x000fe400078efcff */
[----:B------:R-:W-:Y:S02]  /*1590*/  SHF.L.U32 R7, R7, R4, RZ ;  /* 0x0000000407077219 */ /* 0x000fe400000006ff */
[----:B------:R-:W0:Y:S02]  /*15a0*/  MUFU.RCP R6, R17 ;  /* 0x0000001100067308 */ /* 0x000e240000001000 */
[----:B0-----:R-:W-:-:S04]  /*15b0*/  FFMA R9, R17, R6, -1 ;  /* 0xbf80000011097423 */ /* 0x001fc80000000006 */
[----:B------:R-:W-:-:S04]  /*15c0*/  FADD.FTZ R9, -R9, -RZ ;  /* 0x800000ff09097221 */ /* 0x000fc80000010100 */
[CCC-:B------:R-:W-:Y:S01]  /*15d0*/  FFMA.RM R5, R6.reuse, R9.reuse, R6.reuse ;  /* 0x0000000906057223 */ /* 0x1c0fe20000004006 */
[----:B------:R-:W-:-:S04]  /*15e0*/  FFMA.RP R6, R6, R9, R6 ;  /* 0x0000000906067223 */ /* 0x000fc80000008006 */
[C---:B------:R-:W-:Y:S02]  /*15f0*/  LOP3.LUT R8, R5.reuse, 0x7fffff, RZ, 0xc0, !PT ;  /* 0x007fffff05087812 */ /* 0x040fe400078ec0ff */
[----:B------:R-:W-:Y:S02]  /*1600*/  FSETP.NEU.FTZ.AND P0, PT, R5, R6, PT ;  /* 0x000000060500720b */ /* 0x000fe40003f1d000 */
[----:B------:R-:W-:Y:S02]  /*1610*/  LOP3.LUT R8, R8, 0x800000, RZ, 0xfc, !PT ;  /* 0x0080000008087812 */ /* 0x000fe400078efcff */
[----:B------:R-:W-:Y:S02]  /*1620*/  SEL R5, RZ, 0xffffffff, !P0 ;  /* 0xffffffffff057807 */ /* 0x000fe40004000000 */
[----:B------:R-:W-:Y:S02]  /*1630*/  LOP3.LUT R7, R7, R8, RZ, 0xc0, !PT ;  /* 0x0000000807077212 */ /* 0x000fe400078ec0ff */
[----:B------:R-:W-:-:S02]  /*1640*/  IADD3 R5, PT, PT, -R5, RZ, RZ ;  /* 0x000000ff05057210 */ /* 0x000fc40007ffe1ff */
[-C--:B------:R-:W-:Y:S02]  /*1650*/  SHF.R.U32.HI R7, RZ, R4.reuse, R7 ;  /* 0x00000004ff077219 */ /* 0x080fe40000011607 */
[--C-:B------:R-:W-:Y:S02]  /*1660*/  LOP3.LUT P1, RZ, R5, R4, R8.reuse, 0xf8, !PT ;  /* 0x0000000405ff7212 */ /* 0x100fe4000782f808 */
[C---:B------:R-:W-:Y:S02]  /*1670*/  LOP3.LUT P0, RZ, R7.reuse, 0x1, RZ, 0xc0, !PT ;  /* 0x0000000107ff7812 */ /* 0x040fe4000780c0ff */
[----:B------:R-:W-:Y:S02]  /*1680*/  LOP3.LUT P2, RZ, R7, 0x2, RZ, 0xc0, !PT ;  /* 0x0000000207ff7812 */ /* 0x000fe4000784c0ff */
[----:B------:R-:W-:Y:S02]  /*1690*/  SHF.R.U32.HI R3, RZ, R3, R8 ;  /* 0x00000003ff037219 */ /* 0x000fe40000011608 */
[----:B------:R-:W-:-:S02]  /*16a0*/  PLOP3.LUT P0, PT, P0, P1, P2, 0xe0, 0x0 ;  /* 0x000000000000781c */ /* 0x000fc40000703c20 */
[----:B------:R-:W-:Y:S02]  /*16b0*/  LOP3.LUT P1, RZ, R0, 0x7fffff, RZ, 0xc0, !PT ;  /* 0x007fffff00ff7812 */ /* 0x000fe4000782c0ff */
[----:B------:R-:W-:-:S04]  /*16c0*/  SEL R4, RZ, 0x1, !P0 ;  /* 0x00000001ff047807 */ /* 0x000fc80004000000 */
[----:B------:R-:W-:-:S04]  /*16d0*/  IADD3 R4, PT, PT, -R4, RZ, RZ ;  /* 0x000000ff04047210 */ /* 0x000fc80007ffe1ff */
[----:B------:R-:W-:-:S13]  /*16e0*/  ISETP.GE.AND P0, PT, R4, RZ, PT ;  /* 0x000000ff0400720c */ /* 0x000fda0003f06270 */
[----:B------:R-:W-:-:S04]  /*16f0*/  @!P0 IADD3 R3, PT, PT, R3, 0x1, RZ ;  /* 0x0000000103038810 */ /* 0x000fc80007ffe0ff */
[----:B------:R-:W-:-:S04]  /*1700*/  @!P1 SHF.L.U32 R3, R3, 0x1, RZ ;  /* 0x0000000103039819 */ /* 0x000fc800000006ff */
[----:B------:R-:W-:Y:S01]  /*1710*/  LOP3.LUT R3, R3, 0x80000000, R0, 0xf8, !PT ;  /* 0x8000000003037812 */ /* 0x000fe200078ef800 */
[----:B------:R-:W-:Y:S06]  /*1720*/  BRA `(.L_x_122) ;  /* 0x0000000000047947 */ /* 0x000fec0003800000 */
.L_x_123:
[----:B------:R0:W1:Y:S02]  /*1730*/  MUFU.RCP R3, R0 ;  /* 0x0000000000037308 */ /* 0x0000640000001000 */
.L_x_122:
[----:B------:R-:W-:Y:S02]  /*1740*/  HFMA2 R5, -RZ, RZ, 0, 0 ;  /* 0x00000000ff057431 */ /* 0x000fe400000001ff */
[----:B------:R-:W-:-:S04]  /*1750*/  IMAD.MOV.U32 R4, RZ, RZ, R2 ;  /* 0x000000ffff047224 */ /* 0x000fc800078e0002 */
[----:B0123--:R-:W-:Y:S05]  /*1760*/  RET.REL.NODEC R4 `(_Z6bChol2P6float2ii) ;  /* 0xffffffe804247950 */ /* 0x00ffea0003c3ffff */
        .weak           $__internal_6_$__cuda_sm3x_div_rn_noftz_f32_slowpath
        .type           $__internal_6_$__cuda_sm3x_div_rn_noftz_f32_slowpath,@function
        .size           $__internal_6_$__cuda_sm3x_div_rn_noftz_f32_slowpath,(.L_x_231 - $__internal_6_$__cuda_sm3x_div_rn_noftz_f32_slowpath)
$__internal_6_$__cuda_sm3x_div_rn_noftz_f32_slowpath:
[----:B------:R-:W-:Y:S02]  /*1770*/  SHF.R.U32.HI R5, RZ, 0x17, R3 ;  /* 0x00000017ff057819 */ /* 0x000fe40000011603 */
[----:B------:R-:W-:Y:S02]  /*1780*/  SHF.R.U32.HI R4, RZ, 0x17, R0 ;  /* 0x00000017ff047819 */ /* 0x000fe40000011600 */
[----:B------:R-:W-:Y:S02]  /*1790*/  LOP3.LUT R5, R5, 0xff, RZ, 0xc0, !PT ;  /* 0x000000ff05057812 */ /* 0x000fe400078ec0ff */
[----:B------:R-:W-:Y:S02]  /*17a0*/  LOP3.LUT R4, R4, 0xff, RZ, 0xc0, !PT ;  /* 0x000000ff04047812 */ /* 0x000fe400078ec0ff */
[----:B------:R-:W-:Y:S02]  /*17b0*/  IADD3 R10, PT, PT, R5, -0x1, RZ ;  /* 0xffffffff050a7810 */ /* 0x000fe40007ffe0ff */
[----:B------:R-:W-:Y:S01]  /*17c0*/  MOV R6, R0 ;  /* 0x0000000000067202 */ /* 0x000fe20000000f00 */
[----:B------:R-:W-:Y:S01]  /*17d0*/  VIADD R9, R4, 0xffffffff ;  /* 0xffffffff04097836 */ /* 0x000fe20000000000 */
[----:B------:R-:W-:-:S02]  /*17e0*/  ISETP.GT.U32.AND P0, PT, R10, 0xfd, PT ;  /* 0x000000fd0a00780c */ /* 0x000fc40003f04070 */
[----:B------:R-:W-:Y:S02]  /*17f0*/  MOV R7, R3 ;  /* 0x0000000300077202 */ /* 0x000fe40000000f00 */
        /* <DEDUP_REMOVED lines=26> */
.L_x_124:
[----:B------:R-:W-:Y:S02]  /*19a0*/  LEA R0, R5, 0xc0800000, 0x17 ;  /* 0xc080000005007811 */ /* 0x000fe400078eb8ff */
[----:B------:R-:W-:Y:S02]  /*19b0*/  IADD3 R4, PT, PT, R4, -0x7f, RZ ;  /* 0xffffff8104047810 */ /* 0x000fe40007ffe0ff */
[----:B------:R-:W-:Y:S02]  /*19c0*/  IADD3 R7, PT, PT, -R0, R7, RZ ;  /* 0x0000000700077210 */ /* 0x000fe40007ffe1ff */
[C---:B------:R-:W-:Y:S01]  /*19d0*/  IADD3 R5, PT, PT, R4.reuse, 0x7f, -R5 ;  /* 0x0000007f04057810 */ /* 0x040fe20007ffe805 */
[----:B------:R-:W-:Y:S01]  /*19e0*/  IMAD R0, R4, -0x800000, R6 ;  /* 0xff80000004007824 */ /* 0x000fe200078e0206 */
[----:B------:R-:W0:Y:S01]  /*19f0*/  MUFU.RCP R3, R7 ;  /* 0x0000000700037308 */ /* 0x000e220000001000 */
[----:B------:R-:W-:Y:S02]  /*1a00*/  FADD.FTZ R9, -R7, -RZ ;  /* 0x800000ff07097221 */ /* 0x000fe40000010100 */
[----:B------:R-:W-:-:S02]  /*1a10*/  IMAD.IADD R5, R5, 0x1, R8 ;  /* 0x0000000105057824 */ /* 0x000fc400078e0208 */
        /* <DEDUP_REMOVED lines=20> */
[-CC-:B------:R-:W-:Y:S01]  /*1b60*/  FFMA.RZ R0, R10, R6.reuse, R11.reuse ;  /* 0x000000060a007223 */ /* 0x180fe2000000c00b */
[----:B------:R-:W-:Y:S02]  /*1b70*/  VIADD R7, R8, 0x20 ;  /* 0x0000002008077836 */ /* 0x000fe40000000000 */
[-CC-:B------:R-:W-:Y:S01]  /*1b80*/  FFMA.RM R5, R10, R6.reuse, R11.reuse ;  /* 0x000000060a057223 */ /* 0x180fe2000000400b */
        /* <DEDUP_REMOVED lines=19> */
.L_x_130:
[----:B------:R-:W-:-:S04]  /*1cc0*/  LOP3.LUT R3, R3, 0x80000000, RZ, 0xc0, !PT ;  /* 0x8000000003037812 */ /* 0x000fc800078ec0ff */
[----:B------:R-:W-:Y:S01]  /*1cd0*/  LOP3.LUT R3, R3, 0x7f800000, RZ, 0xfc, !PT ;  /* 0x7f80000003037812 */ /* 0x000fe200078efcff */
[----:B------:R-:W-:Y:S06]  /*1ce0*/  BRA `(.L_x_131) ;  /* 0x0000000000287947 */ /* 0x000fec0003800000 */
.L_x_129:
[----:B------:R-:W-:Y:S01]  /*1cf0*/  IMAD R3, R5, 0x800000, R3 ;  /* 0x0080000005037824 */ /* 0x000fe200078e0203 */
[----:B------:R-:W-:Y:S06]  /*1d00*/  BRA `(.L_x_131) ;  /* 0x0000000000207947 */ /* 0x000fec0003800000 */
.L_x_128:
[----:B------:R-:W-:-:S04]  /*1d10*/  LOP3.LUT R3, R7, 0x80000000, R6, 0x48, !PT ;  /* 0x8000000007037812 */ /* 0x000fc800078e4806 */
[----:B------:R-:W-:Y:S01]  /*1d20*/  LOP3.LUT R3, R3, 0x7f800000, RZ, 0xfc, !PT ;  /* 0x7f80000003037812 */ /* 0x000fe200078efcff */
[----:B------:R-:W-:Y:S06]  /*1d30*/  BRA `(.L_x_131) ;  /* 0x0000000000147947 */ /* 0x000fec0003800000 */
.L_x_127:
[----:B------:R-:W-:Y:S01]  /*1d40*/  LOP3.LUT R3, R7, 0x80000000, R6, 0x48, !PT ;  /* 0x8000000007037812 */ /* 0x000fe200078e4806 */
[----:B------:R-:W-:Y:S06]  /*1d50*/  BRA `(.L_x_131) ;  /* 0x00000000000c7947 */ /* 0x000fec0003800000 */
.L_x_126:
[----:B------:R-:W0:Y:S01]  /*1d60*/  MUFU.RSQ R3, -QNAN ;  /* 0xffc0000000037908 */ /* 0x000e220000001400 */
[----:B------:R-:W-:Y:S05]  /*1d70*/  BRA `(.L_x_131) ;  /* 0x0000000000047947 */ /* 0x000fea0003800000 */
.L_x_125:
[----:B------:R-:W-:-:S07]  /*1d80*/  FADD.FTZ R3, R0, R3 ;  /* 0x0000000300037221 */ /* 0x000fce0000010000 */
.L_x_131:
[----:B0-----:R-:W-:Y:S01]  /*1d90*/  MOV R0, R3 ;  /* 0x0000000300007202 */ /* 0x001fe20000000f00 */
[----:B------:R-:W-:-:S04]  /*1da0*/  HFMA2 R3, -RZ, RZ, 0, 0 ;  /* 0x00000000ff037431 */ /* 0x000fc800000001ff */
[----:B------:R-:W-:Y:S05]  /*1db0*/  RET.REL.NODEC R2 `(_Z6bChol2P6float2ii) ;  /* 0xffffffe002907950 */ /* 0x000fea0003c3ffff */
.L_x_132:
        /* <DEDUP_REMOVED lines=12> */
.L_x_231:


//--------------------- .text._Z6bChol3P6float2ii --------------------------
	.section	.text._Z6bChol3P6float2ii,"ax",@progbits
	.align	128
        .global         _Z6bChol3P6float2ii
        .type           _Z6bChol3P6float2ii,@function
        .size           _Z6bChol3P6float2ii,(.L_x_232 - _Z6bChol3P6float2ii)
        .other          _Z6bChol3P6float2ii,@"STO_CUDA_ENTRY STV_DEFAULT"
_Z6bChol3P6float2ii:
.text._Z6bChol3P6float2ii:
        /* <DEDUP_REMOVED lines=18> */
[----:B------:R-:W-:Y:S05]  /*0120*/  CALL.REL.NOINC `($__internal_7_$__cuda_sm3x_div_rn_noftz_f32_slowpath) ;  /* 0x0000001000707944 */ /* 0x000fea0003c00000 */
.L_x_133:
[----:B------:R-:W0:Y:S01]  /*0130*/  F2I.CEIL.NTZ R2, R2 ;  /* 0x0000000200027305 */ /* 0x000e22000020b100 */
[----:B------:R-:W1:Y:S01]  /*0140*/  LDCU UR4, c[0x0][0x364] ;  /* 0x00006c80ff0477ac */ /* 0x000e620008000800 */
[----:B------:R-:W2:Y:S01]  /*0150*/  LDCU UR6, c[0x0][0x374] ;  /* 0x00006e80ff0677ac */ /* 0x000ea20008000800 */
[----:B0-----:R-:W-:-:S13]  /*0160*/  R2UR UR18, R2 ;  /* 0x00000000021272ca */ /* 0x001fda00000e0000 */
[----:B------:R-:W-:-:S06]  /*0170*/  UISETP.GE.AND UP0, UPT, UR18, 0x1, UPT ;  /* 0x000000011200788c */ /* 0x000fcc000bf06270 */
[----:B------:R-:W-:-:S13]  /*0180*/  PLOP3.LUT P0, PT, PT, PT, UP0, 0x80, 0x8 ;  /* 0x000000000008781c */ /* 0x000fda0003f0f008 */
[----:B-12---:R-:W-:Y:S05]  /*0190*/  @!P0 EXIT ;  /* 0x000000000000894d */ /* 0x006fea0003800000 */
[----:B------:R-:W-:Y:S01]  /*01a0*/  UIMAD UR12, UR4, UR6, URZ ;  /* 0x00000006040c72a4 */ /* 0x000fe2000f8e02ff */
[----:B------:R-:W0:Y:S01]  /*01b0*/  S2UR UR7, SR_CTAID.Y ;  /* 0x00000000000779c3 */ /* 0x000e220000002600 */
[----:B------:R-:W1:Y:S04]  /*01c0*/  S2R R4, SR_TID.X ;  /* 0x0000000000047919 */ /* 0x000e680000002100 */
[----:B------:R-:W-:Y:S01]  /*01d0*/  I2FP.F32.U32 R3, UR12 ;  /* 0x0000000c00037c45 */ /* 0x000fe20008201000 */
[----:B------:R-:W2:Y:S03]  /*01e0*/  S2R R5, SR_TID.Y ;  /* 0x0000000000057919 */ /* 0x000ea60000002200 */
[----:B------:R-:W3:Y:S08]  /*01f0*/  MUFU.RCP R2, R3 ;  /* 0x0000000300027308 */ /* 0x000ef00000001000 */
[----:B------:R-:W4:Y:S01]  /*0200*/  FCHK P0, R0, R3 ;  /* 0x0000000300007302 */ /* 0x000f220000000000 */
[----:B0-----:R-:W-:Y:S01]  /*0210*/  UIMAD UR4, UR4, UR7, URZ ;  /* 0x00000007040472a4 */ /* 0x001fe2000f8e02ff */
[----:B---3--:R-:W-:-:S04]  /*0220*/  FFMA R7, -R3, R2, 1 ;  /* 0x3f80000003077423 */ /* 0x008fc80000000102 */
[----:B------:R-:W-:-:S04]  /*0230*/  FFMA R7, R2, R7, R2 ;  /* 0x0000000702077223 */ /* 0x000fc80000000002 */
[----:B------:R-:W-:-:S04]  /*0240*/  FFMA R2, R0, R7, RZ ;  /* 0x0000000700027223 */ /* 0x000fc800000000ff */
[----:B------:R-:W-:-:S04]  /*0250*/  FFMA R6, -R3, R2, R0 ;  /* 0x0000000203067223 */ /* 0x000fc80000000100 */
[----:B------:R-:W-:Y:S01]  /*0260*/  FFMA R2, R7, R6, R2 ;  /* 0x0000000607027223 */ /* 0x000fe20000000002 */
[----:B-12-4-:R-:W-:Y:S06]  /*0270*/  @!P0 BRA `(.L_x_134) ;  /* 0x0000000000088947 */ /* 0x016fec0003800000 */
[----:B------:R-:W-:-:S07]  /*0280*/  MOV R6, 0x2a0 ;  /* 0x000002a000067802 */ /* 0x000fce0000000f00 */
[----:B------:R-:W-:Y:S05]  /*0290*/  CALL.REL.NOINC `($__internal_7_$__cuda_sm3x_div_rn_noftz_f32_slowpath) ;  /* 0x0000001000147944 */ /* 0x000fea0003c00000 */
.L_x_134:
[----:B------:R-:W0:Y:S01]  /*02a0*/  LDC R6, c[0x0][0x364] ;  /* 0x0000d900ff067b82 */ /* 0x000e220000000800 */
[----:B------:R-:W1:Y:S01]  /*02b0*/  LDCU.64 UR8, c[0x0][0x388] ;  /* 0x00007100ff0877ac */ /* 0x000e620008000a00 */
[----:B------:R-:W2:Y:S01]  /*02c0*/  F2I.CEIL.NTZ R2, R2 ;  /* 0x0000000200027305 */ /* 0x000ea2000020b100 */
[----:B------:R-:W-:Y:S02]  /*02d0*/  UIADD3 UR10, UPT, UPT, UR6, UR7, URZ ;  /* 0x00000007060a7290 */ /* 0x000fe4000fffe0ff */
[----:B------:R-:W-:Y:S02]  /*02e0*/  ULEA UR11, UR6, UR7, 0x1 ;  /* 0x00000007060b7291 */ /* 0x000fe4000f8e08ff */
[----:B------:R-:W-:Y:S01]  /*02f0*/  UIMAD UR6, UR6, 0x3, UR7 ;  /* 0x00000003060678a4 */ /* 0x000fe2000f8e0207 */
[----:B------:R-:W3:Y:S01]  /*0300*/  LDCU.64 UR16, c[0x0][0x358] ;  /* 0x00006b00ff1077ac */ /* 0x000ee20008000a00 */
[----:B--2---:R-:W-:Y:S02]  /*0310*/  R2UR UR19, R2 ;  /* 0x00000000021372ca */ /* 0x004fe400000e0000 */
[----:B-1----:R-:W-:Y:S01]  /*0320*/  IADD3 R0, PT, PT, R5, UR8, RZ ;  /* 0x0000000805007c10 */ /* 0x002fe2000fffe0ff */
[----:B------:R-:W-:-:S02]  /*0330*/  UIMAD UR7, UR8, UR9, UR8 ;  /* 0x00000009080772a4 */ /* 0x000fc4000f8e0208 */
[----:B------:R-:W-:Y:S02]  /*0340*/  MOV R7, UR9 ;  /* 0x0000000900077c02 */ /* 0x000fe40008000f00 */
[----:B------:R-:W-:Y:S01]  /*0350*/  IADD3 R4, PT, PT, R4, UR8, RZ ;  /* 0x0000000804047c10 */ /* 0x000fe2000fffe0ff */
[C-C-:B0-----:R-:W-:Y:S01]  /*0360*/  IMAD R30, R6.reuse, UR10, R5.reuse ;  /* 0x0000000a061e7c24 */ /* 0x141fe2000f8e0205 */
[----:B------:R-:W-:Y:S01]  /*0370*/  UIADD3 UR8, UPT, UPT, UR8, 0x1, URZ ;  /* 0x0000000108087890 */ /* 0x000fe2000fffe0ff */
[C-C-:B------:R-:W-:Y:S02]  /*0380*/  IMAD R28, R6.reuse, UR11, R5.reuse ;  /* 0x0000000b061c7c24 */ /* 0x140fe4000f8e0205 */
[C---:B------:R-:W-:Y:S02]  /*0390*/  IMAD R26, R6.reuse, UR6, R5 ;  /* 0x00000006061a7c24 */ /* 0x040fe4000f8e0205 */
[--C-:B------:R-:W-:Y:S01]  /*03a0*/  IMAD R2, R6, UR10, R0.reuse ;  /* 0x0000000a06027c24 */ /* 0x100fe2000f8e0200 */
[----:B------:R-:W-:Y:S01]  /*03b0*/  IADD3 R28, PT, PT, R28, UR7, RZ ;  /* 0x000000071c1c7c10 */ /* 0x000fe2000fffe0ff */
[--C-:B------:R-:W-:Y:S01]  /*03c0*/  IMAD R3, R6, UR11, R0.reuse ;  /* 0x0000000b06037c24 */ /* 0x100fe2000f8e0200 */
[----:B------:R-:W-:Y:S01]  /*03d0*/  IADD3 R26, PT, PT, R26, UR7, RZ ;  /* 0x000000071a1a7c10 */ /* 0x000fe2000fffe0ff */
[----:B------:R-:W-:-:S02]  /*03e0*/  IMAD R5, R6, UR6, R0 ;  /* 0x0000000606057c24 */ /* 0x000fc4000f8e0200 */
[----:B------:R-:W-:Y:S01]  /*03f0*/  VIADD R0, R0, UR4 ;  /* 0x0000000400007c36 */ /* 0x000fe20008000000 */
[----:B------:R-:W-:Y:S01]  /*0400*/  UMOV UR4, URZ ;  /* 0x000000ff00047c82 */ /* 0x000fe20008000000 */
[--C-:B------:R-:W-:Y:S02]  /*0410*/  IMAD R29, R2, UR9, R7.reuse ;  /* 0x00000009021d7c24 */ /* 0x100fe4000f8e0207 */
[--C-:B------:R-:W-:Y:S02]  /*0420*/  IMAD R3, R3, UR9, R7.reuse ;  /* 0x0000000903037c24 */ /* 0x100fe4000f8e0207 */
[--C-:B------:R-:W-:Y:S01]  /*0430*/  IMAD R5, R5, UR9, R7.reuse ;  /* 0x0000000905057c24 */ /* 0x100fe2000f8e0207 */
[----:B------:R-:W-:Y:S01]  /*0440*/  IADD3 R29, PT, PT, R4, R29, RZ ;  /* 0x0000001d041d7210 */ /* 0x000fe20007ffe0ff */
[----:B------:R-:W-:Y:S02]  /*0450*/  IMAD R7, R0, UR9, R7 ;  /* 0x0000000900077c24 */ /* 0x000fe4000f8e0207 */
[C---:B------:R-:W-:Y:S01]  /*0460*/  IMAD.IADD R27, R4.reuse, 0x1, R3 ;  /* 0x00000001041b7824 */ /* 0x040fe200078e0203 */
[----:B------:R-:W-:Y:S01]  /*0470*/  IADD3 R23, PT, PT, R4, R5, RZ ;  /* 0x0000000504177210 */ /* 0x000fe20007ffe0ff */
[----:B------:R-:W-:Y:S01]  /*0480*/  VIADD R30, R30, UR7 ;  /* 0x000000071e1e7c36 */ /* 0x000fe20008000000 */
[----:B---3--:R-:W-:-:S07]  /*0490*/  IADD3 R22, PT, PT, R4, R7, RZ ;  /* 0x0000000704167210 */ /* 0x008fce0007ffe0ff */
.L_x_143:
[----:B------:R-:W-:-:S09]  /*04a0*/  UISETP.GE.AND UP0, UPT, UR19, 0x1, UPT ;  /* 0x000000011300788c */ /* 0x000fd2000bf06270 */
[----:B012---:R-:W-:Y:S05]  /*04b0*/  BRA.U !UP0, `(.L_x_135) ;  /* 0x0000000d087c7547 */ /* 0x007fea000b800000 */
[----:B------:R-:W0:Y:S01]  /*04c0*/  S2R R0, SR_TID.X ;  /* 0x0000000000007919 */ /* 0x000e220000002100 */
[----:B------:R-:W-:Y:S01]  /*04d0*/  UIMAD UR6, UR13, UR14, URZ ;  /* 0x0000000e0d0672a4 */ /* 0x000fe2000f8e02ff */
[----:B------:R-:W1:Y:S01]  /*04e0*/  LDC.64 R32, c[0x0][0x380] ;  /* 0x0000e000ff207b82 */ /* 0x000e620000000a00 */
[----:B------:R-:W2:Y:S01]  /*04f0*/  LDCU.64 UR10, c[0x0][0x388] ;  /* 0x00007100ff0a77ac */ /* 0x000ea20008000a00 */
[----:B------:R-:W0:Y:S03]  /*0500*/  S2R R3, SR_CTAID.X ;  /* 0x0000000000037919 */ /* 0x000e260000002500 */
[----:B------:R-:W-:Y:S01]  /*0510*/  IMAD.U32 R5, RZ, RZ, UR6 ;  /* 0x00000006ff057e24 */ /* 0x000fe2000f8e00ff */
[----:B------:R-:W-:-:S04]  /*0520*/  UISETP.GE.U32.AND UP0, UPT, UR19, 0x4, UPT ;  /* 0x000000041300788c */ /* 0x000fc8000bf06070 */
[----:B------:R-:W3:Y:S01]  /*0530*/  S2UR UR6, SR_CTAID.X ;  /* 0x00000000000679c3 */ /* 0x000ee20000002500 */
[----:B0-----:R-:W-:Y:S01]  /*0540*/  IMAD R0, R3, UR13, R0 ;  /* 0x0000000d03007c24 */ /* 0x001fe2000f8e0200 */
[----:B--2---:R-:W-:-:S03]  /*0550*/  MOV R3, UR10 ;  /* 0x0000000a00037c02 */ /* 0x004fc60008000f00 */
[----:B------:R-:W-:-:S05]  /*0560*/  IMAD R0, R5, UR4, R0 ;  /* 0x0000000405007c24 */ /* 0x000fca000f8e0200 */
[----:B------:R-:W-:-:S05]  /*0570*/  IADD3 R2, PT, PT, R0, UR8, RZ ;  /* 0x0000000800027c10 */ /* 0x000fca000fffe0ff */
[----:B------:R-:W-:-:S04]  /*0580*/  IMAD R3, R3, UR11, R2 ;  /* 0x0000000b03037c24 */ /* 0x000fc8000f8e0202 */
[----:B-1----:R-:W-:-:S04]  /*0590*/  IMAD.WIDE R32, R3, 0x8, R32 ;  /* 0x0000000803207825 */ /* 0x002fc800078e0220 */
[----:B------:R-:W-:Y:S01]  /*05a0*/  HFMA2 R3, -RZ, RZ, 0, 0 ;  /* 0x00000000ff037431 */ /* 0x000fe200000001ff */
[----:B---3--:R-:W-:Y:S06]  /*05b0*/  BRA.U !UP0, `(.L_x_136) ;  /* 0x0000000508f87547 */ /* 0x008fec000b800000 */
[----:B------:R-:W0:Y:S01]  /*05c0*/  S2R R8, SR_CTAID.Y ;  /* 0x0000000000087919 */ /* 0x000e220000002600 */
[----:B------:R-:W1:Y:S01]  /*05d0*/  LDCU UR15, c[0x0][0x364] ;  /* 0x00006c80ff0f77ac */ /* 0x000e620008000800 */
[----:B------:R-:W0:Y:S01]  /*05e0*/  LDC R5, c[0x0][0x374] ;  /* 0x0000dd00ff057b82 */ /* 0x000e220000000800 */
[----:B------:R-:W-:Y:S01]  /*05f0*/  ISETP.GT.AND P0, PT, R0, UR5, PT ;  /* 0x0000000500007c0c */ /* 0x000fe2000bf04270 */
[----:B------:R-:W1:Y:S01]  /*0600*/  S2R R6, SR_TID.Y ;  /* 0x0000000000067919 */ /* 0x000e620000002200 */
[----:B------:R-:W-:Y:S01]  /*0610*/  UIMAD UR10, UR10, UR11, UR10 ;  /* 0x0000000b0a0a72a4 */ /* 0x000fe2000f8e020a */
[----:B------:R-:W-:Y:S01]  /*0620*/  MOV R9, R26 ;  /* 0x0000001a00097202 */ /* 0x000fe20000000f00 */
[----:B------:R-:W-:Y:S01]  /*0630*/  UIMAD UR6, UR14, UR4, UR6 ;  /* 0x000000040e0672a4 */ /* 0x000fe2000f8e0206 */
[----:B------:R-:W-:Y:S01]  /*0640*/  IMAD.MOV.U32 R14, RZ, RZ, R30 ;  /* 0x000000ffff0e7224 */ /* 0x000fe200078e001e */
[----:B------:R-:W-:Y:S01]  /*0650*/  ULOP3.LUT UR9, UR19, 0x7ffffffc, URZ, 0xc0, !UPT ;  /* 0x7ffffffc13097892 */ /* 0x000fe2000f8ec0ff */
[----:B------:R-:W2:Y:S01]  /*0660*/  LDC R16, c[0x0][0x360] ;  /* 0x0000d800ff107b82 */ /* 0x000ea20000000800 */
[----:B------:R-:W-:-:S02]  /*0670*/  UIMAD UR7, UR12, UR11, URZ ;  /* 0x0000000b0c0772a4 */ /* 0x000fc4000f8e02ff */
[----:B------:R-:W-:Y:S01]  /*0680*/  UIADD3 UR11, UPT, UPT, -UR9, URZ, URZ ;  /* 0x000000ff090b7290 */ /* 0x000fe2000fffe1ff */
[C-C-:B0-----:R-:W-:Y:S02]  /*0690*/  IMAD R3, R5.reuse, 0x2, R8.reuse ;  /* 0x0000000205037824 */ /* 0x141fe400078e0208 */
[----:B------:R-:W-:Y:S01]  /*06a0*/  IMAD R4, R5, 0x3, R8 ;  /* 0x0000000305047824 */ /* 0x000fe200078e0208 */
[C---:B------:R-:W-:Y:S01]  /*06b0*/  IADD3 R5, PT, PT, R8.reuse, R5, RZ ;  /* 0x0000000508057210 */ /* 0x040fe20007ffe0ff */
[--C-:B-1----:R-:W-:Y:S01]  /*06c0*/  IMAD R13, R8, UR15, R6.reuse ;  /* 0x0000000f080d7c24 */ /* 0x102fe2000f8e0206 */
[----:B------:R-:W-:Y:S01]  /*06d0*/  MOV R8, R28 ;  /* 0x0000001c00087202 */ /* 0x000fe20000000f00 */
[--C-:B------:R-:W-:Y:S01]  /*06e0*/  IMAD R11, R3, UR15, R6.reuse ;  /* 0x0000000f030b7c24 */ /* 0x100fe2000f8e0206 */
[----:B------:R-:W-:Y:S01]  /*06f0*/  VIMNMX R3, PT, PT, R0, UR5, PT ;  /* 0x0000000500037c48 */ /* 0x000fe2000bfe0100 */
[--C-:B------:R-:W-:Y:S01]  /*0700*/  IMAD R15, R5, UR15, R6.reuse ;  /* 0x0000000f050f7c24 */ /* 0x100fe2000f8e0206 */
[C---:B------:R-:W-:Y:S01]  /*0710*/  IADD3 R10, PT, PT, R13.reuse, UR10, RZ ;  /* 0x0000000a0d0a7c10 */ /* 0x040fe2000fffe0ff */
[----:B------:R-:W-:Y:S01]  /*0720*/  IMAD R12, R4, UR15, R6 ;  /* 0x0000000f040c7c24 */ /* 0x000fe2000f8e0206 */
[----:B------:R-:W-:Y:S01]  /*0730*/  IADD3 R13, PT, PT, R13, 0x1, RZ ;  /* 0x000000010d0d7810 */ /* 0x000fe20007ffe0ff */
[C---:B--2---:R-:W-:Y:S01]  /*0740*/  IMAD R6, R16.reuse, UR6, R29 ;  /* 0x0000000610067c24 */ /* 0x044fe2000f8e021d */
[----:B------:R-:W-:Y:S01]  /*0750*/  IADD3 R11, PT, PT, R11, 0x1, RZ ;  /* 0x000000010b0b7810 */ /* 0x000fe20007ffe0ff */
[C---:B------:R-:W-:Y:S01]  /*0760*/  IMAD R5, R16.reuse, UR6, R27 ;  /* 0x0000000610057c24 */ /* 0x040fe2000f8e021b */
[----:B------:R-:W-:Y:S01]  /*0770*/  IADD3 R15, PT, PT, R15, 0x1, RZ ;  /* 0x000000010f0f7810 */ /* 0x000fe20007ffe0ff */
[----:B------:R-:W-:-:S02]  /*0780*/  IMAD R4, R16, UR6, R23 ;  /* 0x0000000610047c24 */ /* 0x000fc4000f8e0217 */
[----:B------:R-:W-:Y:S02]  /*0790*/  IMAD R7, R16, UR6, R22 ;  /* 0x0000000610077c24 */ /* 0x000fe4000f8e0216 */
[----:B------:R-:W-:-:S07]  /*07a0*/  VIADD R12, R12, 0x1 ;  /* 0x000000010c0c7836 */ /* 0x000fce0000000000 */
.L_x_137:
[----:B------:R-:W-:-:S04]  /*07b0*/  IADD3 R16, PT, PT, R13, -0x1, RZ ;  /* 0xffffffff0d107810 */ /* 0x000fc80007ffe0ff */
[----:B------:R-:W-:-:S13]  /*07c0*/  ISETP.GT.OR P2, PT, R16, R3, P0 ;  /* 0x000000031000720c */ /* 0x000fda0000744670 */
[----:B------:R-:W0:Y:S01]  /*07d0*/  @!P2 LDC.64 R36, c[0x0][0x380] ;  /* 0x0000e000ff24ab82 */ /* 0x000e220000000a00 */
[----:B------:R-:W-:Y:S01]  /*07e0*/  @!P2 IADD3 R19, PT, PT, R10, 0x1, RZ ;  /* 0x000000010a13a810 */ /* 0x000fe20007ffe0ff */
[----:B------:R-:W-:Y:S01]  /*07f0*/  @!P2 VIADD R21, R7, 0x1 ;  /* 0x000000010715a836 */ /* 0x000fe20000000000 */
[----:B------:R-:W2:Y:S03]  /*0800*/  @!P2 LDG.E.64 R16, desc[UR16][R32.64] ;  /* 0x000000102010a981 */ /* 0x000ea6000c1e1b00 */
[----:B0-----:R-:W-:-:S06]  /*0810*/  @!P2 IMAD.WIDE R18, R19, 0x8, R36 ;  /* 0x000000081312a825 */ /* 0x001fcc00078e0224 */
[----:B------:R-:W2:Y:S01]  /*0820*/  @!P2 LDG.E.64 R18, desc[UR16][R18.64] ;  /* 0x000000101212a981 */ /* 0x000ea2000c1e1b00 */
[----:B------:R-:W-:-:S05]  /*0830*/  @!P2 IMAD.WIDE R36, R21, 0x8, R36 ;  /* 0x000000081524a825 */ /* 0x000fca00078e0224 */
[----:B------:R-:W3:Y:S01]  /*0840*/  @!P2 LDG.E.64 R20, desc[UR16][R36.64] ;  /* 0x000000102414a981 */ /* 0x000ee2000c1e1b00 */
[----:B------:R-:W-:-:S04]  /*0850*/  IADD3 R24, PT, PT, R15, -0x1, RZ ;  /* 0xffffffff0f187810 */ /* 0x000fc80007ffe0ff */
[----:B------:R-:W-:-:S13]  /*0860*/  ISETP.GT.OR P1, PT, R24, R3, P0 ;  /* 0x000000031800720c */ /* 0x000fda0000724670 */
[----:B------:R-:W0:Y:S01]  /*0870*/  @!P1 LDC.64 R34, c[0x0][0x380] ;  /* 0x0000e000ff229b82 */ /* 0x000e220000000a00 */
[CC--:B--2---:R-:W-:Y:S01]  /*0880*/  @!P2 FMUL R25, R19.reuse, R17.reuse ;  /* 0x000000111319a220 */ /* 0x0c4fe20000400000 */
[-C--:B------:R-:W-:Y:S01]  /*0890*/  @!P2 FMUL R24, R19, R16.reuse ;  /* 0x000000101318a220 */ /* 0x080fe20000400000 */
[----:B------:R-:W-:Y:S02]  /*08a0*/  @!P1 IADD3 R19, PT, PT, R14, 0x1, RZ ;  /* 0x000000010e139810 */ /* 0x000fe40007ffe0ff */
[C---:B------:R-:W-:Y:S01]  /*08b0*/  @!P2 FFMA R25, R18.reuse, R16, R25 ;  /* 0x000000101219a223 */ /* 0x040fe20000000019 */
[----:B------:R-:W-:Y:S02]  /*08c0*/  @!P2 FFMA R16, R18, R17, -R24 ;  /* 0x000000111210a223 */ /* 0x000fe40000000818 */
[----:B0-----:R-:W-:-:S04]  /*08d0*/  @!P1 IMAD.WIDE R18, R19, 0x8, R34 ;  /* 0x0000000813129825 */ /* 0x001fc800078e0222 */
[----:B---3--:R-:W-:Y:S01]  /*08e0*/  @!P2 FADD R24, R20, -R25 ;  /* 0x800000191418a221 */ /* 0x008fe20000000000 */
[----:B------:R-:W-:Y:S01]  /*08f0*/  @!P2 FADD R25, R21, -R16 ;  /* 0x800000101519a221 */ /* 0x000fe20000000000 */
[----:B------:R-:W-:-:S04]  /*0900*/  @!P1 IADD3 R21, PT, PT, R6, 0x1, RZ ;  /* 0x0000000106159810 */ /* 0x000fc80007ffe0ff */
[----:B------:R0:W-:Y:S04]  /*0910*/  @!P2 STG.E.64 desc[UR16][R36.64], R24 ;  /* 0x000000182400a986 */ /* 0x0001e8000c101b10 */
[----:B------:R-:W2:Y:S04]  /*0920*/  @!P1 LDG.E.64 R16, desc[UR16][R32.64] ;  /* 0x0000001020109981 */ /* 0x000ea8000c1e1b00 */
[----:B------:R-:W2:Y:S01]  /*0930*/  @!P1 LDG.E.64 R18, desc[UR16][R18.64] ;  /* 0x0000001012129981 */ /* 0x000ea2000c1e1b00 */
[----:B0-----:R-:W-:-:S05]  /*0940*/  @!P1 IMAD.WIDE R36, R21, 0x8, R34 ;  /* 0x0000000815249825 */ /* 0x001fca00078e0222 */
[----:B------:R-:W3:Y:S01]  /*0950*/  @!P1 LDG.E.64 R20, desc[UR16][R36.64] ;  /* 0x0000001024149981 */ /* 0x000ee2000c1e1b00 */
[----:B------:R-:W-:-:S05]  /*0960*/  VIADD R34, R11, 0xffffffff ;  /* 0xffffffff0b227836 */ /* 0x000fca0000000000 */
        /* <DEDUP_REMOVED lines=16> */
[----:B------:R-:W-:-:S04]  /*0a70*/  IADD3 R34, PT, PT, R12, -0x1, RZ ;  /* 0xffffffff0c227810 */ /* 0x000fc80007ffe0ff */
[----:B------:R-:W-:-:S13]  /*0a80*/  ISETP.GT.OR P1, PT, R34, R3, P0 ;  /* 0x000000032200720c */ /* 0x000fda0000724670 */
[----:B------:R-:W0:Y:S01]  /*0a90*/  @!P1 LDC.64 R34, c[0x0][0x380] ;  /* 0x0000e000ff229b82 */ /* 0x000e220000000a00 */
[CC--:B--2---:R-:W-:Y:S01]  /*0aa0*/  @!P2 FMUL R31, R19.reuse, R17.reuse ;  /* 0x00000011131fa220 */ /* 0x0c4fe20000400000 */
[-C--:B------:R-:W-:Y:S01]  /*0ab0*/  @!P2 FMUL R24, R19, R16.reuse ;  /* 0x000000101318a220 */ /* 0x080fe20000400000 */
[----:B------:R-:W-:Y:S02]  /*0ac0*/  @!P1 VIADD R19, R9, 0x1 ;  /* 0x0000000109139836 */ /* 0x000fe40000000000 */
[C---:B------:R-:W-:Y:S01]  /*0ad0*/  @!P2 FFMA R31, R18.reuse, R16, R31 ;  /* 0x00000010121fa223 */ /* 0x040fe2000000001f */
[----:B------:R-:W-:Y:S01]  /*0ae0*/  @!P2 FFMA R16, R18, R17, -R24 ;  /* 0x000000111210a223 */ /* 0x000fe20000000818 */
[----:B0-----:R-:W-:-:S04]  /*0af0*/  @!P1 IMAD.WIDE R18, R19, 0x8, R34 ;  /* 0x0000000813129825 */ /* 0x001fc800078e0222 */
[----:B---3--:R-:W-:Y:S01]  /*0b00*/  @!P2 FADD R24, R20, -R31 ;  /* 0x8000001f1418a221 */ /* 0x008fe20000000000 */
[----:B------:R-:W-:Y:S01]  /*0b10*/  @!P2 FADD R25, R21, -R16 ;  /* 0x800000101519a221 */ /* 0x000fe20000000000 */
[----:B------:R-:W-:-:S04]  /*0b20*/  @!P1 IADD3 R21, PT, PT, R4, 0x1, RZ ;  /* 0x0000000104159810 */ /* 0x000fc80007ffe0ff */
[----:B------:R0:W-:Y:S04]  /*0b30*/  @!P2 STG.E.64 desc[UR16][R36.64], R24 ;  /* 0x000000182400a986 */ /* 0x0001e8000c101b10 */
[----:B------:R-:W2:Y:S04]  /*0b40*/  @!P1 LDG.E.64 R16, desc[UR16][R32.64] ;  /* 0x0000001020109981 */ /* 0x000ea8000c1e1b00 */
[----:B------:R-:W2:Y:S01]  /*0b50*/  @!P1 LDG.E.64 R18, desc[UR16][R18.64] ;  /* 0x0000001012129981 */ /* 0x000ea2000c1e1b00 */
[----:B------:R-:W-:-:S05]  /*0b60*/  @!P1 IMAD.WIDE R34, R21, 0x8, R34 ;  /* 0x0000000815229825 */ /* 0x000fca00078e0222 */
[----:B------:R-:W3:Y:S01]  /*0b70*/  @!P1 LDG.E.64 R20, desc[UR16][R34.64] ;  /* 0x0000001022149981 */ /* 0x000ee2000c1e1b00 */
[----:B------:R-:W-:-:S04]  /*0b80*/  UIADD3 UR11, UPT, UPT, UR11, 0x4, URZ ;  /* 0x000000040b0b7890 */ /* 0x000fc8000fffe0ff */
[----:B------:R-:W-:Y:S01]  /*0b90*/  UISETP.NE.AND UP0, UPT, UR11, URZ, UPT ;  /* 0x000000ff0b00728c */ /* 0x000fe2000bf05270 */
[----:B0-----:R-:W-:-:S04]  /*0ba0*/  MOV R25, UR12 ;  /* 0x0000000c00197c02 */ /* 0x001fc80008000f00 */
[----:B------:R-:W-:Y:S01]  /*0bb0*/  LEA R8, R25, R8, 0x2 ;  /* 0x0000000819087211 */ /* 0x000fe200078e10ff */
[C---:B--2---:R-:W-:Y:S01]  /*0bc0*/  @!P1 FMUL R31, R19.reuse, R17 ;  /* 0x00000011131f9220 */ /* 0x044fe20000400000 */
[----:B------:R-:W-:-:S03]  /*0bd0*/  @!P1 FMUL R24, R19, R16 ;  /* 0x0000001013189220 */ /* 0x000fc60000400000 */
[C---:B------:R-:W-:Y:S01]  /*0be0*/  @!P1 FFMA R31, R18.reuse, R16, R31 ;  /* 0x00000010121f9223 */ /* 0x040fe2000000001f */
[----:B------:R-:W-:-:S03]  /*0bf0*/  @!P1 FFMA R16, R18, R17, -R24 ;  /* 0x0000001112109223 */ /* 0x000fc60000000818 */
[----:B---3--:R-:W-:Y:S01]  /*0c00*/  @!P1 FADD R20, R20, -R31 ;  /* 0x8000001f14149221 */ /* 0x008fe20000000000 */
[----:B------:R-:W-:-:S05]  /*0c10*/  @!P1 FADD R21, R21, -R16 ;  /* 0x8000001015159221 */ /* 0x000fca0000000000 */
[----:B------:R0:W-:Y:S01]  /*0c20*/  @!P1 STG.E.64 desc[UR16][R34.64], R20 ;  /* 0x0000001422009986 */ /* 0x0001e2000c101b10 */
[----:B------:R-:W-:Y:S01]  /*0c30*/  MOV R16, UR12 ;  /* 0x0000000c00107c02 */ /* 0x000fe20008000f00 */
[----:B------:R-:W-:Y:S01]  /*0c40*/  IMAD.U32 R19, RZ, RZ, UR12 ;  /* 0x0000000cff137e24 */ /* 0x000fe2000f8e00ff */
[----:B------:R-:W-:Y:S02]  /*0c50*/  MOV R17, UR12 ;  /* 0x0000000c00117c02 */ /* 0x000fe40008000f00 */
[----:B------:R-:W-:Y:S01]  /*0c60*/  LEA R11, R16, R11, 0x2 ;  /* 0x0000000b100b7211 */ /* 0x000fe200078e10ff */
[----:B------:R-:W-:Y:S01]  /*0c70*/  IMAD R12, R19, 0x4, R12 ;  /* 0x00000004130c7824 */ /* 0x000fe200078e020c */
[----:B------:R-:W-:Y:S01]  /*0c80*/  MOV R18, UR12 ;  /* 0x0000000c00127c02 */ /* 0x000fe20008000f00 */
[----:B------:R-:W-:Y:S01]  /*0c90*/  IMAD.U32 R16, RZ, RZ, UR7 ;  /* 0x00000007ff107e24 */ /* 0x000fe2000f8e00ff */
[----:B------:R-:W-:Y:S02]  /*0ca0*/  MOV R19, UR7 ;  /* 0x0000000700137c02 */ /* 0x000fe40008000f00 */
[C---:B------:R-:W-:Y:S01]  /*0cb0*/  LEA R15, R17.reuse, R15, 0x2 ;  /* 0x0000000f110f7211 */ /* 0x040fe200078e10ff */
[----:B------:R-:W-:Y:S01]  /*0cc0*/  IMAD R5, R16, 0x4, R5 ;  /* 0x0000000410057824 */ /* 0x000fe200078e0205 */
[----:B------:R-:W-:Y:S01]  /*0cd0*/  LEA R13, R18, R13, 0x2 ;  /* 0x0000000d120d7211 */ /* 0x000fe200078e10ff */
[----:B------:R-:W-:Y:S01]  /*0ce0*/  IMAD.U32 R18, RZ, RZ, UR7 ;  /* 0x00000007ff127e24 */ /* 0x000fe2000f8e00ff */
[----:B------:R-:W-:-:S02]  /*0cf0*/  LEA R14, R17, R14, 0x2 ;  /* 0x0000000e110e7211 */ /* 0x000fc400078e10ff */
[----:B------:R-:W-:Y:S02]  /*0d00*/  LEA R6, R19, R6, 0x2 ;  /* 0x0000000613067211 */ /* 0x000fe400078e10ff */
[----:B------:R-:W-:Y:S02]  /*0d10*/  MOV R16, UR12 ;  /* 0x0000000c00107c02 */ /* 0x000fe40008000f00 */
[----:B------:R-:W-:Y:S02]  /*0d20*/  MOV R17, UR7 ;  /* 0x0000000700117c02 */ /* 0x000fe40008000f00 */
[----:B------:R-:W-:Y:S01]  /*0d30*/  MOV R19, UR12 ;  /* 0x0000000c00137c02 */ /* 0x000fe20008000f00 */
[----:B------:R-:W-:Y:S01]  /*0d40*/  IMAD R7, R18, 0x4, R7 ;  /* 0x0000000412077824 */ /* 0x000fe200078e0207 */
[----:B------:R-:W-:Y:S02]  /*0d50*/  LEA R9, R16, R9, 0x2 ;  /* 0x0000000910097211 */ /* 0x000fe400078e10ff */
[----:B------:R-:W-:-:S02]  /*0d60*/  LEA R4, R17, R4, 0x2 ;  /* 0x0000000411047211 */ /* 0x000fc400078e10ff */
[----:B------:R-:W-:Y:S01]  /*0d70*/  LEA R10, R19, R10, 0x2 ;  /* 0x0000000a130a7211 */ /* 0x000fe200078e10ff */
[----:B0-----:R-:W-:Y:S06]  /*0d80*/  BRA.U UP0, `(.L_x_137) ;  /* 0xfffffff900887547 */ /* 0x001fec000b83ffff */
[----:B------:R-:W-:-:S07]  /*0d90*/  MOV R3, UR9 ;  /* 0x0000000900037c02 */ /* 0x000fce0008000f00 */
.L_x_136:
[----:B------:R-:W-:-:S09]  /*0da0*/  ULOP3.LUT UP0, UR9, UR19, 0x3, URZ, 0xc0, !UPT ;  /* 0x0000000313097892 */ /* 0x000fd2000f80c0ff */
[----:B------:R-:W-:Y:S05]  /*0db0*/  BRA.U !UP0, `(.L_x_135) ;  /* 0x00000005083c7547 */ /* 0x000fea000b800000 */
[----:B------:R-:W0:Y:S01]  /*0dc0*/  S2R R4, SR_CTAID.Y ;  /* 0x0000000000047919 */ /* 0x000e220000002600 */
[----:B------:R-:W0:Y:S01]  /*0dd0*/  LDCU UR6, c[0x0][0x364] ;  /* 0x00006c80ff0677ac */ /* 0x000e220008000800 */
[C---:B------:R-:W-:Y:S01]  /*0de0*/  ISETP.GT.AND P0, PT, R0.reuse, UR5, PT ;  /* 0x0000000500007c0c */ /* 0x040fe2000bf04270 */
[----:B------:R-:W-:Y:S01]  /*0df0*/  BSSY.RECONVERGENT B0, `(.L_x_138) ;  /* 0x0000019000007945 */ /* 0x000fe20003800200 */
[----:B------:R-:W0:Y:S01]  /*0e00*/  S2R R5, SR_TID.Y ;  /* 0x0000000000057919 */ /* 0x000e220000002200 */
[----:B------:R-:W-:Y:S01]  /*0e10*/  VIMNMX R0, PT, PT, R0, UR5, PT ;  /* 0x0000000500007c48 */ /* 0x000fe2000bfe0100 */
[----:B0-----:R-:W-:-:S04]  /*0e20*/  IMAD R4, R4, UR6, R5 ;  /* 0x0000000604047c24 */ /* 0x001fc8000f8e0205 */
[----:B------:R-:W-:-:S05]  /*0e30*/  IMAD R13, R3, UR12, R4 ;  /* 0x0000000c030d7c24 */ /* 0x000fca000f8e0204 */
[----:B------:R-:W-:-:S13]  /*0e40*/  ISETP.LT.OR P1, PT, R0, R13, P0 ;  /* 0x0000000d0000720c */ /* 0x000fda0000721670 */
[----:B------:R-:W-:Y:S05]  /*0e50*/  @P1 BRA `(.L_x_139) ;  /* 0x0000000000481947 */ /* 0x000fea0003800000 */
[----:B------:R-:W0:Y:S01]  /*0e60*/  LDCU.64 UR6, c[0x0][0x388] ;  /* 0x00007100ff0677ac */ /* 0x000e220008000a00 */
[----:B------:R-:W1:Y:S01]  /*0e70*/  LDC.64 R8, c[0x0][0x380] ;  /* 0x0000e000ff087b82 */ /* 0x000e620000000a00 */
[----:B------:R-:W-:Y:S01]  /*0e80*/  IADD3 R3, PT, PT, R13, UR8, RZ ;  /* 0x000000080d037c10 */ /* 0x000fe2000fffe0ff */
[----:B------:R-:W2:Y:S01]  /*0e90*/  LDG.E.64 R4, desc[UR16][R32.64] ;  /* 0x0000001020047981 */ /* 0x000ea2000c1e1b00 */
[----:B0-----:R-:W-:-:S06]  /*0ea0*/  UIMAD UR6, UR6, UR7, UR8 ;  /* 0x00000007060672a4 */ /* 0x001fcc000f8e0208 */
[----:B------:R-:W-:-:S05]  /*0eb0*/  IADD3 R7, PT, PT, R13, UR6, RZ ;  /* 0x000000060d077c10 */ /* 0x000fca000fffe0ff */
[----:B-1----:R-:W-:-:S04]  /*0ec0*/  IMAD.WIDE R6, R7, 0x8, R8 ;  /* 0x0000000807067825 */ /* 0x002fc800078e0208 */
[----:B------:R-:W-:Y:S02]  /*0ed0*/  IMAD R3, R3, UR7, R2 ;  /* 0x0000000703037c24 */ /* 0x000fe4000f8e0202 */
[----:B------:R-:W2:Y:S02]  /*0ee0*/  LDG.E.64 R6, desc[UR16][R6.64] ;  /* 0x0000001006067981 */ /* 0x000ea4000c1e1b00 */
[----:B------:R-:W-:-:S05]  /*0ef0*/  IMAD.WIDE R8, R3, 0x8, R8 ;  /* 0x0000000803087825 */ /* 0x000fca00078e0208 */
[----:B------:R-:W3:Y:S01]  /*0f00*/  LDG.E.64 R10, desc[UR16][R8.64] ;  /* 0x00000010080a7981 */ /* 0x000ee2000c1e1b00 */
[C---:B--2---:R-:W-:Y:S01]  /*0f10*/  FMUL R3, R7.reuse, R5 ;  /* 0x0000000507037220 */ /* 0x044fe20000400000 */
[----:B------:R-:W-:-:S03]  /*0f20*/  FMUL R12, R7, R4 ;  /* 0x00000004070c7220 */ /* 0x000fc60000400000 */
[C---:B------:R-:W-:Y:S01]  /*0f30*/  FFMA R3, R6.reuse, R4, R3 ;  /* 0x0000000406037223 */ /* 0x040fe20000000003 */
[----:B------:R-:W-:-:S03]  /*0f40*/  FFMA R12, R6, R5, -R12 ;  /* 0x00000005060c7223 */ /* 0x000fc6000000080c */
[----:B---3--:R-:W-:Y:S01]  /*0f50*/  FADD R10, R10, -R3 ;  /* 0x800000030a0a7221 */ /* 0x008fe20000000000 */
[----:B------:R-:W-:-:S05]  /*0f60*/  FADD R11, R11, -R12 ;  /* 0x8000000c0b0b7221 */ /* 0x000fca0000000000 */
[----:B------:R0:W-:Y:S02]  /*0f70*/  STG.E.64 desc[UR16][R8.64], R10 ;  /* 0x0000000a08007986 */ /* 0x0001e4000c101b10 */
.L_x_139:
[----:B------:R-:W-:Y:S05]  /*0f80*/  BSYNC.RECONVERGENT B0 ;  /* 0x0000000000007941 */ /* 0x000fea0003800200 */
.L_x_138:
[----:B------:R-:W-:-:S09]  /*0f90*/  UISETP.NE.AND UP0, UPT, UR9, 0x1, UPT ;  /* 0x000000010900788c */ /* 0x000fd2000bf05270 */
[----:B------:R-:W-:Y:S05]  /*0fa0*/  BRA.U !UP0, `(.L_x_135) ;  /* 0x0000000108c07547 */ /* 0x000fea000b800000 */
[----:B------:R-:W-:Y:S01]  /*0fb0*/  VIADD R13, R13, UR12 ;  /* 0x0000000c0d0d7c36 */ /* 0x000fe20008000000 */
[----:B------:R-:W-:Y:S04]  /*0fc0*/  BSSY.RECONVERGENT B0, `(.L_x_140) ;  /* 0x0000015000007945 */ /* 0x000fe80003800200 */
[----:B------:R-:W-:-:S13]  /*0fd0*/  ISETP.LT.OR P1, PT, R0, R13, P0 ;  /* 0x0000000d0000720c */ /* 0x000fda0000721670 */
[----:B------:R-:W-:Y:S05]  /*0fe0*/  @P1 BRA `(.L_x_141) ;  /* 0x0000000000481947 */ /* 0x000fea0003800000 */
[----:B------:R-:W1:Y:S01]  /*0ff0*/  LDCU.64 UR6, c[0x0][0x388] ;  /* 0x00007100ff0677ac */ /* 0x000e620008000a00 */
[----:B0-----:R-:W0:Y:S01]  /*1000*/  LDC.64 R8, c[0x0][0x380] ;  /* 0x0000e000ff087b82 */ /* 0x001e220000000a00 */
[----:B------:R-:W-:Y:S01]  /*1010*/  IADD3 R3, PT, PT, R13, UR8, RZ ;  /* 0x000000080d037c10 */ /* 0x000fe2000fffe0ff */
[----:B------:R-:W2:Y:S01]  /*1020*/  LDG.E.64 R4, desc[UR16][R32.64] ;  /* 0x0000001020047981 */ /* 0x000ea2000c1e1b00 */
[----:B-1----:R-:W-:-:S06]  /*1030*/  UIMAD UR6, UR6, UR7, UR8 ;  /* 0x00000007060672a4 */ /* 0x002fcc000f8e0208 */
[----:B------:R-:W-:-:S05]  /*1040*/  IADD3 R7, PT, PT, R13, UR6, RZ ;  /* 0x000000060d077c10 */ /* 0x000fca000fffe0ff */
[----:B0-----:R-:W-:-:S04]  /*1050*/  IMAD.WIDE R6, R7, 0x8, R8 ;  /* 0x0000000807067825 */ /* 0x001fc800078e0208 */
        /* <DEDUP_REMOVED lines=11> */
.L_x_141:
[----:B------:R-:W-:Y:S05]  /*1110*/  BSYNC.RECONVERGENT B0 ;  /* 0x0000000000007941 */ /* 0x000fea0003800200 */
.L_x_140:
[----:B------:R-:W-:-:S09]  /*1120*/  UISETP.NE.AND UP0, UPT, UR9, 0x2, UPT ;  /* 0x000000020900788c */ /* 0x000fd2000bf05270 */
[----:B------:R-:W-:Y:S05]  /*1130*/  BRA.U !UP0, `(.L_x_135) ;  /* 0x00000001085c7547 */ /* 0x000fea000b800000 */
[----:B------:R-:W-:Y:S01]  /*1140*/  IADD3 R3, PT, PT, R13, UR12, RZ ;  /* 0x0000000c0d037c10 */ /* 0x000fe2000fffe0ff */
[----:B------:R-:W-:Y:S03]  /*1150*/  BSSY.RECONVERGENT B0, `(.L_x_135) ;  /* 0x0000015000007945 */ /* 0x000fe60003800200 */
[----:B------:R-:W-:-:S13]  /*1160*/  ISETP.LT.OR P0, PT, R0, R3, P0 ;  /* 0x000000030000720c */ /* 0x000fda0000701670 */
[----:B------:R-:W-:Y:S05]  /*1170*/  @P0 BRA `(.L_x_142) ;  /* 0x0000000000480947 */ /* 0x000fea0003800000 */
[----:B------:R-:W2:Y:S01]  /*1180*/  LDCU.64 UR6, c[0x0][0x388] ;  /* 0x00007100ff0677ac */ /* 0x000ea20008000a00 */
[----:B------:R-:W3:Y:S01]  /*1190*/  LDC.64 R6, c[0x0][0x380] ;  /* 0x0000e000ff067b82 */ /* 0x000ee20000000a00 */
[----:B------:R-:W0:Y:S01]  /*11a0*/  LDG.E.64 R32, desc[UR16][R32.64] ;  /* 0x0000001020207981 */ /* 0x000e22000c1e1b00 */
[----:B--2---:R-:W-:-:S06]  /*11b0*/  UIMAD UR6, UR6, UR7, UR8 ;  /* 0x00000007060672a4 */ /* 0x004fcc000f8e0208 */
[C---:B------:R-:W-:Y:S01]  /*11c0*/  VIADD R5, R3.reuse, UR6 ;  /* 0x0000000603057c36 */ /* 0x040fe20008000000 */
[----:B------:R-:W-:-:S03]  /*11d0*/  IADD3 R3, PT, PT, R3, UR8, RZ ;  /* 0x0000000803037c10 */ /* 0x000fc6000fffe0ff */
[----:B---3--:R-:W-:-:S04]  /*11e0*/  IMAD.WIDE R4, R5, 0x8, R6 ;  /* 0x0000000805047825 */ /* 0x008fc800078e0206 */
[----:B------:R-:W-:Y:S02]  /*11f0*/  IMAD R3, R3, UR7, R2 ;  /* 0x0000000703037c24 */ /* 0x000fe4000f8e0202 */
[----:B------:R-:W0:Y:S02]  /*1200*/  LDG.E.64 R4, desc[UR16][R4.64] ;  /* 0x0000001004047981 */ /* 0x000e24000c1e1b00 */
[----:B------:R-:W-:-:S05]  /*1210*/  IMAD.WIDE R2, R3, 0x8, R6 ;  /* 0x0000000803027825 */ /* 0x000fca00078e0206 */
[----:B------:R-:W2:Y:S01]  /*1220*/  LDG.E.64 R6, desc[UR16][R2.64] ;  /* 0x0000001002067981 */ /* 0x000ea2000c1e1b00 */
[C---:B01----:R-:W-:Y:S01]  /*1230*/  FMUL R9, R5.reuse, R33 ;  /* 0x0000002105097220 */ /* 0x043fe20000400000 */
[----:B------:R-:W-:-:S03]  /*1240*/  FMUL R0, R5, R32 ;  /* 0x0000002005007220 */ /* 0x000fc60000400000 */
[C---:B------:R-:W-:Y:S01]  /*1250*/  FFMA R9, R4.reuse, R32, R9 ;  /* 0x0000002004097223 */ /* 0x040fe20000000009 */
[----:B------:R-:W-:-:S03]  /*1260*/  FFMA R0, R4, R33, -R0 ;  /* 0x0000002104007223 */ /* 0x000fc60000000800 */
[----:B--2---:R-:W-:Y:S01]  /*1270*/  FADD R6, R6, -R9 ;  /* 0x8000000906067221 */ /* 0x004fe20000000000 */
[----:B------:R-:W-:-:S05]  /*1280*/  FADD R7, R7, -R0 ;  /* 0x8000000007077221 */ /* 0x000fca0000000000 */
[----:B------:R2:W-:Y:S02]  /*1290*/  STG.E.64 desc[UR16][R2.64], R6 ;  /* 0x0000000602007986 */ /* 0x0005e4000c101b10 */
.L_x_142:
[----:B------:R-:W-:Y:S05]  /*12a0*/  BSYNC.RECONVERGENT B0 ;  /* 0x0000000000007941 */ /* 0x000fea0003800200 */
.L_x_135:
[----:B------:R-:W-:-:S04]  /*12b0*/  UIADD3 UR4, UPT, UPT, UR4, 0x1, URZ ;  /* 0x0000000104047890 */ /* 0x000fc8000fffe0ff */
[----:B------:R-:W-:-:S09]  /*12c0*/  UISETP.NE.AND UP0, UPT, UR4, UR18, UPT ;  /* 0x000000120400728c */ /* 0x000fd2000bf05270 */
[----:B------:R-:W-:Y:S05]  /*12d0*/  BRA.U UP0, `(.L_x_143) ;  /* 0xfffffff100707547 */ /* 0x000fea000b83ffff */
[----:B------:R-:W-:Y:S05]  /*12e0*/  EXIT ;  /* 0x000000000000794d */ /* 0x000fea0003800000 */
        .weak           $__internal_7_$__cuda_sm3x_div_rn_noftz_f32_slowpath
        .type           $__internal_7_$__cuda_sm3x_div_rn_noftz_f32_slowpath,@function
        .size           $__internal_7_$__cuda_sm3x_div_rn_noftz_f32_slowpath,(.L_x_232 - $__internal_7_$__cuda_sm3x_div_rn_noftz_f32_slowpath)
$__internal_7_$__cuda_sm3x_div_rn_noftz_f32_slowpath:
[----:B------:R-:W-:Y:S02]  /*12f0*/  SHF.R.U32.HI R7, RZ, 0x17, R3 ;  /* 0x00000017ff077819 */ /* 0x000fe40000011603 */
[--C-:B------:R-:W-:Y:S02]  /*1300*/  SHF.R.U32.HI R2, RZ, 0x17, R0.reuse ;  /* 0x00000017ff027819 */ /* 0x100fe40000011600 */
[----:B------:R-:W-:Y:S02]  /*1310*/  LOP3.LUT R12, R7, 0xff, RZ, 0xc0, !PT ;  /* 0x000000ff070c7812 */ /* 0x000fe400078ec0ff */
[----:B------:R-:W-:Y:S01]  /*1320*/  LOP3.LUT R10, R2, 0xff, RZ, 0xc0, !PT ;  /* 0x000000ff020a7812 */ /* 0x000fe200078ec0ff */
[----:B------:R-:W-:Y:S01]  /*1330*/  IMAD.MOV.U32 R2, RZ, RZ, R0 ;  /* 0x000000ffff027224 */ /* 0x000fe200078e0000 */
        /* <DEDUP_REMOVED lines=29> */
.L_x_144:
        /* <DEDUP_REMOVED lines=17> */
[----:B------:R-:W-:-:S05]  /*1620*/  IMAD.IADD R11, R2, 0x1, R8 ;  /* 0x00000001020b7824 */ /* 0x000fca00078e0208 */
        /* <DEDUP_REMOVED lines=11> */
[C---:B------:R-:W-:Y:S01]  /*16e0*/  IADD3 R8, PT, PT, R11.reuse, 0x20, RZ ;  /* 0x000000200b087810 */ /* 0x040fe20007ffe0ff */
[-CC-:B------:R-:W-:Y:S01]  /*16f0*/  FFMA.RM R3, R14, R10.reuse, R13.reuse ;  /* 0x0000000a0e037223 */ /* 0x180fe2000000400d */
[C---:B------:R-:W-:Y:S02]  /*1700*/  ISETP.NE.AND P2, PT, R11.reuse, RZ, PT ;  /* 0x000000ff0b00720c */ /* 0x040fe40003f45270 */
[----:B------:R-:W-:Y:S01]  /*1710*/  LOP3.LUT R7, R2, 0x7fffff, RZ, 0xc0, !PT ;  /* 0x007fffff02077812 */ /* 0x000fe200078ec0ff */
[----:B------:R-:W-:Y:S01]  /*1720*/  FFMA.RP R2, R14, R10, R13 ;  /* 0x0000000a0e027223 */ /* 0x000fe2000000800d */
[----:B------:R-:W-:Y:S02]  /*1730*/  ISETP.NE.AND P1, PT, R11, RZ, PT ;  /* 0x000000ff0b00720c */ /* 0x000fe40003f25270 */
[----:B------:R-:W-:Y:S02]  /*1740*/  LOP3.LUT R7, R7, 0x800000, RZ, 0xfc, !PT ;  /* 0x0080000007077812 */ /* 0x000fe400078efcff */
[----:B------:R-:W-:-:S02]  /*1750*/  IADD3 R10, PT, PT, -R11, RZ, RZ ;  /* 0x000000ff0b0a7210 */ /* 0x000fc40007ffe1ff */
[----:B------:R-:W-:Y:S02]  /*1760*/  SHF.L.U32 R8, R7, R8, RZ ;  /* 0x0000000807087219 */ /* 0x000fe400000006ff */
[----:B------:R-:W-:Y:S02]  /*1770*/  FSETP.NEU.FTZ.AND P0, PT, R2, R3, PT ;  /* 0x000000030200720b */ /* 0x000fe40003f1d000 */
        /* <DEDUP_REMOVED lines=11> */
.L_x_150:
[----:B------:R-:W-:-:S04]  /*1830*/  LOP3.LUT R9, R9, 0x80000000, RZ, 0xc0, !PT ;  /* 0x8000000009097812 */ /* 0x000fc800078ec0ff */
[----:B------:R-:W-:Y:S01]  /*1840*/  LOP3.LUT R9, R9, 0x7f800000, RZ, 0xfc, !PT ;  /* 0x7f80000009097812 */ /* 0x000fe200078efcff */
[----:B------:R-:W-:Y:S06]  /*1850*/  BRA `(.L_x_151) ;  /* 0x0000000000287947 */ /* 0x000fec0003800000 */
.L_x_149:
[----:B------:R-:W-:Y:S01]  /*1860*/  LEA R9, R8, R9, 0x17 ;  /* 0x0000000908097211 */ /* 0x000fe200078eb8ff */
[----:B------:R-:W-:Y:S06]  /*1870*/  BRA `(.L_x_151) ;  /* 0x0000000000207947 */ /* 0x000fec0003800000 */
.L_x_148:
[----:B------:R-:W-:-:S04]  /*1880*/  LOP3.LUT R2, R3, 0x80000000, R2, 0x48, !PT ;  /* 0x8000000003027812 */ /* 0x000fc800078e4802 */
[----:B------:R-:W-:Y:S01]  /*1890*/  LOP3.LUT R9, R2, 0x7f800000, RZ, 0xfc, !PT ;  /* 0x7f80000002097812 */ /* 0x000fe200078efcff */
[----:B------:R-:W-:Y:S06]  /*18a0*/  BRA `(.L_x_151) ;  /* 0x0000000000147947 */ /* 0x000fec0003800000 */
.L_x_147:
[----:B------:R-:W-:Y:S01]  /*18b0*/  LOP3.LUT R9, R3, 0x80000000, R2, 0x48, !PT ;  /* 0x8000000003097812 */ /* 0x000fe200078e4802 */
[----:B------:R-:W-:Y:S06]  /*18c0*/  BRA `(.L_x_151) ;  /* 0x00000000000c7947 */ /* 0x000fec0003800000 */
.L_x_146:
[----:B------:R-:W0:Y:S01]  /*18d0*/  MUFU.RSQ R9, -QNAN ;  /* 0xffc0000000097908 */ /* 0x000e220000001400 */
[----:B------:R-:W-:Y:S05]  /*18e0*/  BRA `(.L_x_151) ;  /* 0x0000000000047947 */ /* 0x000fea0003800000 */
.L_x_145:
[----:B------:R-:W-:-:S07]  /*18f0*/  FADD.FTZ R9, R0, R3 ;  /* 0x0000000300097221 */ /* 0x000fce0000010000 */
.L_x_151:
[----:B------:R-:W-:Y:S01]  /*1900*/  HFMA2 R7, -RZ, RZ, 0, 0 ;  /* 0x00000000ff077431 */ /* 0x000fe200000001ff */
[----:B0-----:R-:W-:-:S03]  /*1910*/  MOV R2, R9 ;  /* 0x0000000900027202 */ /* 0x001fc60000000f00 */
[----:B------:R-:W-:Y:S05]  /*1920*/  RET.REL.NODEC R6 `(_Z6bChol3P6float2ii) ;  /* 0xffffffe406b47950 */ /* 0x000fea0003c3ffff */
.L_x_152:
        /* <DEDUP_REMOVED lines=13> */
.L_x_232:


//--------------------- .text._Z5cInv1P6float2S0_ii --------------------------
	.section	.text._Z5cInv1P6float2S0_ii,"ax",@progbits
	.align	128
        .global         _Z5cInv1P6float2S0_ii
        .type           _Z5cInv1P6float2S0_ii,@function
        .size           _Z5cInv1P6float2S0_ii,(.L_x_234 - _Z5cInv1P6float2S0_ii)
        .other          _Z5cInv1P6float2S0_ii,@"STO_CUDA_ENTRY STV_DEFAULT"
_Z5cInv1P6float2S0_ii:
.text._Z5cInv1P6float2S0_ii:
[----:B------:R-:W-:Y:S01]  /*0000*/  LDC R1, c[0x0][0x37c] ;  /* 0x0000df00ff017b82 */ /* 0x000fe20000000800 */
[----:B------:R-:W0:Y:S07]  /*0010*/  LDCU UR5, c[0x0][0x360] ;  /* 0x00006c00ff0577ac */ /* 0x000e2e0008000800 */
[----:B------:R-:W0:Y:S01]  /*0020*/  LDC R0, c[0x0][0x370] ;  /* 0x0000dc00ff007b82 */ /* 0x000e220000000800 */
[----:B------:R-:W1:Y:S02]  /*0030*/  LDCU UR4, c[0x0][0x390] ;  /* 0x00007200ff0477ac */ /* 0x000e640008000800 */
[----:B-1----:R-:W-:Y:S01]  /*0040*/  UIADD3 UR4, UPT, UPT, UR4, 0x1, URZ ;  /* 0x0000000104047890 */ /* 0x002fe2000fffe0ff */
[----:B0-----:R-:W-:-:S05]  /*0050*/  IMAD R2, R0, UR5, RZ ;  /* 0x0000000500027c24 */ /* 0x001fca000f8e02ff */
[----:B------:R-:W-:Y:S02]  /*0060*/  I2FP.F32.S32 R3, UR4 ;  /* 0x0000000400037c45 */ /* 0x000fe40008201400 */
[----:B------:R-:W-:-:S04]  /*0070*/  I2FP.F32.S32 R4, R2 ;  /* 0x0000000200047245 */ /* 0x000fc80000201400 */
        /* <DEDUP_REMOVED lines=9> */
[----:B------:R-:W-:Y:S05]  /*0110*/  CALL.REL.NOINC `($__internal_9_$__cuda_sm3x_div_rn_noftz_f32_slowpath) ;  /* 0x0000001400e47944 */ /* 0x000fea0003c00000 */
[----:B------:R-:W-:-:S07]  /*0120*/  MOV R5, R8 ;  /* 0x0000000800057202 */ /* 0x000fce0000000f00 */
.L_x_153:
[----:B------:R-:W0:Y:S02]  /*0130*/  F2I.CEIL.NTZ R9, R5 ;  /* 0x0000000500097305 */ /* 0x000e24000020b100 */
[----:B0-----:R-:W-:-:S13]  /*0140*/  ISETP.GE.AND P0, PT, R9, 0x1, PT ;  /* 0x000000010900780c */ /* 0x001fda0003f06270 */
[----:B------:R-:W-:Y:S05]  /*0150*/  @!P0 EXIT ;  /* 0x000000000000894d */ /* 0x000fea0003800000 */
[----:B------:R-:W0:Y:S01]  /*0160*/  LDC.64 R18, c[0x0][0x390] ;  /* 0x0000e400ff127b82 */ /* 0x000e220000000a00 */
[----:B------:R-:W1:Y:S01]  /*0170*/  S2R R3, SR_TID.X ;  /* 0x0000000000037919 */ /* 0x000e620000002100 */
[C---:B------:R-:W-:Y:S01]  /*0180*/  ISETP.GE.U32.AND P0, PT, R9.reuse, 0x4, PT ;  /* 0x000000040900780c */ /* 0x040fe20003f06070 */
[----:B------:R-:W2:Y:S01]  /*0190*/  LDCU.64 UR6, c[0x0][0x358] ;  /* 0x00006b00ff0677ac */ /* 0x000ea20008000a00 */
[----:B------:R-:W-:Y:S01]  /*01a0*/  HFMA2 R6, -RZ, RZ, 0, 0 ;  /* 0x00000000ff067431 */ /* 0x000fe200000001ff */
[----:B------:R-:W3:Y:S01]  /*01b0*/  S2R R5, SR_CTAID.X ;  /* 0x0000000000057919 */ /* 0x000ee20000002500 */
[----:B------:R-:W-:Y:S02]  /*01c0*/  LOP3.LUT R4, R9, 0x3, RZ, 0xc0, !PT ;  /* 0x0000000309047812 */ /* 0x000fe400078ec0ff */
[----:B------:R-:W4:Y:S01]  /*01d0*/  LDC.64 R32, c[0x0][0x380] ;  /* 0x0000e000ff207b82 */ /* 0x000f220000000a00 */
[----:B0-----:R-:W-:-:S04]  /*01e0*/  IMAD R7, R18, R19, R18 ;  /* 0x0000001312077224 */ /* 0x001fc800078e0212 */
[----:B----4-:R-:W-:Y:S02]  /*01f0*/  IMAD.WIDE R32, R7, 0x8, R32 ;  /* 0x0000000807207825 */ /* 0x010fe400078e0220 */
[----:B-123--:R-:W-:Y:S05]  /*0200*/  @!P0 BRA `(.L_x_154) ;  /* 0x0000000c00c88947 */ /* 0x00efea0003800000 */
[C---:B------:R-:W-:Y:S01]  /*0210*/  IADD3 R8, PT, PT, R0.reuse, R5, RZ ;  /* 0x0000000500087210 */ /* 0x040fe20007ffe0ff */
[C-C-:B------:R-:W-:Y:S01]  /*0220*/  IMAD R10, R0.reuse, 0x2, R5.reuse ;  /* 0x00000002000a7824 */ /* 0x140fe200078e0205 */
[----:B------:R-:W-:Y:S01]  /*0230*/  LOP3.LUT R6, R9, 0x7ffffffc, RZ, 0xc0, !PT ;  /* 0x7ffffffc09067812 */ /* 0x000fe200078ec0ff */
[----:B------:R-:W-:Y:S02]  /*0240*/  IMAD R12, R0, 0x3, R5 ;  /* 0x00000003000c7824 */ /* 0x000fe400078e0205 */
[--C-:B------:R-:W-:Y:S01]  /*0250*/  IMAD R7, R5, UR5, R3.reuse ;  /* 0x0000000505077c24 */ /* 0x100fe2000f8e0203 */
[----:B------:R-:W-:Y:S01]  /*0260*/  IADD3 R16, PT, PT, -R6, RZ, RZ ;  /* 0x000000ff06107210 */ /* 0x000fe20007ffe1ff */
[--C-:B------:R-:W-:Y:S02]  /*0270*/  IMAD R9, R8, UR5, R3.reuse ;  /* 0x0000000508097c24 */ /* 0x100fe4000f8e0203 */
[--C-:B------:R-:W-:Y:S01]  /*0280*/  IMAD R11, R10, UR5, R3.reuse ;  /* 0x000000050a0b7c24 */ /* 0x100fe2000f8e0203 */
[-C--:B------:R-:W-:Y:S01]  /*0290*/  IADD3 R15, PT, PT, -R7, R18.reuse, RZ ;  /* 0x00000012070f7210 */ /* 0x080fe20007ffe1ff */
[----:B------:R-:W-:Y:S01]  /*02a0*/  IMAD R13, R12, UR5, R3 ;  /* 0x000000050c0d7c24 */ /* 0x000fe2000f8e0203 */
[-C--:B------:R-:W-:Y:S01]  /*02b0*/  IADD3 R17, PT, PT, -R9, R18.reuse, RZ ;  /* 0x0000001209117210 */ /* 0x080fe20007ffe1ff */
[-CC-:B------:R-:W-:Y:S01]  /*02c0*/  IMAD R8, R7, R19.reuse, R18.reuse ;  /* 0x0000001307087224 */ /* 0x180fe200078e0212 */
[----:B------:R-:W-:Y:S01]  /*02d0*/  IADD3 R23, PT, PT, R11, -R18, RZ ;  /* 0x800000120b177210 */ /* 0x000fe20007ffe0ff */
[----:B------:R-:W-:-:S02]  /*02e0*/  IMAD R10, R9, R19, R18 ;  /* 0x00000013090a7224 */ /* 0x000fc400078e0212 */
[-CC-:B------:R-:W-:Y:S02]  /*02f0*/  IMAD R12, R11, R19.reuse, R18.reuse ;  /* 0x000000130b0c7224 */ /* 0x180fe400078e0212 */
[C-C-:B------:R-:W-:Y:S02]  /*0300*/  IMAD R14, R13.reuse, R19, R18.reuse ;  /* 0x000000130d0e7224 */ /* 0x140fe400078e0212 */
[----:B------:R-:W-:-:S07]  /*0310*/  IMAD.IADD R25, R13, 0x1, -R18 ;  /* 0x000000010d197824 */ /* 0x000fce00078e0a12 */
.L_x_183:
[----:B------:R-:W-:Y:S01]  /*0320*/  ISETP.GT.AND P0, PT, R7, UR4, PT ;  /* 0x0000000407007c0c */ /* 0x000fe2000bf04270 */
[----:B------:R-:W-:-:S12]  /*0330*/  BSSY.RECONVERGENT B0, `(.L_x_155) ;  /* 0x0000032000007945 */ /* 0x000fd80003800200 */
[----:B------:R-:W-:Y:S05]  /*0340*/  @P0 BRA `(.L_x_156) ;  /* 0x0000000000c00947 */ /* 0x000fea0003800000 */
[----:B------:R-:W-:Y:S01]  /*0350*/  ISETP.NE.AND P0, PT, R15, RZ, PT ;  /* 0x000000ff0f00720c */ /* 0x000fe20003f05270 */
[----:B------:R-:W0:-:S12]  /*0360*/  LDC.64 R36, c[0x0][0x388] ;  /* 0x0000e200ff247b82 */ /* 0x000e180000000a00 */
[----:B------:R-:W1:Y:S01]  /*0370*/  @!P0 LDC.64 R18, c[0x0][0x390] ;  /* 0x0000e400ff128b82 */ /* 0x000e620000000a00 */
[----:B------:R-:W-:Y:S01]  /*0380*/  @!P0 MOV R29, 0x3f800000 ;  /* 0x3f800000001d8802 */ /* 0x000fe20000000f00 */
[----:B-1----:R-:W-:-:S04]  /*0390*/  @!P0 IMAD R19, R18, R19, R18 ;  /* 0x0000001312138224 */ /* 0x002fc800078e0212 */
[----:B0-----:R-:W-:-:S05]  /*03a0*/  @!P0 IMAD.WIDE R26, R19, 0x8, R36 ;  /* 0x00000008131a8825 */ /* 0x001fca00078e0224 */
[----:B------:R0:W-:Y:S04]  /*03b0*/  @!P0 STG.E desc[UR6][R26.64], R29 ;  /* 0x0000001d1a008986 */ /* 0x0001e8000c101906 */
[----:B------:R-:W2:Y:S01]  /*03c0*/  LDG.E.64 R18, desc[UR6][R32.64] ;  /* 0x0000000620127981 */ /* 0x000ea2000c1e1b00 */
[----:B------:R-:W-:-:S05]  /*03d0*/  IMAD.WIDE R36, R8, 0x8, R36 ;  /* 0x0000000808247825 */ /* 0x000fca00078e0224 */
[----:B------:R0:W5:Y:S01]  /*03e0*/  LDG.E.64 R20, desc[UR6][R36.64] ;  /* 0x0000000624147981 */ /* 0x000162000c1e1b00 */
[----:B--2---:R-:W-:-:S05]  /*03f0*/  FADD R28, |R18|, |R19| ;  /* 0x40000013121c7221 */ /* 0x004fca0000000200 */
[----:B------:R-:W-:-:S04]  /*0400*/  IADD3 R22, PT, PT, R28, 0x1800000, RZ ;  /* 0x018000001c167810 */ /* 0x000fc80007ffe0ff */
[----:B------:R-:W-:-:S04]  /*0410*/  LOP3.LUT R22, R22, 0x7f800000, RZ, 0xc0, !PT ;  /* 0x7f80000016167812 */ /* 0x000fc800078ec0ff */
[----:B------:R-:W-:-:S13]  /*0420*/  ISETP.GT.U32.AND P0, PT, R22, 0x1ffffff, PT ;  /* 0x01ffffff1600780c */ /* 0x000fda0003f04070 */
[----:B0-----:R-:W-:Y:S05]  /*0430*/  @P0 BRA `(.L_x_157) ;  /* 0x00000000000c0947 */ /* 0x001fea0003800000 */
[----:B------:R-:W-:-:S07]  /*0440*/  MOV R26, 0x460 ;  /* 0x00000460001a7802 */ /* 0x000fce0000000f00 */
[----:B-----5:R-:W-:Y:S05]  /*0450*/  CALL.REL.NOINC `($__internal_8_$__cuda_sm20_rcp_rn_f32_slowpath) ;  /* 0x0000001000447944 */ /* 0x020fea0003c00000 */
[----:B------:R-:W-:Y:S05]  /*0460*/  BRA `(.L_x_158) ;  /* 0x0000000000107947 */ /* 0x000fea0003800000 */
.L_x_157:
[----:B------:R-:W0:Y:S02]  /*0470*/  MUFU.RCP R27, R28 ;  /* 0x0000001c001b7308 */ /* 0x000e240000001000 */
[----:B0-----:R-:W-:-:S04]  /*0480*/  FFMA R22, R28, R27, -1 ;  /* 0xbf8000001c167423 */ /* 0x001fc8000000001b */
[----:B------:R-:W-:-:S04]  /*0490*/  FADD.FTZ R22, -R22, -RZ ;  /* 0x800000ff16167221 */ /* 0x000fc80000010100 */
[----:B------:R-:W-:-:S07]  /*04a0*/  FFMA R24, R27, R22, R27 ;  /* 0x000000161b187223 */ /* 0x000fce000000001b */
.L_x_158:
[-C--:B------:R-:W-:Y:S01]  /*04b0*/  FMUL R19, R19, R24.reuse ;  /* 0x0000001813137220 */ /* 0x080fe20000400000 */
[-C--:B------:R-:W-:Y:S01]  /*04c0*/  FMUL R18, R18, R24.reuse ;  /* 0x0000001812127220 */ /* 0x080fe20000400000 */
[----:B------:R-:W-:Y:S01]  /*04d0*/  BSSY.RECONVERGENT B1, `(.L_x_159) ;  /* 0x0000010000017945 */ /* 0x000fe20003800200 */
[-C--:B-----5:R-:W-:Y:S01]  /*04e0*/  FMUL R20, R20, R24.reuse ;  /* 0x0000001814147220 */ /* 0x0a0fe20000400000 */
[----:B------:R-:W-:Y:S01]  /*04f0*/  FMUL R27, R19, R19 ;  /* 0x00000013131b7220 */ /* 0x000fe20000400000 */
[----:B------:R-:W-:-:S03]  /*0500*/  FMUL R21, R21, R24 ;  /* 0x0000001815157220 */ /* 0x000fc60000400000 */
[----:B------:R-:W-:-:S04]  /*0510*/  FFMA R28, R18, R18, R27 ;  /* 0x00000012121c7223 */ /* 0x000fc8000000001b */
[----:B------:R-:W-:-:S05]  /*0520*/  VIADD R22, R28, 0x1800000 ;  /* 0x018000001c167836 */ /* 0x000fca0000000000 */
[----:B------:R-:W-:-:S04]  /*0530*/  LOP3.LUT R22, R22, 0x7f800000, RZ, 0xc0, !PT ;  /* 0x7f80000016167812 */ /* 0x000fc800078ec0ff */
[----:B------:R-:W-:-:S13]  /*0540*/  ISETP.GT.U32.AND P0, PT, R22, 0x1ffffff, PT ;  /* 0x01ffffff1600780c */ /* 0x000fda0003f04070 */
[----:B------:R-:W-:Y:S05]  /*0550*/  @P0 BRA `(.L_x_160) ;  /* 0x00000000000c0947 */ /* 0x000fea0003800000 */
[----:B------:R-:W-:-:S07]  /*0560*/  MOV R26, 0x580 ;  /* 0x00000580001a7802 */ /* 0x000fce0000000f00 */
[----:B------:R-:W-:Y:S05]  /*0570*/  CALL.REL.NOINC `($__internal_8_$__cuda_sm20_rcp_rn_f32_slowpath) ;  /* 0x0000000c00fc7944 */ /* 0x000fea0003c00000 */
[----:B------:R-:W-:Y:S05]  /*0580*/  BRA `(.L_x_161) ;  /* 0x0000000000107947 */ /* 0x000fea0003800000 */
.L_x_160:
[----:B------:R-:W0:Y:S02]  /*0590*/  MUFU.RCP R24, R28 ;  /* 0x0000001c00187308 */ /* 0x000e240000001000 */
[----:B0-----:R-:W-:-:S04]  /*05a0*/  FFMA R22, R28, R24, -1 ;  /* 0xbf8000001c167423 */ /* 0x001fc80000000018 */
[----:B------:R-:W-:-:S04]  /*05b0*/  FADD.FTZ R27, -R22, -RZ ;  /* 0x800000ff161b7221 */ /* 0x000fc80000010100 */
[----:B------:R-:W-:-:S07]  /*05c0*/  FFMA R24, R24, R27, R24 ;  /* 0x0000001b18187223 */ /* 0x000fce0000000018 */
.L_x_161:
[----:B------:R-:W-:Y:S05]  /*05d0*/  BSYNC.RECONVERGENT B1 ;  /* 0x0000000000017941 */ /* 0x000fea0003800200 */
.L_x_159:
[-C--:B------:R-:W-:Y:S01]  /*05e0*/  FMUL R27, R21, R19.reuse ;  /* 0x00000013151b7220 */ /* 0x080fe20000400000 */
[----:B------:R-:W-:-:S03]  /*05f0*/  FMUL R22, R20, R19 ;  /* 0x0000001314167220 */ /* 0x000fc60000400000 */
[-C--:B------:R-:W-:Y:S01]  /*0600*/  FFMA R27, R20, R18.reuse, R27 ;  /* 0x00000012141b7223 */ /* 0x080fe2000000001b */
[----:B------:R-:W-:-:S03]  /*0610*/  FFMA R19, R21, R18, -R22 ;  /* 0x0000001215137223 */ /* 0x000fc60000000816 */
[-C--:B------:R-:W-:Y:S01]  /*0620*/  FMUL R18, R27, R24.reuse ;  /* 0x000000181b127220 */ /* 0x080fe20000400000 */
[----:B------:R-:W-:-:S05]  /*0630*/  FMUL R19, R19, R24 ;  /* 0x0000001813137220 */ /* 0x000fca0000400000 */
[----:B------:R0:W-:Y:S02]  /*0640*/  STG.E.64 desc[UR6][R36.64], R18 ;  /* 0x0000001224007986 */ /* 0x0001e4000c101b06 */
.L_x_156:
[----:B------:R-:W-:Y:S05]  /*0650*/  BSYNC.RECONVERGENT B0 ;  /* 0x0000000000007941 */ /* 0x000fea0003800200 */
.L_x_155:
[----:B------:R-:W-:Y:S01]  /*0660*/  ISETP.GT.AND P0, PT, R9, UR4, PT ;  /* 0x0000000409007c0c */ /* 0x000fe2000bf04270 */
[----:B------:R-:W-:-:S12]  /*0670*/  BSSY.RECONVERGENT B0, `(.L_x_162) ;  /* 0x0000032000007945 */ /* 0x000fd80003800200 */
[----:B------:R-:W-:Y:S05]  /*0680*/  @P0 BRA `(.L_x_163) ;  /* 0x0000000000c00947 */ /* 0x000fea0003800000 */
[----:B------:R-:W-:Y:S01]  /*0690*/  ISETP.NE.AND P0, PT, R17, RZ, PT ;  /* 0x000000ff1100720c */ /* 0x000fe20003f05270 */
[----:B0-----:R-:W0:-:S12]  /*06a0*/  LDC.64 R36, c[0x0][0x388] ;  /* 0x0000e200ff247b82 */ /* 0x001e180000000a00 */
        /* <DEDUP_REMOVED lines=16> */
.L_x_164:
[----:B------:R-:W0:Y:S02]  /*07b0*/  MUFU.RCP R27, R28 ;  /* 0x0000001c001b7308 */ /* 0x000e240000001000 */
[----:B0-----:R-:W-:-:S04]  /*07c0*/  FFMA R22, R28, R27, -1 ;  /* 0xbf8000001c167423 */ /* 0x001fc8000000001b */
[----:B------:R-:W-:-:S04]  /*07d0*/  FADD.FTZ R22, -R22, -RZ ;  /* 0x800000ff16167221 */ /* 0x000fc80000010100 */
[----:B------:R-:W-:-:S07]  /*07e0*/  FFMA R24, R27, R22, R27 ;  /* 0x000000161b187223 */ /* 0x000fce000000001b */
.L_x_165:
[-C--:B------:R-:W-:Y:S01]  /*07f0*/  FMUL R19, R19, R24.reuse ;  /* 0x0000001813137220 */ /* 0x080fe20000400000 */
[-C--:B------:R-:W-:Y:S01]  /*0800*/  FMUL R18, R18, R24.reuse ;  /* 0x0000001812127220 */ /* 0x080fe20000400000 */
[----:B------:R-:W-:Y:S01]  /*0810*/  BSSY.RECONVERGENT B1, `(.L_x_166) ;  /* 0x0000010000017945 */ /* 0x000fe20003800200 */
[-C--:B-----5:R-:W-:Y:S01]  /*0820*/  FMUL R20, R20, R24.reuse ;  /* 0x0000001814147220 */ /* 0x0a0fe20000400000 */
[----:B------:R-:W-:Y:S01]  /*0830*/  FMUL R27, R19, R19 ;  /* 0x00000013131b7220 */ /* 0x000fe20000400000 */
[----:B------:R-:W-:-:S03]  /*0840*/  FMUL R21, R21, R24 ;  /* 0x0000001815157220 */ /* 0x000fc60000400000 */
[----:B------:R-:W-:-:S05]  /*0850*/  FFMA R28, R18, R18, R27 ;  /* 0x00000012121c7223 */ /* 0x000fca000000001b */
[----:B------:R-:W-:-:S04]  /*0860*/  IADD3 R22, PT, PT, R28, 0x1800000, RZ ;  /* 0x018000001c167810 */ /* 0x000fc80007ffe0ff */
[----:B------:R-:W-:-:S04]  /*0870*/  LOP3.LUT R22, R22, 0x7f800000, RZ, 0xc0, !PT ;  /* 0x7f80000016167812 */ /* 0x000fc800078ec0ff */
[----:B------:R-:W-:-:S13]  /*0880*/  ISETP.GT.U32.AND P0, PT, R22, 0x1ffffff, PT ;  /* 0x01ffffff1600780c */ /* 0x000fda0003f04070 */
[----:B------:R-:W-:Y:S05]  /*0890*/  @P0 BRA `(.L_x_167) ;  /* 0x00000000000c0947 */ /* 0x000fea0003800000 */
[----:B------:R-:W-:-:S07]  /*08a0*/  MOV R26, 0x8c0 ;  /* 0x000008c0001a7802 */ /* 0x000fce0000000f00 */
[----:B------:R-:W-:Y:S05]  /*08b0*/  CALL.REL.NOINC `($__internal_8_$__cuda_sm20_rcp_rn_f32_slowpath) ;  /* 0x0000000c002c7944 */ /* 0x000fea0003c00000 */
[----:B------:R-:W-:Y:S05]  /*08c0*/  BRA `(.L_x_168) ;  /* 0x0000000000107947 */ /* 0x000fea0003800000 */
.L_x_167:
[----:B------:R-:W0:Y:S02]  /*08d0*/  MUFU.RCP R24, R28 ;  /* 0x0000001c00187308 */ /* 0x000e240000001000 */
[----:B0-----:R-:W-:-:S04]  /*08e0*/  FFMA R22, R28, R24, -1 ;  /* 0xbf8000001c167423 */ /* 0x001fc80000000018 */
[----:B------:R-:W-:-:S04]  /*08f0*/  FADD.FTZ R27, -R22, -RZ ;  /* 0x800000ff161b7221 */ /* 0x000fc80000010100 */
[----:B------:R-:W-:-:S07]  /*0900*/  FFMA R24, R24, R27, R24 ;  /* 0x0000001b18187223 */ /* 0x000fce0000000018 */
.L_x_168:
[----:B------:R-:W-:Y:S05]  /*0910*/  BSYNC.RECONVERGENT B1 ;  /* 0x0000000000017941 */ /* 0x000fea0003800200 */
.L_x_166:
[-C--:B------:R-:W-:Y:S01]  /*0920*/  FMUL R27, R21, R19.reuse ;  /* 0x00000013151b7220 */ /* 0x080fe20000400000 */
[----:B------:R-:W-:-:S03]  /*0930*/  FMUL R22, R20, R19 ;  /* 0x0000001314167220 */ /* 0x000fc60000400000 */
[-C--:B------:R-:W-:Y:S01]  /*0940*/  FFMA R27, R20, R18.reuse, R27 ;  /* 0x00000012141b7223 */ /* 0x080fe2000000001b */
[----:B------:R-:W-:-:S03]  /*0950*/  FFMA R19, R21, R18, -R22 ;  /* 0x0000001215137223 */ /* 0x000fc60000000816 */
[-C--:B------:R-:W-:Y:S01]  /*0960*/  FMUL R18, R27, R24.reuse ;  /* 0x000000181b127220 */ /* 0x080fe20000400000 */
[----:B------:R-:W-:-:S05]  /*0970*/  FMUL R19, R19, R24 ;  /* 0x0000001813137220 */ /* 0x000fca0000400000 */
[----:B------:R1:W-:Y:S02]  /*0980*/  STG.E.64 desc[UR6][R36.64], R18 ;  /* 0x0000001224007986 */ /* 0x0003e4000c101b06 */
.L_x_163:
[----:B------:R-:W-:Y:S05]  /*0990*/  BSYNC.RECONVERGENT B0 ;  /* 0x0000000000007941 */ /* 0x000fea0003800200 */
.L_x_162:
[----:B------:R-:W-:Y:S01]  /*09a0*/  ISETP.GT.AND P0, PT, R11, UR4, PT ;  /* 0x000000040b007c0c */ /* 0x000fe2000bf04270 */
[----:B------:R-:W-:-:S12]  /*09b0*/  BSSY.RECONVERGENT B0, `(.L_x_169) ;  /* 0x0000032000007945 */ /* 0x000fd80003800200 */
[----:B------:R-:W-:Y:S05]  /*09c0*/  @P0 BRA `(.L_x_170) ;  /* 0x0000000000c00947 */ /* 0x000fea0003800000 */
[----:B------:R-:W-:Y:S01]  /*09d0*/  ISETP.NE.AND P0, PT, R23, RZ, PT ;  /* 0x000000ff1700720c */ /* 0x000fe20003f05270 */
[----:B01----:R-:W0:-:S12]  /*09e0*/  LDC.64 R36, c[0x0][0x388] ;  /* 0x0000e200ff247b82 */ /* 0x003e180000000a00 */
[----:B------:R-:W1:Y:S01]  /*09f0*/  @!P0 LDC.64 R18, c[0x0][0x390] ;  /* 0x0000e400ff128b82 */ /* 0x000e620000000a00 */
[----:B------:R-:W-:Y:S02]  /*0a00*/  @!P0 IMAD.MOV.U32 R29, RZ, RZ, 0x3f800000 ;  /* 0x3f800000ff1d8424 */ /* 0x000fe400078e00ff */
        /* <DEDUP_REMOVED lines=14> */
.L_x_171:
[----:B------:R-:W0:Y:S02]  /*0af0*/  MUFU.RCP R27, R28 ;  /* 0x0000001c001b7308 */ /* 0x000e240000001000 */
[----:B0-----:R-:W-:-:S04]  /*0b00*/  FFMA R22, R28, R27, -1 ;  /* 0xbf8000001c167423 */ /* 0x001fc8000000001b */
[----:B------:R-:W-:-:S04]  /*0b10*/  FADD.FTZ R22, -R22, -RZ ;  /* 0x800000ff16167221 */ /* 0x000fc80000010100 */
[----:B------:R-:W-:-:S07]  /*0b20*/  FFMA R24, R27, R22, R27 ;  /* 0x000000161b187223 */ /* 0x000fce000000001b */
.L_x_172:
        /* <DEDUP_REMOVED lines=14> */
.L_x_174:
[----:B------:R-:W0:Y:S02]  /*0c10*/  MUFU.RCP R24, R28 ;  /* 0x0000001c00187308 */ /* 0x000e240000001000 */
[----:B0-----:R-:W-:-:S04]  /*0c20*/  FFMA R22, R28, R24, -1 ;  /* 0xbf8000001c167423 */ /* 0x001fc80000000018 */
[----:B------:R-:W-:-:S04]  /*0c30*/  FADD.FTZ R27, -R22, -RZ ;  /* 0x800000ff161b7221 */ /* 0x000fc80000010100 */
[----:B------:R-:W-:-:S07]  /*0c40*/  FFMA R24, R24, R27, R24 ;  /* 0x0000001b18187223 */ /* 0x000fce0000000018 */
.L_x_175:
[----:B------:R-:W-:Y:S05]  /*0c50*/  BSYNC.RECONVERGENT B1 ;  /* 0x0000000000017941 */ /* 0x000fea0003800200 */
.L_x_173:
[-C--:B------:R-:W-:Y:S01]  /*0c60*/  FMUL R27, R21, R19.reuse ;  /* 0x00000013151b7220 */ /* 0x080fe20000400000 */
[----:B------:R-:W-:-:S03]  /*0c70*/  FMUL R22, R20, R19 ;  /* 0x0000001314167220 */ /* 0x000fc60000400000 */
[-C--:B------:R-:W-:Y:S01]  /*0c80*/  FFMA R27, R20, R18.reuse, R27 ;  /* 0x00000012141b7223 */ /* 0x080fe2000000001b */
[----:B------:R-:W-:-:S03]  /*0c90*/  FFMA R19, R21, R18, -R22 ;  /* 0x0000001215137223 */ /* 0x000fc60000000816 */
[-C--:B------:R-:W-:Y:S01]  /*0ca0*/  FMUL R18, R27, R24.reuse ;  /* 0x000000181b127220 */ /* 0x080fe20000400000 */
[----:B------:R-:W-:-:S05]  /*0cb0*/  FMUL R19, R19, R24 ;  /* 0x0000001813137220 */ /* 0x000fca0000400000 */
[----:B------:R2:W-:Y:S02]  /*0cc0*/  STG.E.64 desc[UR6][R36.64], R18 ;  /* 0x0000001224007986 */ /* 0x0005e4000c101b06 */
.L_x_170:
[----:B------:R-:W-:Y:S05]  /*0cd0*/  BSYNC.RECONVERGENT B0 ;  /* 0x0000000000007941 */ /* 0x000fea0003800200 */
.L_x_169:
[----:B------:R-:W-:Y:S01]  /*0ce0*/  ISETP.GT.AND P0, PT, R13, UR4, PT ;  /* 0x000000040d007c0c */ /* 0x000fe2000bf04270 */
[----:B------:R-:W-:-:S12]  /*0cf0*/  BSSY.RECONVERGENT B0, `(.L_x_176) ;  /* 0x0000032000007945 */ /* 0x000fd80003800200 */
[----:B------:R-:W-:Y:S05]  /*0d00*/  @P0 BRA `(.L_x_177) ;  /* 0x0000000000c00947 */ /* 0x000fea0003800000 */
[----:B------:R-:W-:Y:S01]  /*0d10*/  ISETP.NE.AND P0, PT, R25, RZ, PT ;  /* 0x000000ff1900720c */ /* 0x000fe20003f05270 */
[----:B012---:R-:W0:-:S12]  /*0d20*/  LDC.64 R36, c[0x0][0x388] ;  /* 0x0000e200ff247b82 */ /* 0x007e180000000a00 */
        /* <DEDUP_REMOVED lines=8> */
[----:B--2---:R-:W-:-:S04]  /*0db0*/  FADD R28, |R18|, |R19| ;  /* 0x40000013121c7221 */ /* 0x004fc80000000200 */
[----:B------:R-:W-:-:S05]  /*0dc0*/  VIADD R22, R28, 0x1800000 ;  /* 0x018000001c167836 */ /* 0x000fca0000000000 */
[----:B------:R-:W-:-:S04]  /*0dd0*/  LOP3.LUT R22, R22, 0x7f800000, RZ, 0xc0, !PT ;  /* 0x7f80000016167812 */ /* 0x000fc800078ec0ff */
[----:B------:R-:W-:-:S13]  /*0de0*/  ISETP.GT.U32.AND P0, PT, R22, 0x1ffffff, PT ;  /* 0x01ffffff1600780c */ /* 0x000fda0003f04070 */
[----:B0-----:R-:W-:Y:S05]  /*0df0*/  @P0 BRA `(.L_x_178) ;  /* 0x00000000000c0947 */ /* 0x001fea0003800000 */
[----:B------:R-:W-:-:S07]  /*0e00*/  MOV R26, 0xe20 ;  /* 0x00000e20001a7802 */ /* 0x000fce0000000f00 */
[----:B-----5:R-:W-:Y:S05]  /*0e10*/  CALL.REL.NOINC `($__internal_8_$__cuda_sm20_rcp_rn_f32_slowpath) ;  /* 0x0000000400d47944 */ /* 0x020fea0003c00000 */
[----:B------:R-:W-:Y:S05]  /*0e20*/  BRA `(.L_x_179) ;  /* 0x0000000000107947 */ /* 0x000fea0003800000 */
.L_x_178:
[----:B------:R-:W0:Y:S02]  /*0e30*/  MUFU.RCP R27, R28 ;  /* 0x0000001c001b7308 */ /* 0x000e240000001000 */
[----:B0-----:R-:W-:-:S04]  /*0e40*/  FFMA R22, R28, R27, -1 ;  /* 0xbf8000001c167423 */ /* 0x001fc8000000001b */
[----:B------:R-:W-:-:S04]  /*0e50*/  FADD.FTZ R22, -R22, -RZ ;  /* 0x800000ff16167221 */ /* 0x000fc80000010100 */
[----:B------:R-:W-:-:S07]  /*0e60*/  FFMA R24, R27, R22, R27 ;  /* 0x000000161b187223 */ /* 0x000fce000000001b */
.L_x_179:
        /* <DEDUP_REMOVED lines=14> */
.L_x_181:
[----:B------:R-:W0:Y:S02]  /*0f50*/  MUFU.RCP R24, R28 ;  /* 0x0000001c00187308 */ /* 0x000e240000001000 */
[----:B0-----:R-:W-:-:S04]  /*0f60*/  FFMA R22, R28, R24, -1 ;  /* 0xbf8000001c167423 */ /* 0x001fc80000000018 */
[----:B------:R-:W-:-:S04]  /*0f70*/  FADD.FTZ R27, -R22, -RZ ;  /* 0x800000ff161b7221 */ /* 0x000fc80000010100 */
[----:B------:R-:W-:-:S07]  /*0f80*/  FFMA R24, R24, R27, R24 ;  /* 0x0000001b18187223 */ /* 0x000fce0000000018 */
.L_x_182:
[----:B------:R-:W-:Y:S05]  /*0f90*/  BSYNC.RECONVERGENT B1 ;  /* 0x0000000000017941 */ /* 0x000fea0003800200 */
.L_x_180:
[-C--:B------:R-:W-:Y:S01]  /*0fa0*/  FMUL R27, R21, R19.reuse ;  /* 0x00000013151b7220 */ /* 0x080fe20000400000 */
[----:B------:R-:W-:-:S03]  /*0fb0*/  FMUL R22, R20, R19 ;  /* 0x0000001314167220 */ /* 0x000fc60000400000 */
[-C--:B------:R-:W-:Y:S01]  /*0fc0*/  FFMA R27, R20, R18.reuse, R27 ;  /* 0x00000012141b7223 */ /* 0x080fe2000000001b */
[----:B------:R-:W-:-:S03]  /*0fd0*/  FFMA R19, R21, R18, -R22 ;  /* 0x0000001215137223 */ /* 0x000fc60000000816 */
[-C--:B------:R-:W-:Y:S01]  /*0fe0*/  FMUL R18, R27, R24.reuse ;  /* 0x000000181b127220 */ /* 0x080fe20000400000 */
[----:B------:R-:W-:-:S05]  /*0ff0*/  FMUL R19, R19, R24 ;  /* 0x0000001813137220 */ /* 0x000fca0000400000 */
[----:B------:R3:W-:Y:S02]  /*1000*/  STG.E.64 desc[UR6][R36.64], R18 ;  /* 0x0000001224007986 */ /* 0x0007e4000c101b06 */
.L_x_177:
[----:B------:R-:W-:Y:S05]  /*1010*/  BSYNC.RECONVERGENT B0 ;  /* 0x0000000000007941 */ /* 0x000fea0003800200 */
.L_x_176:
[----:B0123--:R-:W0:Y:S01]  /*1020*/  LDC R19, c[0x0][0x394] ;  /* 0x0000e500ff137b82 */ /* 0x00fe220000000800 */
[----:B------:R-:W-:Y:S01]  /*1030*/  IADD3 R16, PT, PT, R16, 0x4, RZ ;  /* 0x0000000410107810 */ /* 0x000fe20007ffe0ff */
[C---:B------:R-:W-:Y:S01]  /*1040*/  IMAD R17, R2.reuse, -0x4, R17 ;  /* 0xfffffffc02117824 */ /* 0x040fe200078e0211 */
[C---:B------:R-:W-:Y:S01]  /*1050*/  LEA R9, R2.reuse, R9, 0x2 ;  /* 0x0000000902097211 */ /* 0x040fe200078e10ff */
[----:B------:R-:W-:Y:S01]  /*1060*/  IMAD R11, R2, 0x4, R11 ;  /* 0x00000004020b7824 */ /* 0x000fe200078e020b */
[----:B------:R-:W-:Y:S01]  /*1070*/  ISETP.NE.AND P0, PT, R16, RZ, PT ;  /* 0x000000ff1000720c */ /* 0x000fe20003f05270 */
[C---:B------:R-:W-:Y:S01]  /*1080*/  IMAD R15, R2.reuse, -0x4, R15 ;  /* 0xfffffffc020f7824 */ /* 0x040fe200078e020f */
[C---:B------:R-:W-:Y:S01]  /*1090*/  LEA R23, R2.reuse, R23, 0x2 ;  /* 0x0000001702177211 */ /* 0x040fe200078e10ff */
[C---:B------:R-:W-:Y:S01]  /*10a0*/  IMAD R7, R2.reuse, 0x4, R7 ;  /* 0x0000000402077824 */ /* 0x040fe200078e0207 */
[C---:B------:R-:W-:Y:S02]  /*10b0*/  LEA R13, R2.reuse, R13, 0x2 ;  /* 0x0000000d020d7211 */ /* 0x040fe400078e10ff */
[C---:B------:R-:W-:Y:S01]  /*10c0*/  LEA R25, R2.reuse, R25, 0x2 ;  /* 0x0000001902197211 */ /* 0x040fe200078e10ff */
[----:B0-----:R-:W-:-:S04]  /*10d0*/  IMAD R21, R2, R19, RZ ;  /* 0x0000001302157224 */ /* 0x001fc800078e02ff */
[C---:B------:R-:W-:Y:S01]  /*10e0*/  IMAD R12, R21.reuse, 0x4, R12 ;  /* 0x00000004150c7824 */ /* 0x040fe200078e020c */
[C---:B------:R-:W-:Y:S02]  /*10f0*/  LEA R10, R21.reuse, R10, 0x2 ;  /* 0x0000000a150a7211 */ /* 0x040fe400078e10ff */
[C---:B------:R-:W-:Y:S02]  /*1100*/  LEA R14, R21.reuse, R14, 0x2 ;  /* 0x0000000e150e7211 */ /* 0x040fe400078e10ff */
[----:B------:R-:W-:Y:S01]  /*1110*/  LEA R8, R21, R8, 0x2 ;  /* 0x0000000815087211 */ /* 0x000fe200078e10ff */
[----:B------:R-:W-:Y:S06]  /*1120*/  @P0 BRA `(.L_x_183) ;  /* 0xfffffff0007c0947 */ /* 0x000fec000383ffff */
.L_x_154:
[----:B------:R-:W-:-:S13]  /*1130*/  ISETP.NE.AND P0, PT, R4, RZ, PT ;  /* 0x000000ff0400720c */ /* 0x000fda0003f05270 */
[----:B------:R-:W-:Y:S05]  /*1140*/  @!P0 EXIT ;  /* 0x000000000000894d */ /* 0x000fea0003800000 */
[----:B------:R-:W0:Y:S01]  /*1150*/  LDC.64 R8, c[0x0][0x388] ;  /* 0x0000e200ff087b82 */ /* 0x000e220000000a00 */
[----:B------:R-:W1:Y:S01]  /*1160*/  LDCU UR8, c[0x0][0x390] ;  /* 0x00007200ff0877ac */ /* 0x000e620008000800 */
[----:B------:R-:W-:Y:S01]  /*1170*/  IMAD R0, R0, R6, R5 ;  /* 0x0000000600007224 */ /* 0x000fe200078e0205 */
[----:B------:R-:W2:Y:S03]  /*1180*/  LDCU UR9, c[0x0][0x394] ;  /* 0x00007280ff0977ac */ /* 0x000ea60008000800 */
[----:B------:R-:W-:Y:S01]  /*1190*/  IMAD R3, R0, UR5, R3 ;  /* 0x0000000500037c24 */ /* 0x000fe2000f8e0203 */
[----:B------:R-:W-:-:S03]  /*11a0*/  IADD3 R0, PT, PT, -R4, RZ, RZ ;  /* 0x000000ff04007210 */ /* 0x000fc60007ffe1ff */
[C---:B-1----:R-:W-:Y:S01]  /*11b0*/  IMAD R19, R3.reuse, R19, UR8 ;  /* 0x0000000803137e24 */ /* 0x042fe2000f8e0213 */
[----:B------:R-:W-:-:S07]  /*11c0*/  IADD3 R11, PT, PT, -R3, UR8, RZ ;  /* 0x00000008030b7c10 */ /* 0x000fce000fffe1ff */
.L_x_191:
[----:B------:R-:W-:Y:S01]  /*11d0*/  ISETP.GT.AND P0, PT, R3, UR4, PT ;  /* 0x0000000403007c0c */ /* 0x000fe2000bf04270 */
[----:B------:R-:W-:Y:S01]  /*11e0*/  BSSY.RECONVERGENT B0, `(.L_x_184) ;  /* 0x0000033000007945 */ /* 0x000fe20003800200 */
[----:B------:R-:W-:-:S04]  /*11f0*/  IADD3 R0, PT, PT, R0, 0x1, RZ ;  /* 0x0000000100007810 */ /* 0x000fc80007ffe0ff */
[----:B------:R-:W-:-:S07]  /*1200*/  ISETP.NE.AND P3, PT, R0, RZ, PT ;  /* 0x000000ff0000720c */ /* 0x000fce0003f65270 */
[----:B-1----:R-:W-:Y:S06]  /*1210*/  @P0 BRA `(.L_x_185) ;  /* 0x0000000000bc0947 */ /* 0x002fec0003800000 */
[----:B------:R-:W-:-:S13]  /*1220*/  ISETP.NE.AND P0, PT, R11, RZ, PT ;  /* 0x000000ff0b00720c */ /* 0x000fda0003f05270 */
[----:B------:R-:W1:Y:S01]  /*1230*/  @!P0 LDC.64 R4, c[0x0][0x390] ;  /* 0x0000e400ff048b82 */ /* 0x000e620000000a00 */
[----:B------:R-:W-:Y:S01]  /*1240*/  @!P0 MOV R17, 0x3f800000 ;  /* 0x3f80000000118802 */ /* 0x000fe20000000f00 */
[----:B-1----:R-:W-:-:S04]  /*1250*/  @!P0 IMAD R5, R4, R5, R4 ;  /* 0x0000000504058224 */ /* 0x002fc800078e0204 */
[----:B0-----:R-:W-:-:S05]  /*1260*/  @!P0 IMAD.WIDE R14, R5, 0x8, R8 ;  /* 0x00000008050e8825 */ /* 0x001fca00078e0208 */
[----:B------:R0:W-:Y:S04]  /*1270*/  @!P0 STG.E desc[UR6][R14.64], R17 ;  /* 0x000000110e008986 */ /* 0x0001e8000c101906 */
[----:B------:R-:W3:Y:S01]  /*1280*/  LDG.E.64 R4, desc[UR6][R32.64] ;  /* 0x0000000620047981 */ /* 0x000ee2000c1e1b00 */
[----:B------:R-:W-:-:S05]  /*1290*/  IMAD.WIDE R12, R19, 0x8, R8 ;  /* 0x00000008130c7825 */ /* 0x000fca00078e0208 */
[----:B------:R0:W5:Y:S01]  /*12a0*/  LDG.E.64 R6, desc[UR6][R12.64] ;  /* 0x000000060c067981 */ /* 0x000162000c1e1b00 */
[----:B---3--:R-:W-:-:S04]  /*12b0*/  FADD R28, |R4|, |R5| ;  /* 0x40000005041c7221 */ /* 0x008fc80000000200 */
[----:B------:R-:W-:-:S05]  /*12c0*/  VIADD R10, R28, 0x1800000 ;  /* 0x018000001c0a7836 */ /* 0x000fca0000000000 */
[----:B------:R-:W-:-:S04]  /*12d0*/  LOP3.LUT R10, R10, 0x7f800000, RZ, 0xc0, !PT ;  /* 0x7f8000000a0a7812 */ /* 0x000fc800078ec0ff */
[----:B------:R-:W-:-:S13]  /*12e0*/  ISETP.GT.U32.AND P0, PT, R10, 0x1ffffff, PT ;  /* 0x01ffffff0a00780c */ /* 0x000fda0003f04070 */
[----:B0-----:R-:W-:Y:S05]  /*12f0*/  @P0 BRA `(.L_x_186) ;  /* 0x00000000000c0947 */ /* 0x001fea0003800000 */
[----:B------:R-:W-:-:S07]  /*1300*/  MOV R26, 0x1320 ;  /* 0x00001320001a7802 */ /* 0x000fce0000000f00 */
[----:B--2--5:R-:W-:Y:S05]  /*1310*/  CALL.REL.NOINC `($__internal_8_$__cuda_sm20_rcp_rn_f32_slowpath) ;  /* 0x0000000000947944 */ /* 0x024fea0003c00000 */
[----:B------:R-:W-:Y:S05]  /*1320*/  BRA `(.L_x_187) ;  /* 0x0000000000107947 */ /* 0x000fea0003800000 */
.L_x_186:
[----:B------:R-:W0:Y:S02]  /*1330*/  MUFU.RCP R15, R28 ;  /* 0x0000001c000f7308 */ /* 0x000e240000001000 */
[----:B0-----:R-:W-:-:S04]  /*1340*/  FFMA R10, R28, R15, -1 ;  /* 0xbf8000001c0a7423 */ /* 0x001fc8000000000f */
[----:B------:R-:W-:-:S04]  /*1350*/  FADD.FTZ R10, -R10, -RZ ;  /* 0x800000ff0a0a7221 */ /* 0x000fc80000010100 */
[----:B------:R-:W-:-:S07]  /*1360*/  FFMA R24, R15, R10, R15 ;  /* 0x0000000a0f187223 */ /* 0x000fce000000000f */
.L_x_187:
        /* <DEDUP_REMOVED lines=12> */
[----:B--2---:R-:W-:Y:S05]  /*1430*/  CALL.REL.NOINC `($__internal_8_$__cuda_sm20_rcp_rn_f32_slowpath) ;  /* 0x00000000004c7944 */ /* 0x004fea0003c00000 */
[----:B------:R-:W-:Y:S05]  /*1440*/  BRA `(.L_x_190) ;  /* 0x0000000000107947 */ /* 0x000fea0003800000 */
.L_x_189:
[----:B------:R-:W0:Y:S02]  /*1450*/  MUFU.RCP R24, R28 ;  /* 0x0000001c00187308 */ /* 0x000e240000001000 */
[----:B0-----:R-:W-:-:S04]  /*1460*/  FFMA R10, R28, R24, -1 ;  /* 0xbf8000001c0a7423 */ /* 0x001fc80000000018 */
[----:B------:R-:W-:-:S04]  /*1470*/  FADD.FTZ R15, -R10, -RZ ;  /* 0x800000ff0a0f7221 */ /* 0x000fc80000010100 */
[----:B------:R-:W-:-:S07]  /*1480*/  FFMA R24, R24, R15, R24 ;  /* 0x0000000f18187223 */ /* 0x000fce0000000018 */
.L_x_190:
[----:B--2---:R-:W-:Y:S05]  /*1490*/  BSYNC.RECONVERGENT B1 ;  /* 0x0000000000017941 */ /* 0x004fea0003800200 */
.L_x_188:
[-C--:B------:R-:W-:Y:S01]  /*14a0*/  FMUL R15, R7, R5.reuse ;  /* 0x00000005070f7220 */ /* 0x080fe20000400000 */
[----:B------:R-:W-:-:S03]  /*14b0*/  FMUL R10, R6, R5 ;  /* 0x00000005060a7220 */ /* 0x000fc60000400000 */
[-C--:B------:R-:W-:Y:S01]  /*14c0*/  FFMA R15, R6, R4.reuse, R15 ;  /* 0x00000004060f7223 */ /* 0x080fe2000000000f */
[----:B------:R-:W-:-:S03]  /*14d0*/  FFMA R5, R7, R4, -R10 ;  /* 0x0000000407057223 */ /* 0x000fc6000000080a */
[-C--:B------:R-:W-:Y:S01]  /*14e0*/  FMUL R4, R15, R24.reuse ;  /* 0x000000180f047220 */ /* 0x080fe20000400000 */
[----:B------:R-:W-:-:S05]  /*14f0*/  FMUL R5, R5, R24 ;  /* 0x0000001805057220 */ /* 0x000fca0000400000 */
[----:B------:R1:W-:Y:S02]  /*1500*/  STG.E.64 desc[UR6][R12.64], R4 ;  /* 0x000000040c007986 */ /* 0x0003e4000c101b06 */
.L_x_185:
[----:B--2---:R-:W-:Y:S05]  /*1510*/  BSYNC.RECONVERGENT B0 ;  /* 0x0000000000007941 */ /* 0x004fea0003800200 */
.L_x_184:
[C---:B------:R-:W-:Y:S01]  /*1520*/  IMAD R19, R2.reuse, UR9, R19 ;  /* 0x0000000902137c24 */ /* 0x040fe2000f8e0213 */
[C---:B------:R-:W-:Y:S02]  /*1530*/  IADD3 R11, PT, PT, -R2.reuse, R11, RZ ;  /* 0x0000000b020b7210 */ /* 0x040fe40007ffe1ff */
[----:B------:R-:W-:Y:S01]  /*1540*/  IADD3 R3, PT, PT, R2, R3, RZ ;  /* 0x0000000302037210 */ /* 0x000fe20007ffe0ff */
[----:B------:R-:W-:Y:S06]  /*1550*/  @P3 BRA `(.L_x_191) ;  /* 0xfffffffc001c3947 */ /* 0x000fec000383ffff */
[----:B------:R-:W-:Y:S05]  /*1560*/  EXIT ;  /* 0x000000000000794d */ /* 0x000fea0003800000 */
        .weak           $__internal_8_$__cuda_sm20_rcp_rn_f32_slowpath
        .type           $__internal_8_$__cuda_sm20_rcp_rn_f32_slowpath,@function
        .size           $__internal_8_$__cuda_sm20_rcp_rn_f32_slowpath,($__internal_9_$__cuda_sm3x_div_rn_noftz_f32_slowpath - $__internal_8_$__cuda_sm20_rcp_rn_f32_slowpath)
$__internal_8_$__cuda_sm20_rcp_rn_f32_slowpath:
[----:B------:R-:W-:Y:S01]  /*1570*/  IMAD.SHL.U32 R22, R28, 0x2, RZ ;  /* 0x000000021c167824 */ /* 0x000fe200078e00ff */
[----:B------:R-:W-:Y:S04]  /*1580*/  BSSY.RECONVERGENT B2, `(.L_x_192) ;  /* 0x0000030000027945 */ /* 0x000fe80003800200 */
[----:B------:R-:W-:-:S04]  /*1590*/  SHF.R.U32.HI R22, RZ, 0x18, R22 ;  /* 0x00000018ff167819 */ /* 0x000fc80000011616 */
[----:B------:R-:W-:-:S13]  /*15a0*/  ISETP.NE.U32.AND P0, PT, R22, RZ, PT ;  /* 0x000000ff1600720c */ /* 0x000fda0003f05070 */
[----:B------:R-:W-:Y:S05]  /*15b0*/  @P0 BRA `(.L_x_193) ;  /* 0x0000000000280947 */ /* 0x000fea0003800000 */
[----:B------:R-:W-:-:S04]  /*15c0*/  SHF.L.U32 R22, R28, 0x1, RZ ;  /* 0x000000011c167819 */ /* 0x000fc800000006ff */
[----:B------:R-:W-:-:S13]  /*15d0*/  ISETP.NE.AND P0, PT, R22, RZ, PT ;  /* 0x000000ff1600720c */ /* 0x000fda0003f05270 */
[----:B------:R-:W-:Y:S01]  /*15e0*/  @P0 FFMA R27, R28, 1.84467440737095516160e+19, RZ ;  /* 0x5f8000001c1b0823 */ /* 0x000fe200000000ff */
[----:B------:R-:W-:Y:S08]  /*15f0*/  @!P0 MUFU.RCP R24, R28 ;  /* 0x0000001c00188308 */ /* 0x000ff00000001000 */
[----:B------:R-:W0:Y:S02]  /*1600*/  @P0 MUFU.RCP R22, R27 ;  /* 0x0000001b00160308 */ /* 0x000e240000001000 */
[----:B0-----:R-:W-:-:S04]  /*1610*/  @P0 FFMA R29, R27, R22, -1 ;  /* 0xbf8000001b1d0423 */ /* 0x001fc80000000016 */
[----:B------:R-:W-:-:S04]  /*1620*/  @P0 FADD.FTZ R29, -R29, -RZ ;  /* 0x800000ff1d1d0221 */ /* 0x000fc80000010100 */
[----:B------:R-:W-:-:S04]  /*1630*/  @P0 FFMA R29, R22, R29, R22 ;  /* 0x0000001d161d0223 */ /* 0x000fc80000000016 */
[----:B------:R-:W-:Y:S01]  /*1640*/  @P0 FFMA R24, R29, 1.84467440737095516160e+19, RZ ;  /* 0x5f8000001d180823 */ /* 0x000fe200000000ff */
[----:B------:R-:W-:Y:S06]  /*1650*/  BRA `(.L_x_194) ;  /* 0x0000000000887947 */ /* 0x000fec0003800000 */
.L_x_193:
[----:B------:R-:W-:-:S04]  /*1660*/  IADD3 R24, PT, PT, R22, -0xfd, RZ ;  /* 0xffffff0316187810 */ /* 0x000fc80007ffe0ff */
[----:B------:R-:W-:-:S13]  /*1670*/  ISETP.GT.U32.AND P0, PT, R24, 0x1, PT ;  /* 0x000000011800780c */ /* 0x000fda0003f04070 */
[----:B------:R-:W-:Y:S05]  /*1680*/  @P0 BRA `(.L_x_195) ;  /* 0x0000000000780947 */ /* 0x000fea0003800000 */
[----:B------:R-:W-:Y:S01]  /*1690*/  LOP3.LUT R31, R28, 0x7fffff, RZ, 0xc0, !PT ;  /* 0x007fffff1c1f7812 */ /* 0x000fe200078ec0ff */
[----:B------:R-:W-:-:S03]  /*16a0*/  HFMA2 R29, -RZ, RZ, 0, 1.78813934326171875e-07 ;  /* 0x00000003ff1d7431 */ /* 0x000fc600000001ff */
[----:B------:R-:W-:-:S04]  /*16b0*/  LOP3.LUT R31, R31, 0x3f800000, RZ, 0xfc, !PT ;  /* 0x3f8000001f1f7812 */ /* 0x000fc800078efcff */
[----:B------:R-:W0:Y:S01]  /*16c0*/  MUFU.RCP R34, R31 ;  /* 0x0000001f00227308 */ /* 0x000e220000001000 */
[----:B------:R-:W-:Y:S01]  /*16d0*/  SHF.L.U32 R29, R29, R24, RZ ;  /* 0x000000181d1d7219 */ /* 0x000fe200000006ff */
[----:B0-----:R-:W-:-:S04]  /*16e0*/  FFMA R27, R31, R34, -1 ;  /* 0xbf8000001f1b7423 */ /* 0x001fc80000000022 */
[----:B------:R-:W-:-:S04]  /*16f0*/  FADD.FTZ R27, -R27, -RZ ;  /* 0x800000ff1b1b7221 */ /* 0x000fc80000010100 */
[CCC-:B------:R-:W-:Y:S01]  /*1700*/  FFMA.RM R30, R34.reuse, R27.reuse, R34.reuse ;  /* 0x0000001b221e7223 */ /* 0x1c0fe20000004022 */
[----:B------:R-:W-:-:S05]  /*1710*/  FFMA.RP R27, R34, R27, R34 ;  /* 0x0000001b221b7223 */ /* 0x000fca0000008022 */
[C---:B------:R-:W-:Y:S02]  /*1720*/  FSETP.NEU.FTZ.AND P0, PT, R30.reuse, R27, PT ;  /* 0x0000001b1e00720b */ /* 0x040fe40003f1d000 */
[----:B------:R-:W-:Y:S02]  /*1730*/  LOP3.LUT R30, R30, 0x7fffff, RZ, 0xc0, !PT ;  /* 0x007fffff1e1e7812 */ /* 0x000fe400078ec0ff */
[----:B------:R-:W-:Y:S02]  /*1740*/  SEL R27, RZ, 0xffffffff, !P0 ;  /* 0xffffffffff1b7807 */ /* 0x000fe40004000000 */
[----:B------:R-:W-:-:S03]  /*1750*/  LOP3.LUT R30, R30, 0x800000, RZ, 0xfc, !PT ;  /* 0x008000001e1e7812 */ /* 0x000fc600078efcff */
[----:B------:R-:W-:Y:S01]  /*1760*/  IMAD.MOV R27, RZ, RZ, -R27 ;  /* 0x000000ffff1b7224 */ /* 0x000fe200078e0a1b */
[----:B------:R-:W-:-:S04]  /*1770*/  LOP3.LUT R29, R29, R30, RZ, 0xc0, !PT ;  /* 0x0000001e1d1d7212 */ /* 0x000fc800078ec0ff */
[-C--:B------:R-:W-:Y:S02]  /*1780*/  SHF.R.U32.HI R29, RZ, R24.reuse, R29 ;  /* 0x00000018ff1d7219 */ /* 0x080fe4000001161d */
[----:B------:R-:W-:Y:S02]  /*1790*/  LOP3.LUT P1, RZ, R27, R24, R30, 0xf8, !PT ;  /* 0x000000181bff7212 */ /* 0x000fe4000782f81e */
[C---:B------:R-:W-:Y:S02]  /*17a0*/  LOP3.LUT P0, RZ, R29.reuse, 0x1, RZ, 0xc0, !PT ;  /* 0x000000011dff7812 */ /* 0x040fe4000780c0ff */
[----:B------:R-:W-:Y:S02]  /*17b0*/  LOP3.LUT P2, RZ, R29, 0x2, RZ, 0xc0, !PT ;  /* 0x000000021dff7812 */ /* 0x000fe4000784c0ff */
[----:B------:R-:W-:Y:S02]  /*17c0*/  IADD3 R27, PT, PT, R22, -0xfc, RZ ;  /* 0xffffff04161b7810 */ /* 0x000fe40007ffe0ff */
[----:B------:R-:W-:-:S02]  /*17d0*/  PLOP3.LUT P0, PT, P0, P1, P2, 0xe0, 0x0 ;  /* 0x000000000000781c */ /* 0x000fc40000703c20 */
[----:B------:R-:W-:Y:S02]  /*17e0*/  LOP3.LUT P1, RZ, R28, 0x7fffff, RZ, 0xc0, !PT ;  /* 0x007fffff1cff7812 */ /* 0x000fe4000782c0ff */
[----:B------:R-:W-:Y:S02]  /*17f0*/  SEL R24, RZ, 0x1, !P0 ;  /* 0x00000001ff187807 */ /* 0x000fe40004000000 */
[----:B------:R-:W-:Y:S02]  /*1800*/  SHF.R.U32.HI R27, RZ, R27, R30 ;  /* 0x0000001bff1b7219 */ /* 0x000fe4000001161e */
[----:B------:R-:W-:-:S04]  /*1810*/  IADD3 R24, PT, PT, -R24, RZ, RZ ;  /* 0x000000ff18187210 */ /* 0x000fc80007ffe1ff */
[----:B------:R-:W-:-:S13]  /*1820*/  ISETP.GE.AND P0, PT, R24, RZ, PT ;  /* 0x000000ff1800720c */ /* 0x000fda0003f06270 */
[----:B------:R-:W-:-:S05]  /*1830*/  @!P0 IADD3 R27, PT, PT, R27, 0x1, RZ ;  /* 0x000000011b1b8810 */ /* 0x000fca0007ffe0ff */
[----:B------:R-:W-:-:S05]  /*1840*/  @!P1 IMAD.SHL.U32 R27, R27, 0x2, RZ ;  /* 0x000000021b1b9824 */ /* 0x000fca00078e00ff */
[----:B------:R-:W-:Y:S01]  /*1850*/  LOP3.LUT R24, R27, 0x80000000, R28, 0xf8, !PT ;  /* 0x800000001b187812 */ /* 0x000fe200078ef81c */
[----:B------:R-:W-:Y:S06]  /*1860*/  BRA `(.L_x_194) ;  /* 0x0000000000047947 */ /* 0x000fec0003800000 */
.L_x_195:
[----:B------:R0:W1:Y:S02]  /*1870*/  MUFU.RCP R24, R28 ;  /* 0x0000001c00187308 */ /* 0x0000640000001000 */
.L_x_194:
[----:B------:R-:W-:Y:S05]  /*1880*/  BSYNC.RECONVERGENT B2 ;  /* 0x0000000000027941 */ /* 0x000fea0003800200 */
.L_x_192:
[----:B------:R-:W-:-:S04]  /*1890*/  MOV R27, 0x0 ;  /* 0x00000000001b7802 */ /* 0x000fc80000000f00 */
[----:B01----:R-:W-:Y:S05]  /*18a0*/  RET.REL.NODEC R26 `(_Z5cInv1P6float2S0_ii) ;  /* 0xffffffe41ad47950 */ /* 0x003fea0003c3ffff */
        .weak           $__internal_9_$__cuda_sm3x_div_rn_noftz_f32_slowpath
        .type           $__internal_9_$__cuda_sm3x_div_rn_noftz_f32_slowpath,@function
        .size           $__internal_9_$__cuda_sm3x_div_rn_noftz_f32_slowpath,(.L_x_234 - $__internal_9_$__cuda_sm3x_div_rn_noftz_f32_slowpath)
$__internal_9_$__cuda_sm3x_div_rn_noftz_f32_slowpath:
[--C-:B------:R-:W-:Y:S01]  /*18b0*/  SHF.R.U32.HI R7, RZ, 0x17, R4.reuse ;  /* 0x00000017ff077819 */ /* 0x100fe20000011604 */
[----:B------:R-:W-:Y:S01]  /*18c0*/  IMAD.MOV.U32 R9, RZ, RZ, R4 ;  /* 0x000000ffff097224 */ /* 0x000fe200078e0004 */
[----:B------:R-:W-:Y:S02]  /*18d0*/  SHF.R.U32.HI R5, RZ, 0x17, R3 ;  /* 0x00000017ff057819 */ /* 0x000fe40000011603 */
[----:B------:R-:W-:Y:S02]  /*18e0*/  LOP3.LUT R7, R7, 0xff, RZ, 0xc0, !PT ;  /* 0x000000ff07077812 */ /* 0x000fe400078ec0ff */
[----:B------:R-:W-:Y:S02]  /*18f0*/  LOP3.LUT R5, R5, 0xff, RZ, 0xc0, !PT ;  /* 0x000000ff05057812 */ /* 0x000fe400078ec0ff */
[----:B------:R-:W-:Y:S02]  /*1900*/  IADD3 R12, PT, PT, R7, -0x1, RZ ;  /* 0xffffffff070c7810 */ /* 0x000fe40007ffe0ff */
[----:B------:R-:W-:-:S02]  /*1910*/  IADD3 R11, PT, PT, R5, -0x1, RZ ;  /* 0xffffffff050b7810 */ /* 0x000fc40007ffe0ff */
[----:B------:R-:W-:Y:S02]  /*1920*/  ISETP.GT.U32.AND P0, PT, R12, 0xfd, PT ;  /* 0x000000fd0c00780c */ /* 0x000fe40003f04070 */
[----:B------:R-:W-:Y:S02]  /*1930*/  MOV R8, R3 ;  /* 0x0000000300087202 */ /* 0x000fe40000000f00 */
        /* <DEDUP_REMOVED lines=26> */
.L_x_196:
[----:B------:R-:W-:Y:S02]  /*1ae0*/  LEA R4, R7, 0xc0800000, 0x17 ;  /* 0xc080000007047811 */ /* 0x000fe400078eb8ff */
[----:B------:R-:W-:-:S03]  /*1af0*/  IADD3 R5, PT, PT, R5, -0x7f, RZ ;  /* 0xffffff8105057810 */ /* 0x000fc60007ffe0ff */
[----:B------:R-:W-:Y:S02]  /*1b00*/  IMAD.IADD R4, R9, 0x1, -R4 ;  /* 0x0000000109047824 */ /* 0x000fe400078e0a04 */
[C---:B------:R-:W-:Y:S01]  /*1b10*/  IMAD R3, R5.reuse, -0x800000, R8 ;  /* 0xff80000005037824 */ /* 0x040fe200078e0208 */
[----:B------:R-:W-:Y:S01]  /*1b20*/  IADD3 R5, PT, PT, R5, 0x7f, -R7 ;  /* 0x0000007f05057810 */ /* 0x000fe20007ffe807 */
[----:B------:R-:W0:Y:S01]  /*1b30*/  MUFU.RCP R9, R4 ;  /* 0x0000000400097308 */ /* 0x000e220000001000 */
[----:B------:R-:W-:Y:S02]  /*1b40*/  FADD.FTZ R12, -R4, -RZ ;  /* 0x800000ff040c7221 */ /* 0x000fe40000010100 */
[----:B------:R-:W-:Y:S02]  /*1b50*/  IADD3 R5, PT, PT, R5, R10, RZ ;  /* 0x0000000a05057210 */ /* 0x000fe40007ffe0ff */
        /* <DEDUP_REMOVED lines=42> */
.L_x_202:
[----:B------:R-:W-:-:S04]  /*1e00*/  LOP3.LUT R8, R8, 0x80000000, RZ, 0xc0, !PT ;  /* 0x8000000008087812 */ /* 0x000fc800078ec0ff */
[----:B------:R-:W-:Y:S01]  /*1e10*/  LOP3.LUT R8, R8, 0x7f800000, RZ, 0xfc, !PT ;  /* 0x7f80000008087812 */ /* 0x000fe200078efcff */
[----:B------:R-:W-:Y:S06]  /*1e20*/  BRA `(.L_x_203) ;  /* 0x0000000000287947 */ /* 0x000fec0003800000 */
.L_x_201:
[----:B------:R-:W-:Y:S01]  /*1e30*/  LEA R8, R5, R8, 0x17 ;  /* 0x0000000805087211 */ /* 0x000fe200078eb8ff */
[----:B------:R-:W-:Y:S06]  /*1e40*/  BRA `(.L_x_203) ;  /* 0x0000000000207947 */ /* 0x000fec0003800000 */
.L_x_200:
[----:B------:R-:W-:-:S04]  /*1e50*/  LOP3.LUT R8, R9, 0x80000000, R8, 0x48, !PT ;  /* 0x8000000009087812 */ /* 0x000fc800078e4808 */
[----:B------:R-:W-:Y:S01]  /*1e60*/  LOP3.LUT R8, R8, 0x7f800000, RZ, 0xfc, !PT ;  /* 0x7f80000008087812 */ /* 0x000fe200078efcff */
[----:B------:R-:W-:Y:S06]  /*1e70*/  BRA `(.L_x_203) ;  /* 0x0000000000147947 */ /* 0x000fec0003800000 */
.L_x_199:
[----:B------:R-:W-:Y:S01]  /*1e80*/  LOP3.LUT R8, R9, 0x80000000, R8, 0x48, !PT ;  /* 0x8000000009087812 */ /* 0x000fe200078e4808 */
[----:B------:R-:W-:Y:S06]  /*1e90*/  BRA `(.L_x_203) ;  /* 0x00000000000c7947 */ /* 0x000fec0003800000 */
.L_x_198:
[----:B------:R-:W0:Y:S01]  /*1ea0*/  MUFU.RSQ R8, -QNAN ;  /* 0xffc0000000087908 */ /* 0x000e220000001400 */
[----:B------:R-:W-:Y:S05]  /*1eb0*/  BRA `(.L_x_203) ;  /* 0x0000000000047947 */ /* 0x000fea0003800000 */
.L_x_197:
[----:B------:R-:W-:-:S07]  /*1ec0*/  FADD.FTZ R8, R3, R4 ;  /* 0x0000000403087221 */ /* 0x000fce0000010000 */
.L_x_203:
[----:B------:R-:W-:-:S04]  /*1ed0*/  HFMA2 R7, -RZ, RZ, 0, 0 ;  /* 0x00000000ff077431 */ /* 0x000fc800000001ff */
[----:B0-----:R-:W-:Y:S05]  /*1ee0*/  RET.REL.NODEC R6 `(_Z5cInv1P6float2S0_ii) ;  /* 0xffffffe006447950 */ /* 0x001fea0003c3ffff */
.L_x_204:
        /* <DEDUP_REMOVED lines=9> */
.L_x_234:


//--------------------- .text._Z5cInv2P6float2S0_ii --------------------------
	.section	.text._Z5cInv2P6float2S0_ii,"ax",@progbits
	.align	128
        .global         _Z5cInv2P6float2S0_ii
        .type           _Z5cInv2P6float2S0_ii,@function
        .size           _Z5cInv2P6float2S0_ii,(.L_x_235 - _Z5cInv2P6float2S0_ii)
        .other          _Z5cInv2P6float2S0_ii,@"STO_CUDA_ENTRY STV_DEFAULT"
_Z5cInv2P6float2S0_ii:
.text._Z5cInv2P6float2S0_ii:
        /* <DEDUP_REMOVED lines=18> */
[----:B------:R-:W-:Y:S05]  /*0120*/  CALL.REL.NOINC `($__internal_10_$__cuda_sm3x_div_rn_noftz_f32_slowpath) ;  /* 0x0000000c00ec7944 */ /* 0x000fea0003c00000 */
[----:B------:R-:W-:-:S07]  /*0130*/  MOV R4, R0 ;  /* 0x0000000000047202 */ /* 0x000fce0000000f00 */
.L_x_205:
        /* <DEDUP_REMOVED lines=13> */
[----:B0-----:R-:W-:-:S07]  /*0210*/  I2FP.F32.S32 R0, UR5 ;  /* 0x0000000500007c45 */ /* 0x001fce0008201400 */
[----:B------:R-:W0:Y:S01]  /*0220*/  FCHK P0, R0, R3 ;  /* 0x0000000300007302 */ /* 0x000e220000000000 */
[----:B--2---:R-:W-:-:S04]  /*0230*/  FFMA R7, -R3, R4, 1 ;  /* 0x3f80000003077423 */ /* 0x004fc80000000104 */
[----:B------:R-:W-:-:S04]  /*0240*/  FFMA R7, R4, R7, R4 ;  /* 0x0000000704077223 */ /* 0x000fc80000000004 */
[----:B------:R-:W-:-:S04]  /*0250*/  FFMA R4, R0, R7, RZ ;  /* 0x0000000700047223 */ /* 0x000fc800000000ff */
[----:B------:R-:W-:Y:S01]  /*0260*/  FFMA R6, -R3, R4, R0 ;  /* 0x0000000403067223 */ /* 0x000fe20000000100 */
[----:B-1----:R-:W-:-:S03]  /*0270*/  IMAD R27, R5, UR4, R22 ;  /* 0x00000004051b7c24 */ /* 0x002fc6000f8e0216 */
[----:B------:R-:W-:Y:S01]  /*0280*/  FFMA R4, R7, R6, R4 ;  /* 0x0000000607047223 */ /* 0x000fe20000000004 */
[----:B0-----:R-:W-:Y:S06]  /*0290*/  @!P0 BRA `(.L_x_206) ;  /* 0x00000000000c8947 */ /* 0x001fec0003800000 */
[----:B------:R-:W-:-:S07]  /*02a0*/  MOV R4, 0x2c0 ;  /* 0x000002c000047802 */ /* 0x000fce0000000f00 */
[----:B------:R-:W-:Y:S05]  /*02b0*/  CALL.REL.NOINC `($__internal_10_$__cuda_sm3x_div_rn_noftz_f32_slowpath) ;  /* 0x0000000c00887944 */ /* 0x000fea0003c00000 */
[----:B------:R-:W-:-:S07]  /*02c0*/  MOV R4, R0 ;  /* 0x0000000000047202 */ /* 0x000fce0000000f00 */
.L_x_206:
[----:B------:R-:W0:Y:S01]  /*02d0*/  F2I.CEIL.NTZ R4, R4 ;  /* 0x0000000400047305 */ /* 0x000e22000020b100 */
[CC--:B------:R-:W-:Y:S01]  /*02e0*/  IADD3 R3, PT, PT, R2.reuse, R5.reuse, RZ ;  /* 0x0000000502037210 */ /* 0x0c0fe20007ffe0ff */
[----:B------:R-:W1:Y:S01]  /*02f0*/  LDCU.64 UR10, c[0x0][0x358] ;  /* 0x00006b00ff0a77ac */ /* 0x000e620008000a00 */
[C---:B------:R-:W-:Y:S01]  /*0300*/  LEA R23, R2.reuse, R5, 0x1 ;  /* 0x0000000502177211 */ /* 0x040fe200078e08ff */
[----:B------:R-:W-:Y:S02]  /*0310*/  IMAD R5, R2, 0x3, R5 ;  /* 0x0000000302057824 */ /* 0x000fe400078e0205 */
[--C-:B------:R-:W-:Y:S02]  /*0320*/  IMAD R26, R3, UR4, R22.reuse ;  /* 0x00000004031a7c24 */ /* 0x100fe4000f8e0216 */
[--C-:B------:R-:W-:Y:S02]  /*0330*/  IMAD R23, R23, UR4, R22.reuse ;  /* 0x0000000417177c24 */ /* 0x100fe4000f8e0216 */
[----:B------:R-:W-:Y:S01]  /*0340*/  IMAD R22, R5, UR4, R22 ;  /* 0x0000000405167c24 */ /* 0x000fe2000f8e0216 */
[----:B------:R-:W-:Y:S01]  /*0350*/  UMOV UR4, URZ ;  /* 0x000000ff00047c82 */ /* 0x000fe20008000000 */
[----:B0-----:R-:W-:-:S15]  /*0360*/  R2UR UR13, R4 ;  /* 0x00000000040d72ca */ /* 0x001fde00000e0000 */
.L_x_215:
[----:B------:R-:W-:-:S09]  /*0370*/  UISETP.GE.AND UP0, UPT, UR13, 0x1, UPT ;  /* 0x000000010d00788c */ /* 0x000fd2000bf06270 */
[----:B0123--:R-:W-:Y:S05]  /*0380*/  BRA.U !UP0, `(.L_x_207) ;  /* 0x0000000d08447547 */ /* 0x00ffea000b800000 */
[----:B------:R-:W0:Y:S01]  /*0390*/  S2R R0, SR_TID.X ;  /* 0x0000000000007919 */ /* 0x000e220000002100 */
[----:B------:R-:W2:Y:S01]  /*03a0*/  LDCU.64 UR14, c[0x0][0x390] ;  /* 0x00007200ff0e77ac */ /* 0x000ea20008000a00 */
[----:B------:R-:W3:Y:S01]  /*03b0*/  LDC.64 R30, c[0x0][0x380] ;  /* 0x0000e000ff1e7b82 */ /* 0x000ee20000000a00 */
[----:B------:R-:W0:Y:S01]  /*03c0*/  S2R R3, SR_CTAID.X ;  /* 0x0000000000037919 */ /* 0x000e220000002500 */
[----:B------:R-:W-:Y:S02]  /*03d0*/  UIMAD UR5, UR8, UR9, URZ ;  /* 0x00000009080572a4 */ /* 0x000fe4000f8e02ff */
[----:B------:R-:W-:-:S04]  /*03e0*/  UISETP.GE.U32.AND UP0, UPT, UR13, 0x4, UPT ;  /* 0x000000040d00788c */ /* 0x000fc8000bf06070 */
[----:B------:R-:W4:Y:S01]  /*03f0*/  S2UR UR7, SR_CTAID.X ;  /* 0x00000000000779c3 */ /* 0x000f220000002500 */
[----:B------:R-:W-:Y:S01]  /*0400*/  IMAD.U32 R5, RZ, RZ, UR5 ;  /* 0x00000005ff057e24 */ /* 0x000fe2000f8e00ff */
[----:B------:R-:W-:Y:S01]  /*0410*/  UMOV UR5, URZ ;  /* 0x000000ff00057c82 */ /* 0x000fe20008000000 */
[----:B--2---:R-:W-:Y:S01]  /*0420*/  MOV R7, UR14 ;  /* 0x0000000e00077c02 */ /* 0x004fe20008000f00 */
[----:B0-----:R-:W-:-:S04]  /*0430*/  IMAD R0, R3, UR8, R0 ;  /* 0x0000000803007c24 */ /* 0x001fc8000f8e0200 */
[----:B------:R-:W-:-:S05]  /*0440*/  IMAD R0, R5, UR4, R0 ;  /* 0x0000000405007c24 */ /* 0x000fca000f8e0200 */
[----:B------:R-:W-:-:S05]  /*0450*/  IADD3.X R2, PT, PT, R0, UR14, RZ, PT, !PT ;  /* 0x0000000e00027c10 */ /* 0x000fca000bffe4ff */
[----:B------:R-:W-:-:S04]  /*0460*/  IMAD R3, R7, UR15, R2 ;  /* 0x0000000f07037c24 */ /* 0x000fc8000f8e0202 */
[----:B---3--:R-:W-:Y:S01]  /*0470*/  IMAD.WIDE R30, R3, 0x8, R30 ;  /* 0x00000008031e7825 */ /* 0x008fe200078e021e */
[----:B----4-:R-:W-:Y:S06]  /*0480*/  BRA.U !UP0, `(.L_x_208) ;  /* 0x0000000508cc7547 */ /* 0x010fec000b800000 */
[----:B------:R-:W0:Y:S01]  /*0490*/  S2R R3, SR_TID.X ;  /* 0x0000000000037919 */ /* 0x000e220000002100 */
[----:B------:R-:W0:Y:S01]  /*04a0*/  LDCU.64 UR16, c[0x0][0x390] ;  /* 0x00007200ff1077ac */ /* 0x000e220008000a00 */
[----:B------:R-:W2:Y:S01]  /*04b0*/  LDC R5, c[0x0][0x360] ;  /* 0x0000d800ff057b82 */ /* 0x000ea20000000800 */
[--C-:B------:R-:W-:Y:S01]  /*04c0*/  IMAD R6, R27, UR15, R7.reuse ;  /* 0x0000000f1b067c24 */ /* 0x100fe2000f8e0207 */
[----:B------:R-:W-:Y:S01]  /*04d0*/  ISETP.GT.AND P2, PT, R0, UR6, PT ;  /* 0x0000000600007c0c */ /* 0x000fe2000bf44270 */
[----:B------:R-:W-:Y:S01]  /*04e0*/  UIMAD UR5, UR9, UR4, UR7 ;  /* 0x00000004090572a4 */ /* 0x000fe2000f8e0207 */
[----:B------:R-:W-:Y:S01]  /*04f0*/  IMAD R4, R23, UR15, R7 ;  /* 0x0000000f17047c24 */ /* 0x000fe2000f8e0207 */
[----:B------:R-:W-:Y:S01]  /*0500*/  MOV R15, R27 ;  /* 0x0000001b000f7202 */ /* 0x000fe20000000f00 */
[----:B------:R-:W-:Y:S01]  /*0510*/  IMAD.MOV.U32 R11, RZ, RZ, R22 ;  /* 0x000000ffff0b7224 */ /* 0x000fe200078e0016 */
[----:B------:R-:W-:Y:S01]  /*0520*/  MOV R13, R23 ;  /* 0x00000017000d7202 */ /* 0x000fe20000000f00 */
[----:B------:R-:W-:Y:S01]  /*0530*/  VIADD R4, R4, 0x1 ;  /* 0x0000000104047836 */ /* 0x000fe20000000000 */
[----:B------:R-:W-:Y:S01]  /*0540*/  MOV R9, R26 ;  /* 0x0000001a00097202 */ /* 0x000fe20000000f00 */
[----:B------:R-:W3:Y:S01]  /*0550*/  LDCU UR7, c[0x0][0x394] ;  /* 0x00007280ff0777ac */ /* 0x000ee20008000800 */
[----:B------:R-:W-:-:S02]  /*0560*/  IADD3 R6, PT, PT, R6, 0x1, RZ ;  /* 0x0000000106067810 */ /* 0x000fc40007ffe0ff */
[----:B0-----:R-:W-:-:S05]  /*0570*/  IADD3 R3, PT, PT, R3, UR16, RZ ;  /* 0x0000001003037c10 */ /* 0x001fca000fffe0ff */
[--C-:B------:R-:W-:Y:S02]  /*0580*/  IMAD R10, R26, UR17, R3.reuse ;  /* 0x000000111a0a7c24 */ /* 0x100fe4000f8e0203 */
[--C-:B------:R-:W-:Y:S02]  /*0590*/  IMAD R12, R23, UR17, R3.reuse ;  /* 0x00000011170c7c24 */ /* 0x100fe4000f8e0203 */
[--C-:B------:R-:W-:Y:S02]  /*05a0*/  IMAD R14, R22, UR17, R3.reuse ;  /* 0x00000011160e7c24 */ /* 0x100fe4000f8e0203 */
[----:B------:R-:W-:Y:S02]  /*05b0*/  IMAD R3, R27, UR17, R3 ;  /* 0x000000111b037c24 */ /* 0x000fe4000f8e0203 */
[C---:B--2---:R-:W-:Y:S02]  /*05c0*/  IMAD R10, R5.reuse, UR5, R10 ;  /* 0x00000005050a7c24 */ /* 0x044fe4000f8e020a */
[----:B------:R-:W-:-:S02]  /*05d0*/  IMAD R12, R5, UR5, R12 ;  /* 0x00000005050c7c24 */ /* 0x000fc4000f8e020c */
[C---:B------:R-:W-:Y:S02]  /*05e0*/  IMAD R14, R5.reuse, UR5, R14 ;  /* 0x00000005050e7c24 */ /* 0x040fe4000f8e020e */
[----:B------:R-:W-:Y:S01]  /*05f0*/  IMAD R8, R5, UR5, R3 ;  /* 0x0000000505087c24 */ /* 0x000fe2000f8e0203 */
[----:B------:R-:W-:Y:S01]  /*0600*/  ULOP3.LUT UR5, UR13, 0x7ffffffc, URZ, 0xc0, !UPT ;  /* 0x7ffffffc0d057892 */ /* 0x000fe2000f8ec0ff */
[--C-:B------:R-:W-:Y:S02]  /*0610*/  IMAD R5, R22, UR15, R7.reuse ;  /* 0x0000000f16057c24 */ /* 0x100fe4000f8e0207 */
[----:B------:R-:W-:Y:S01]  /*0620*/  IMAD R3, R26, UR15, R7 ;  /* 0x0000000f1a037c24 */ /* 0x000fe2000f8e0207 */
[----:B------:R-:W-:Y:S01]  /*0630*/  UIADD3 UR5, UPT, UPT, -UR5, URZ, URZ ;  /* 0x000000ff05057290 */ /* 0x000fe2000fffe1ff */
[----:B------:R-:W-:Y:S01]  /*0640*/  IMAD R7, R28, UR15, RZ ;  /* 0x0000000f1c077c24 */ /* 0x000fe2000f8e02ff */
[----:B------:R-:W-:Y:S02]  /*0650*/  IADD3 R5, PT, PT, R5, 0x1, RZ ;  /* 0x0000000105057810 */ /* 0x000fe40007ffe0ff */
[----:B---3--:R-:W-:-:S08]  /*0660*/  IADD3 R3, PT, PT, R3, 0x1, RZ ;  /* 0x0000000103037810 */ /* 0x008fd00007ffe0ff */
.L_x_209:
[----:B------:R-:W-:Y:S02]  /*0670*/  UMOV UR15, UR7 ;  /* 0x00000007000f7c82 */ /* 0x000fe40008000000 */
[----:B------:R-:W-:-:S04]  /*0680*/  ISETP.GT.OR P1, PT, R15, UR15, P2 ;  /* 0x0000000f0f007c0c */ /* 0x000fc80009724670 */
[----:B------:R-:W-:-:S13]  /*0690*/  ISETP.LT.OR P1, PT, R2, R15, P1 ;  /* 0x0000000f0200720c */ /* 0x000fda0000f21670 */
[----:B0-----:R-:W0:Y:S01]  /*06a0*/  @!P1 LDC.64 R34, c[0x0][0x388] ;  /* 0x0000e200ff229b82 */ /* 0x001e220000000a00 */
[----:B------:R-:W-:Y:S01]  /*06b0*/  @!P1 IADD3 R19, PT, PT, R6, -0x1, RZ ;  /* 0xffffffff06139810 */ /* 0x000fe20007ffe0ff */
[----:B-1----:R-:W2:Y:S01]  /*06c0*/  @!P1 LDG.E.64 R16, desc[UR10][R30.64] ;  /* 0x0000000a1e109981 */ /* 0x002ea2000c1e1b00 */
[----:B------:R-:W-:-:S03]  /*06d0*/  @!P1 IADD3 R21, PT, PT, R8, 0x1, RZ ;  /* 0x0000000108159810 */ /* 0x000fc60007ffe0ff */
[----:B0-----:R-:W-:-:S06]  /*06e0*/  @!P1 IMAD.WIDE R18, R19, 0x8, R34 ;  /* 0x0000000813129825 */ /* 0x001fcc00078e0222 */
[----:B------:R-:W2:Y:S01]  /*06f0*/  @!P1 LDG.E.64 R18, desc[UR10][R18.64] ;  /* 0x0000000a12129981 */ /* 0x000ea2000c1e1b00 */
[----:B------:R-:W-:-:S05]  /*0700*/  @!P1 IMAD.WIDE R34, R21, 0x8, R34 ;  /* 0x0000000815229825 */ /* 0x000fca00078e0222 */
[----:B------:R-:W3:Y:S01]  /*0710*/  @!P1 LDG.E.64 R20, desc[UR10][R34.64] ;  /* 0x0000000a22149981 */ /* 0x000ee2000c1e1b00 */
[----:B------:R-:W-:-:S04]  /*0720*/  ISETP.GT.OR P0, PT, R9, UR15, P2 ;  /* 0x0000000f09007c0c */ /* 0x000fc80009704670 */
[----:B------:R-:W-:-:S13]  /*0730*/  ISETP.LT.OR P0, PT, R2, R9, P0 ;  /* 0x000000090200720c */ /* 0x000fda0000701670 */
[----:B------:R-:W0:Y:S01]  /*0740*/  @!P0 LDC.64 R32, c[0x0][0x388] ;  /* 0x0000e200ff208b82 */ /* 0x000e220000000a00 */
[----:B------:R-:W-:-:S04]  /*0750*/  @!P0 VIADD R37, R10, 0x1 ;  /* 0x000000010a258836 */ /* 0x000fc80000000000 */
[----:B0-----:R-:W-:-:S04]  /*0760*/  @!P0 IMAD.WIDE R36, R37, 0x8, R32 ;  /* 0x0000000825248825 */ /* 0x001fc800078e0220 */
[-C--:B--2---:R-:W-:Y:S01]  /*0770*/  @!P1 FMUL R25, R19, R17.reuse ;  /* 0x0000001113199220 */ /* 0x084fe20000400000 */
[C---:B------:R-:W-:Y:S01]  /*0780*/  @!P1 FMUL R24, R18.reuse, R17 ;  /* 0x0000001112189220 */ /* 0x040fe20000400000 */
[----:B------:R-:W-:Y:S02]  /*0790*/  @!P0 IADD3 R17, PT, PT, R3, -0x1, RZ ;  /* 0xffffffff03118810 */ /* 0x000fe40007ffe0ff */
[-C--:B------:R-:W-:Y:S01]  /*07a0*/  @!P1 FFMA R25, R18, R16.reuse, -R25 ;  /* 0x0000001012199223 */ /* 0x080fe20000000819 */
[----:B------:R-:W-:Y:S02]  /*07b0*/  @!P1 FFMA R16, R19, R16, R24 ;  /* 0x0000001013109223 */ /* 0x000fe40000000018 */
[----:B------:R-:W-:-:S04]  /*07c0*/  @!P0 IMAD.WIDE R18, R17, 0x8, R32 ;  /* 0x0000000811128825 */ /* 0x000fc800078e0220 */
[----:B---3--:R-:W-:Y:S01]  /*07d0*/  @!P1 FADD R24, R20, -R25 ;  /* 0x8000001914189221 */ /* 0x008fe20000000000 */
[----:B------:R-:W-:-:S05]  /*07e0*/  @!P1 FADD R25, R21, -R16 ;  /* 0x8000001015199221 */ /* 0x000fca0000000000 */
[----:B------:R0:W-:Y:S04]  /*07f0*/  @!P1 STG.E.64 desc[UR10][R34.64], R24 ;  /* 0x0000001822009986 */ /* 0x0001e8000c101b0a */
[----:B------:R-:W2:Y:S04]  /*0800*/  @!P0 LDG.E.64 R16, desc[UR10][R30.64] ;  /* 0x0000000a1e108981 */ /* 0x000ea8000c1e1b00 */
[----:B------:R-:W2:Y:S04]  /*0810*/  @!P0 LDG.E.64 R18, desc[UR10][R18.64] ;  /* 0x0000000a12128981 */ /* 0x000ea8000c1e1b00 */
[----:B------:R-:W3:Y:S01]  /*0820*/  @!P0 LDG.E.64 R20, desc[UR10][R36.64] ;  /* 0x0000000a24148981 */ /* 0x000ee2000c1e1b00 */
[----:B------:R-:W-:-:S04]  /*0830*/  ISETP.GT.OR P1, PT, R13, UR15, P2 ;  /* 0x0000000f0d007c0c */ /* 0x000fc80009724670 */
[----:B------:R-:W-:-:S13]  /*0840*/  ISETP.LT.OR P1, PT, R2, R13, P1 ;  /* 0x0000000d0200720c */ /* 0x000fda0000f21670 */
[----:B------:R-:W1:Y:S01]  /*0850*/  @!P1 LDC.64 R32, c[0x0][0x388] ;  /* 0x0000e200ff209b82 */ /* 0x000e620000000a00 */
[----:B0-----:R-:W-:-:S05]  /*0860*/  @!P1 IADD3 R35, PT, PT, R12, 0x1, RZ ;  /* 0x000000010c239810 */ /* 0x001fca0007ffe0ff */
[----:B-1----:R-:W-:-:S04]  /*0870*/  @!P1 IMAD.WIDE R34, R35, 0x8, R32 ;  /* 0x0000000823229825 */ /* 0x002fc800078e0220 */
[-C--:B--2---:R-:W-:Y:S01]  /*0880*/  @!P0 FMUL R29, R19, R17.reuse ;  /* 0x00000011131d8220 */ /* 0x084fe20000400000 */
[----:B------:R-:W-:-:S03]  /*0890*/  @!P0 FMUL R17, R18, R17 ;  /* 0x0000001112118220 */ /* 0x000fc60000400000 */
[-C--:B------:R-:W-:Y:S01]  /*08a0*/  @!P0 FFMA R29, R18, R16.reuse, -R29 ;  /* 0x00000010121d8223 */ /* 0x080fe2000000081d */
[----:B------:R-:W-:Y:S01]  /*08b0*/  @!P0 FFMA R16, R19, R16, R17 ;  /* 0x0000001013108223 */ /* 0x000fe20000000011 */
[----:B------:R-:W-:Y:S02]  /*08c0*/  @!P1 IADD3 R17, PT, PT, R4, -0x1, RZ ;  /* 0xffffffff04119810 */ /* 0x000fe40007ffe0ff */
[----:B---3--:R-:W-:Y:S01]  /*08d0*/  @!P0 FADD R24, R20, -R29 ;  /* 0x8000001d14188221 */ /* 0x008fe20000000000 */
[----:B------:R-:W-:Y:S02]  /*08e0*/  @!P0 FADD R25, R21, -R16 ;  /* 0x8000001015198221 */ /* 0x000fe40000000000 */
[----:B------:R-:W-:-:S03]  /*08f0*/  @!P1 IMAD.WIDE R18, R17, 0x8, R32 ;  /* 0x0000000811129825 */ /* 0x000fc600078e0220 */
[----:B------:R0:W-:Y:S04]  /*0900*/  @!P0 STG.E.64 desc[UR10][R36.64], R24 ;  /* 0x0000001824008986 */ /* 0x0001e8000c101b0a */
[----:B------:R-:W2:Y:S04]  /*0910*/  @!P1 LDG.E.64 R16, desc[UR10][R30.64] ;  /* 0x0000000a1e109981 */ /* 0x000ea8000c1e1b00 */
[----:B------:R-:W2:Y:S04]  /*0920*/  @!P1 LDG.E.64 R18, desc[UR10][R18.64] ;  /* 0x0000000a12129981 */ /* 0x000ea8000c1e1b00 */
[----:B------:R-:W0:Y:S01]  /*0930*/  @!P1 LDG.E.64 R20, desc[UR10][R34.64] ;  /* 0x0000000a22149981 */ /* 0x000e22000c1e1b00 */
[----:B------:R-:W-:-:S04]  /*0940*/  ISETP.GT.OR P0, PT, R11, UR15, P2 ;  /* 0x0000000f0b007c0c */ /* 0x000fc80009704670 */
[----:B------:R-:W-:-:S13]  /*0950*/  ISETP.LT.OR P0, PT, R2, R11, P0 ;  /* 0x0000000b0200720c */ /* 0x000fda0000701670 */
[----:B------:R-:W1:Y:S01]  /*0960*/  @!P0 LDC.64 R32, c[0x0][0x388] ;  /* 0x0000e200ff208b82 */ /* 0x000e620000000a00 */
[-C--:B--2---:R-:W-:Y:S01]  /*0970*/  @!P1 FMUL R29, R19, R17.reuse ;  /* 0x00000011131d9220 */ /* 0x084fe20000400000 */
[----:B------:R-:W-:-:S03]  /*0980*/  @!P1 FMUL R17, R18, R17 ;  /* 0x0000001112119220 */ /* 0x000fc60000400000 */
[-C--:B------:R-:W-:Y:S01]  /*0990*/  @!P1 FFMA R29, R18, R16.reuse, -R29 ;  /* 0x00000010121d9223 */ /* 0x080fe2000000081d */
[----:B------:R-:W-:Y:S01]  /*09a0*/  @!P1 FFMA R16, R19, R16, R17 ;  /* 0x0000001013109223 */ /* 0x000fe20000000011 */
[----:B------:R-:W-:Y:S02]  /*09b0*/  @!P0 IADD3 R17, PT, PT, R5, -0x1, RZ ;  /* 0xffffffff05118810 */ /* 0x000fe40007ffe0ff */
[----:B0-----:R-:W-:Y:S01]  /*09c0*/  @!P1 FADD R24, R20, -R29 ;  /* 0x8000001d14189221 */ /* 0x001fe20000000000 */
[----:B------:R-:W-:Y:S02]  /*09d0*/  @!P1 FADD R25, R21, -R16 ;  /* 0x8000001015199221 */ /* 0x000fe40000000000 */
[--C-:B-1----:R-:W-:Y:S01]  /*09e0*/  @!P0 IMAD.WIDE R18, R17, 0x8, R32.reuse ;  /* 0x0000000811128825 */ /* 0x102fe200078e0220 */
[----:B------:R-:W-:Y:S02]  /*09f0*/  @!P0 IADD3 R21, PT, PT, R14, 0x1, RZ ;  /* 0x000000010e158810 */ /* 0x000fe40007ffe0ff */
[----:B------:R0:W-:Y:S04]  /*0a00*/  @!P1 STG.E.64 desc[UR10][R34.64], R24 ;  /* 0x0000001822009986 */ /* 0x0001e8000c101b0a */
[----:B------:R-:W2:Y:S01]  /*0a10*/  @!P0 LDG.E.64 R16, desc[UR10][R30.64] ;  /* 0x0000000a1e108981 */ /* 0x000ea2000c1e1b00 */
[----:B------:R-:W-:-:S03]  /*0a20*/  @!P0 IMAD.WIDE R32, R21, 0x8, R32 ;  /* 0x0000000815208825 */ /* 0x000fc600078e0220 */
[----:B------:R-:W2:Y:S04]  /*0a30*/  @!P0 LDG.E.64 R18, desc[UR10][R18.64] ;  /* 0x0000000a12128981 */ /* 0x000ea8000c1e1b00 */
[----:B------:R-:W3:Y:S01]  /*0a40*/  @!P0 LDG.E.64 R20, desc[UR10][R32.64] ;  /* 0x0000000a20148981 */ /* 0x000ee2000c1e1b00 */
[----:B------:R-:W-:-:S04]  /*0a50*/  UIADD3 UR5, UPT, UPT, UR5, 0x4, URZ ;  /* 0x0000000405057890 */ /* 0x000fc8000fffe0ff */
[----:B------:R-:W-:Y:S01]  /*0a60*/  UISETP.NE.AND UP0, UPT, UR5, URZ, UPT ;  /* 0x000000ff0500728c */ /* 0x000fe2000bf05270 */
[C---:B------:R-:W-:Y:S01]  /*0a70*/  IMAD R15, R28.reuse, 0x4, R15 ;  /* 0x000000041c0f7824 */ /* 0x040fe200078e020f */
[C---:B------:R-:W-:Y:S01]  /*0a80*/  LEA R9, R28.reuse, R9, 0x2 ;  /* 0x000000091c097211 */ /* 0x040fe200078e10ff */
[C---:B------:R-:W-:Y:S01]  /*0a90*/  IMAD R6, R7.reuse, 0x4, R6 ;  /* 0x0000000407067824 */ /* 0x040fe200078e0206 */
[C---:B------:R-:W-:Y:S01]  /*0aa0*/  LEA R13, R28.reuse, R13, 0x2 ;  /* 0x0000000d1c0d7211 */ /* 0x040fe200078e10ff */
[C---:B------:R-:W-:Y:S01]  /*0ab0*/  IMAD R14, R7.reuse, 0x4, R14 ;  /* 0x00000004070e7824 */ /* 0x040fe200078e020e */
[----:B------:R-:W-:Y:S02]  /*0ac0*/  LEA R11, R28, R11, 0x2 ;  /* 0x0000000b1c0b7211 */ /* 0x000fe400078e10ff */
[C---:B------:R-:W-:Y:S02]  /*0ad0*/  LEA R8, R7.reuse, R8, 0x2 ;  /* 0x0000000807087211 */ /* 0x040fe400078e10ff */
[----:B------:R-:W-:-:S02]  /*0ae0*/  LEA R10, R7, R10, 0x2 ;  /* 0x0000000a070a7211 */ /* 0x000fc400078e10ff */
[C---:B------:R-:W-:Y:S02]  /*0af0*/  LEA R3, R7.reuse, R3, 0x2 ;  /* 0x0000000307037211 */ /* 0x040fe400078e10ff */
[C---:B------:R-:W-:Y:S02]  /*0b00*/  LEA R12, R7.reuse, R12, 0x2 ;  /* 0x0000000c070c7211 */ /* 0x040fe400078e10ff */
[C---:B------:R-:W-:Y:S02]  /*0b10*/  LEA R4, R7.reuse, R4, 0x2 ;  /* 0x0000000407047211 */ /* 0x040fe400078e10ff */
[----:B------:R-:W-:Y:S01]  /*0b20*/  LEA R5, R7, R5, 0x2 ;  /* 0x0000000507057211 */ /* 0x000fe200078e10ff */
[-C--:B--2---:R-:W-:Y:S01]  /*0b30*/  @!P0 FMUL R29, R19, R17.reuse ;  /* 0x00000011131d8220 */ /* 0x084fe20000400000 */
[----:B------:R-:W-:-:S03]  /*0b40*/  @!P0 FMUL R36, R18, R17 ;  /* 0x0000001112248220 */ /* 0x000fc60000400000 */
[-C--:B------:R-:W-:Y:S01]  /*0b50*/  @!P0 FFMA R29, R18, R16.reuse, -R29 ;  /* 0x00000010121d8223 */ /* 0x080fe2000000081d */
[----:B------:R-:W-:-:S03]  /*0b60*/  @!P0 FFMA R36, R19, R16, R36 ;  /* 0x0000001013248223 */ /* 0x000fc60000000024 */
[----:B---3--:R-:W-:Y:S01]  /*0b70*/  @!P0 FADD R20, R20, -R29 ;  /* 0x8000001d14148221 */ /* 0x008fe20000000000 */
[----:B------:R-:W-:-:S05]  /*0b80*/  @!P0 FADD R21, R21, -R36 ;  /* 0x8000002415158221 */ /* 0x000fca0000000000 */
[----:B------:R0:W-:Y:S01]  /*0b90*/  @!P0 STG.E.64 desc[UR10][R32.64], R20 ;  /* 0x0000001420008986 */ /* 0x0001e2000c101b0a */
[----:B------:R-:W-:Y:S05]  /*0ba0*/  BRA.U UP0, `(.L_x_209) ;  /* 0xfffffff900b07547 */ /* 0x000fea000b83ffff */
[----:B------:R-:W-:-:S12]  /*0bb0*/  ULOP3.LUT UR5, UR13, 0x7ffffffc, URZ, 0xc0, !UPT ;  /* 0x7ffffffc0d057892 */ /* 0x000fd8000f8ec0ff */
.L_x_208:
[----:B------:R-:W-:-:S09]  /*0bc0*/  ULOP3.LUT UP0, UR7, UR13, 0x3, URZ, 0xc0, !UPT ;  /* 0x000000030d077892 */ /* 0x000fd2000f80c0ff */
[----:B------:R-:W-:Y:S05]  /*0bd0*/  BRA.U !UP0, `(.L_x_207) ;  /* 0x0000000508307547 */ /* 0x000fea000b800000 */
[----:B------:R-:W-:Y:S01]  /*0be0*/  IMAD R13, R28, UR5, R27 ;  /* 0x000000051c0d7c24 */ /* 0x000fe2000f8e021b */
[----:B------:R-:W-:Y:S04]  /*0bf0*/  BSSY.RECONVERGENT B0, `(.L_x_210) ;  /* 0x0000016000007945 */ /* 0x000fe80003800200 */
[----:B------:R-:W-:-:S04]  /*0c00*/  ISETP.GT.AND P0, PT, R13, UR15, PT ;  /* 0x0000000f0d007c0c */ /* 0x000fc8000bf04270 */
[----:B------:R-:W-:-:S04]  /*0c10*/  ISETP.GT.OR P0, PT, R0, UR6, P0 ;  /* 0x0000000600007c0c */ /* 0x000fc80008704670 */
[----:B------:R-:W-:-:S13]  /*0c20*/  ISETP.LT.OR P0, PT, R2, R13, P0 ;  /* 0x0000000d0200720c */ /* 0x000fda0000701670 */
[----:B------:R-:W-:Y:S05]  /*0c30*/  @P0 BRA `(.L_x_211) ;  /* 0x0000000000440947 */ /* 0x000fea0003800000 */
[----:B------:R-:W2:Y:S01]  /*0c40*/  LDCU UR5, c[0x0][0x390] ;  /* 0x00007200ff0577ac */ /* 0x000ea20008000800 */
[----:B------:R-:W3:Y:S01]  /*0c50*/  LDC.64 R6, c[0x0][0x388] ;  /* 0x0000e200ff067b82 */ /* 0x000ee20000000a00 */
[----:B------:R-:W-:Y:S01]  /*0c60*/  IMAD R3, R13, UR15, R2 ;  /* 0x0000000f0d037c24 */ /* 0x000fe2000f8e0202 */
[----:B--2---:R-:W-:-:S05]  /*0c70*/  MOV R4, UR5 ;  /* 0x0000000500047c02 */ /* 0x004fca0008000f00 */
[----:B------:R-:W-:Y:S02]  /*0c80*/  IMAD R9, R13, UR15, R4 ;  /* 0x0000000f0d097c24 */ /* 0x000fe4000f8e0204 */
[----:B-1----:R-:W2:Y:S02]  /*0c90*/  LDG.E.64 R4, desc[UR10][R30.64] ;  /* 0x0000000a1e047981 */ /* 0x002ea4000c1e1b00 */
[----:B---3--:R-:W-:-:S06]  /*0ca0*/  IMAD.WIDE R8, R9, 0x8, R6 ;  /* 0x0000000809087825 */ /* 0x008fcc00078e0206 */
[----:B------:R-:W2:Y:S01]  /*0cb0*/  LDG.E.64 R8, desc[UR10][R8.64] ;  /* 0x0000000a08087981 */ /* 0x000ea2000c1e1b00 */
[----:B------:R-:W-:-:S05]  /*0cc0*/  IMAD.WIDE R6, R3, 0x8, R6 ;  /* 0x0000000803067825 */ /* 0x000fca00078e0206 */
[----:B------:R-:W3:Y:S01]  /*0cd0*/  LDG.E.64 R10, desc[UR10][R6.64] ;  /* 0x0000000a060a7981 */ /* 0x000ee2000c1e1b00 */
[-C--:B--2---:R-:W-:Y:S01]  /*0ce0*/  FMUL R3, R9, R5.reuse ;  /* 0x0000000509037220 */ /* 0x084fe20000400000 */
[----:B------:R-:W-:-:S03]  /*0cf0*/  FMUL R12, R8, R5 ;  /* 0x00000005080c7220 */ /* 0x000fc60000400000 */
[-C--:B------:R-:W-:Y:S01]  /*0d00*/  FFMA R3, R8, R4.reuse, -R3 ;  /* 0x0000000408037223 */ /* 0x080fe20000000803 */
[----:B------:R-:W-:-:S03]  /*0d10*/  FFMA R12, R9, R4, R12 ;  /* 0x00000004090c7223 */ /* 0x000fc6000000000c */
[----:B---3--:R-:W-:Y:S01]  /*0d20*/  FADD R10, R10, -R3 ;  /* 0x800000030a0a7221 */ /* 0x008fe20000000000 */
[----:B------:R-:W-:-:S05]  /*0d30*/  FADD R11, R11, -R12 ;  /* 0x8000000c0b0b7221 */ /* 0x000fca0000000000 */
[----:B------:R2:W-:Y:S02]  /*0d40*/  STG.E.64 desc[UR10][R6.64], R10 ;  /* 0x0000000a06007986 */ /* 0x0005e4000c101b0a */
.L_x_211:
[----:B-1----:R-:W-:Y:S05]  /*0d50*/  BSYNC.RECONVERGENT B0 ;  /* 0x0000000000007941 */ /* 0x002fea0003800200 */
.L_x_210:
[----:B------:R-:W-:-:S09]  /*0d60*/  UISETP.NE.AND UP0, UPT, UR7, 0x1, UPT ;  /* 0x000000010700788c */ /* 0x000fd2000bf05270 */
[----:B------:R-:W-:Y:S05]  /*0d70*/  BRA.U !UP0, `(.L_x_207) ;  /* 0x0000000108c87547 */ /* 0x000fea000b800000 */
[----:B------:R-:W-:Y:S01]  /*0d80*/  IADD3 R13, PT, PT, R28, R13, RZ ;  /* 0x0000000d1c0d7210 */ /* 0x000fe20007ffe0ff */
[----:B------:R-:W-:Y:S03]  /*0d90*/  BSSY.RECONVERGENT B0, `(.L_x_212) ;  /* 0x0000016000007945 */ /* 0x000fe60003800200 */
[----:B------:R-:W-:-:S04]  /*0da0*/  ISETP.GT.AND P0, PT, R13, UR15, PT ;  /* 0x0000000f0d007c0c */ /* 0x000fc8000bf04270 */
[----:B------:R-:W-:-:S04]  /*0db0*/  ISETP.GT.OR P0, PT, R0, UR6, P0 ;  /* 0x0000000600007c0c */ /* 0x000fc80008704670 */
[----:B------:R-:W-:-:S13]  /*0dc0*/  ISETP.LT.OR P0, PT, R2, R13, P0 ;  /* 0x0000000d0200720c */ /* 0x000fda0000701670 */
[----:B------:R-:W-:Y:S05]  /*0dd0*/  @P0 BRA `(.L_x_213) ;  /* 0x0000000000440947 */ /* 0x000fea0003800000 */
[----:B------:R-:W1:Y:S01]  /*0de0*/  LDCU UR5, c[0x0][0x390] ;  /* 0x00007200ff0577ac */ /* 0x000e620008000800 */
[----:B--2---:R-:W2:Y:S01]  /*0df0*/  LDC.64 R6, c[0x0][0x388] ;  /* 0x0000e200ff067b82 */ /* 0x004ea20000000a00 */
[----:B------:R-:W-:Y:S01]  /*0e00*/  IMAD R3, R13, UR15, R2 ;  /* 0x0000000f0d037c24 */ /* 0x000fe2000f8e0202 */
[----:B-1----:R-:W-:-:S05]  /*0e10*/  MOV R4, UR5 ;  /* 0x0000000500047c02 */ /* 0x002fca0008000f00 */
[----:B------:R-:W-:Y:S02]  /*0e20*/  IMAD R9, R13, UR15, R4 ;  /* 0x0000000f0d097c24 */ /* 0x000fe4000f8e0204 */
[----:B------:R-:W3:Y:S02]  /*0e30*/  LDG.E.64 R4, desc[UR10][R30.64] ;  /* 0x0000000a1e047981 */ /* 0x000ee4000c1e1b00 */
[----:B--2---:R-:W-:-:S06]  /*0e40*/  IMAD.WIDE R8, R9, 0x8, R6 ;  /* 0x0000000809087825 */ /* 0x004fcc00078e0206 */
[----:B------:R-:W3:Y:S01]  /*0e50*/  LDG.E.64 R8, desc[UR10][R8.64] ;  /* 0x0000000a08087981 */ /* 0x000ee2000c1e1b00 */
[----:B------:R-:W-:-:S05]  /*0e60*/  IMAD.WIDE R6, R3, 0x8, R6 ;  /* 0x0000000803067825 */ /* 0x000fca00078e0206 */
[----:B------:R-:W2:Y:S01]  /*0e70*/  LDG.E.64 R10, desc[UR10][R6.64] ;  /* 0x0000000a060a7981 */ /* 0x000ea2000c1e1b00 */
[-C--:B---3--:R-:W-:Y:S01]  /*0e80*/  FMUL R3, R9, R5.reuse ;  /* 0x0000000509037220 */ /* 0x088fe20000400000 */
[----:B------:R-:W-:-:S03]  /*0e90*/  FMUL R12, R8, R5 ;  /* 0x00000005080c7220 */ /* 0x000fc60000400000 */
[-C--:B------:R-:W-:Y:S01]  /*0ea0*/  FFMA R3, R8, R4.reuse, -R3 ;  /* 0x0000000408037223 */ /* 0x080fe20000000803 */
[----:B------:R-:W-:-:S03]  /*0eb0*/  FFMA R12, R9, R4, R12 ;  /* 0x00000004090c7223 */ /* 0x000fc6000000000c */
[----:B--2---:R-:W-:Y:S01]  /*0ec0*/  FADD R10, R10, -R3 ;  /* 0x800000030a0a7221 */ /* 0x004fe20000000000 */
[----:B------:R-:W-:-:S05]  /*0ed0*/  FADD R11, R11, -R12 ;  /* 0x8000000c0b0b7221 */ /* 0x000fca0000000000 */
[----:B------:R1:W-:Y:S02]  /*0ee0*/  STG.E.64 desc[UR10][R6.64], R10 ;  /* 0x0000000a06007986 */ /* 0x0003e4000c101b0a */
.L_x_213:
[----:B------:R-:W-:Y:S05]  /*0ef0*/  BSYNC.RECONVERGENT B0 ;  /* 0x0000000000007941 */ /* 0x000fea0003800200 */
.L_x_212:
[----:B------:R-:W-:-:S09]  /*0f00*/  UISETP.NE.AND UP0, UPT, UR7, 0x2, UPT ;  /* 0x000000020700788c */ /* 0x000fd2000bf05270 */
[----:B------:R-:W-:Y:S05]  /*0f10*/  BRA.U !UP0, `(.L_x_207) ;  /* 0x0000000108607547 */ /* 0x000fea000b800000 */
[----:B------:R-:W-:Y:S01]  /*0f20*/  IMAD.IADD R3, R28, 0x1, R13 ;  /* 0x000000011c037824 */ /* 0x000fe200078e020d */
[----:B------:R-:W-:Y:S04]  /*0f30*/  BSSY.RECONVERGENT B0, `(.L_x_207) ;  /* 0x0000016000007945 */ /* 0x000fe80003800200 */
[----:B------:R-:W-:-:S04]  /*0f40*/  ISETP.GT.AND P0, PT, R3, UR15, PT ;  /* 0x0000000f03007c0c */ /* 0x000fc8000bf04270 */
[----:B------:R-:W-:-:S04]  /*0f50*/  ISETP.GT.OR P0, PT, R0, UR6, P0 ;  /* 0x0000000600007c0c */ /* 0x000fc80008704670 */
[----:B------:R-:W-:-:S13]  /*0f60*/  ISETP.LT.OR P0, PT, R2, R3, P0 ;  /* 0x000000030200720c */ /* 0x000fda0000701670 */
[----:B------:R-:W-:Y:S05]  /*0f70*/  @P0 BRA `(.L_x_214) ;  /* 0x0000000000440947 */ /* 0x000fea0003800000 */
[----:B------:R-:W3:Y:S01]  /*0f80*/  LDCU UR5, c[0x0][0x390] ;  /* 0x00007200ff0577ac */ /* 0x000ee20008000800 */
[----:B-12---:R-:W1:Y:S01]  /*0f90*/  LDC.64 R6, c[0x0][0x388] ;  /* 0x0000e200ff067b82 */ /* 0x006e620000000a00 */
[----:B------:R-:W2:Y:S01]  /*0fa0*/  LDG.E.64 R30, desc[UR10][R30.64] ;  /* 0x0000000a1e1e7981 */ /* 0x000ea2000c1e1b00 */
[----:B---3--:R-:W-:-:S05]  /*0fb0*/  MOV R0, UR5 ;  /* 0x0000000500007c02 */ /* 0x008fca0008000f00 */
[C---:B------:R-:W-:Y:S02]  /*0fc0*/  IMAD R5, R3.reuse, UR15, R0 ;  /* 0x0000000f03057c24 */ /* 0x040fe4000f8e0200 */
[----:B------:R-:W-:Y:S02]  /*0fd0*/  IMAD R3, R3, UR15, R2 ;  /* 0x0000000f03037c24 */ /* 0x000fe4000f8e0202 */
[----:B-1----:R-:W-:-:S06]  /*0fe0*/  IMAD.WIDE R4, R5, 0x8, R6 ;  /* 0x0000000805047825 */ /* 0x002fcc00078e0206 */
        /* <DEDUP_REMOVED lines=10> */
.L_x_214:
[----:B------:R-:W-:Y:S05]  /*1090*/  BSYNC.RECONVERGENT B0 ;  /* 0x0000000000007941 */ /* 0x000fea0003800200 */
.L_x_207:
[----:B------:R-:W-:-:S04]  /*10a0*/  UIADD3 UR4, UPT, UPT, UR4, 0x1, URZ ;  /* 0x0000000104047890 */ /* 0x000fc8000fffe0ff */
[----:B------:R-:W-:-:S09]  /*10b0*/  UISETP.NE.AND UP0, UPT, UR4, UR12, UPT ;  /* 0x0000000c0400728c */ /* 0x000fd2000bf05270 */
[----:B------:R-:W-:Y:S05]  /*10c0*/  BRA.U UP0, `(.L_x_215) ;  /* 0xfffffff100a87547 */ /* 0x000fea000b83ffff */
[----:B-1----:R-:W-:Y:S05]  /*10d0*/  EXIT ;  /* 0x000000000000794d */ /* 0x002fea0003800000 */
        .weak           $__internal_10_$__cuda_sm3x_div_rn_noftz_f32_slowpath
        .type           $__internal_10_$__cuda_sm3x_div_rn_noftz_f32_slowpath,@function
        .size           $__internal_10_$__cuda_sm3x_div_rn_noftz_f32_slowpath,(.L_x_235 - $__internal_10_$__cuda_sm3x_div_rn_noftz_f32_slowpath)
$__internal_10_$__cuda_sm3x_div_rn_noftz_f32_slowpath:
        /* <DEDUP_REMOVED lines=28> */
[----:B------:R-:W-:Y:S01]  /*12a0*/  @P0 IMAD.MOV.U32 R6, RZ, RZ, RZ ;  /* 0x000000ffff060224 */ /* 0x000fe200078e00ff */
[----:B------:R-:W-:Y:S01]  /*12b0*/  @!P0 MOV R6, 0xffffffc0 ;  /* 0xffffffc000068802 */ /* 0x000fe20000000f00 */
[----:B------:R-:W-:Y:S01]  /*12c0*/  @!P0 FFMA R0, R0, 1.84467440737095516160e+19, RZ ;  /* 0x5f80000000008823 */ /* 0x000fe200000000ff */
[----:B------:R-:W-:Y:S02]  /*12d0*/  @!P1 FFMA R3, R3, 1.84467440737095516160e+19, RZ ;  /* 0x5f80000003039823 */ /* 0x000fe400000000ff */
[----:B------:R-:W-:-:S07]  /*12e0*/  @!P1 IADD3 R6, PT, PT, R6, 0x40, RZ ;  /* 0x0000004006069810 */ /* 0x000fce0007ffe0ff */
.L_x_216:
[----:B------:R-:W-:-:S04]  /*12f0*/  LEA R8, R12, 0xc0800000, 0x17 ;  /* 0xc08000000c087811 */ /* 0x000fc800078eb8ff */
[----:B------:R-:W-:Y:S02]  /*1300*/  IADD3 R8, PT, PT, -R8, R3, RZ ;  /* 0x0000000308087210 */ /* 0x000fe40007ffe1ff */
[----:B------:R-:W-:Y:S02]  /*1310*/  IADD3 R3, PT, PT, R10, -0x7f, RZ ;  /* 0xffffff810a037810 */ /* 0x000fe40007ffe0ff */
[----:B------:R-:W0:Y:S01]  /*1320*/  MUFU.RCP R7, R8 ;  /* 0x0000000800077308 */ /* 0x000e220000001000 */
[----:B------:R-:W-:Y:S02]  /*1330*/  FADD.FTZ R9, -R8, -RZ ;  /* 0x800000ff08097221 */ /* 0x000fe40000010100 */
[C---:B------:R-:W-:Y:S01]  /*1340*/  IMAD R0, R3.reuse, -0x800000, R0 ;  /* 0xff80000003007824 */ /* 0x040fe200078e0200 */
[----:B------:R-:W-:-:S05]  /*1350*/  IADD3 R3, PT, PT, R3, 0x7f, -R12 ;  /* 0x0000007f03037810 */ /* 0x000fca0007ffe80c */
        /* <DEDUP_REMOVED lines=22> */
[----:B------:R-:W-:Y:S01]  /*14c0*/  IADD3 R9, PT, PT, R8, 0x20, RZ ;  /* 0x0000002008097810 */ /* 0x000fe20007ffe0ff */
[-CC-:B------:R-:W-:Y:S01]  /*14d0*/  FFMA.RM R3, R14, R10.reuse, R11.reuse ;  /* 0x0000000a0e037223 */ /* 0x180fe2000000400b */
[----:B------:R-:W-:Y:S02]  /*14e0*/  ISETP.NE.AND P2, PT, R8, RZ, PT ;  /* 0x000000ff0800720c */ /* 0x000fe40003f45270 */
        /* <DEDUP_REMOVED lines=18> */
.L_x_222:
[----:B------:R-:W-:-:S04]  /*1610*/  LOP3.LUT R7, R7, 0x80000000, RZ, 0xc0, !PT ;  /* 0x8000000007077812 */ /* 0x000fc800078ec0ff */
[----:B------:R-:W-:Y:S01]  /*1620*/  LOP3.LUT R7, R7, 0x7f800000, RZ, 0xfc, !PT ;  /* 0x7f80000007077812 */ /* 0x000fe200078efcff */
[----:B------:R-:W-:Y:S06]  /*1630*/  BRA `(.L_x_223) ;  /* 0x0000000000287947 */ /* 0x000fec0003800000 */
.L_x_221:
[----:B------:R-:W-:Y:S01]  /*1640*/  LEA R7, R3, R7, 0x17 ;  /* 0x0000000703077211 */ /* 0x000fe200078eb8ff */
[----:B------:R-:W-:Y:S06]  /*1650*/  BRA `(.L_x_223) ;  /* 0x0000000000207947 */ /* 0x000fec0003800000 */
.L_x_220:
[----:B------:R-:W-:-:S04]  /*1660*/  LOP3.LUT R0, R3, 0x80000000, R0, 0x48, !PT ;  /* 0x8000000003007812 */ /* 0x000fc800078e4800 */
[----:B------:R-:W-:Y:S01]  /*1670*/  LOP3.LUT R7, R0, 0x7f800000, RZ, 0xfc, !PT ;  /* 0x7f80000000077812 */ /* 0x000fe200078efcff */
[----:B------:R-:W-:Y:S06]  /*1680*/  BRA `(.L_x_223) ;  /* 0x0000000000147947 */ /* 0x000fec0003800000 */
.L_x_219:
[----:B------:R-:W-:Y:S01]  /*1690*/  LOP3.LUT R7, R3, 0x80000000, R0, 0x48, !PT ;  /* 0x8000000003077812 */ /* 0x000fe200078e4800 */
[----:B------:R-:W-:Y:S06]  /*16a0*/  BRA `(.L_x_223) ;  /* 0x00000000000c7947 */ /* 0x000fec0003800000 */
.L_x_218:
[----:B------:R-:W0:Y:S01]  /*16b0*/  MUFU.RSQ R7, -QNAN ;  /* 0xffc0000000077908 */ /* 0x000e220000001400 */
[----:B------:R-:W-:Y:S05]  /*16c0*/  BRA `(.L_x_223) ;  /* 0x0000000000047947 */ /* 0x000fea0003800000 */
.L_x_217:
[----:B------:R-:W-:-:S07]  /*16d0*/  FADD.FTZ R7, R0, R3 ;  /* 0x0000000300077221 */ /* 0x000fce0000010000 */
.L_x_223:
[----:B0-----:R-:W-:Y:S01]  /*16e0*/  MOV R0, R7 ;  /* 0x0000000700007202 */ /* 0x001fe20000000f00 */
[----:B------:R-:W-:Y:S01]  /*16f0*/  HFMA2 R7, -RZ, RZ, 0, 0 ;  /* 0x00000000ff077431 */ /* 0x000fe200000001ff */
[----:B------:R-:W-:-:S04]  /*1700*/  MOV R6, R4 ;  /* 0x0000000400067202 */ /* 0x000fc80000000f00 */
[----:B------:R-:W-:Y:S05]  /*1710*/  RET.REL.NODEC R6 `(_Z5cInv2P6float2S0_ii) ;  /* 0xffffffe806387950 */ /* 0x000fea0003c3ffff */
.L_x_224:
        /* <DEDUP_REMOVED lines=14> */
.L_x_235:


//--------------------- .nv.global.init           --------------------------
	.section	.nv.global.init,"aw",@progbits
	.align	4
.nv.global.init:
	.type		__cudart_i2opi_f,@object
	.size		__cudart_i2opi_f,(.L_0 - __cudart_i2opi_f)
__cudart_i2opi_f:
        /*0000*/ 	.byte	0x41, 0x90, 0x43, 0x3c, 0x99, 0x95, 0x62, 0xdb, 0xc0, 0xdd, 0x34, 0xf5, 0xd1, 0x57, 0x27, 0xfc
        /*0010*/ 	.byte	0x29, 0x15, 0x44, 0x4e, 0x6e, 0x83, 0xf9, 0xa2
.L_0:


//--------------------- .nv.shared.reserved.0     --------------------------
	.section	.nv.shared.reserved.0,"aw",@nobits
	.weak		__nv_reservedSMEM_offset_0_alias
	.size		__nv_reservedSMEM_offset_0_alias, 0, 64
	.other		__nv_reservedSMEM_offset_0_alias,@"STO_CUDA_RESERVED_SHARED STV_DEFAULT"
__nv_reservedSMEM_offset_0_alias:
	.zero		0
	.zero		64


//--------------------- .nv.constant0._Z29Ltriangle_complex_matrix_multPK6float2S1_PS_iii --------------------------
	.section	.nv.constant0._Z29Ltriangle_complex_matrix_multPK6float2S1_PS_iii,"a",@progbits
	.sectionflags	@""
	.align	4
.nv.constant0._Z29Ltriangle_complex_matrix_multPK6float2S1_PS_iii:
	.zero		932


//--------------------- .nv.constant0._Z19complex_matrix_multPK6float2S1_PS_iii --------------------------
	.section	.nv.constant0._Z19complex_matrix_multPK6float2S1_PS_iii,"a",@progbits
	.sectionflags	@""
	.align	4
.nv.constant0._Z19complex_matrix_multPK6float2S1_PS_iii:
	.zero		932


//--------------------- .nv.constant0._Z19hermitian_transposePK6float2PS_ii --------------------------
	.section	.nv.constant0._Z19hermitian_transposePK6float2PS_ii,"a",@progbits
	.sectionflags	@""
	.align	4
.nv.constant0._Z19hermitian_transposePK6float2PS_ii:
	.zero		920


//--------------------- .nv.constant0._Z5bCholP6float2ii --------------------------
	.section	.nv.constant0._Z5bCholP6float2ii,"a",@progbits
	.sectionflags	@""
	.align	4
.nv.constant0._Z5bCholP6float2ii:
	.zero		912


//--------------------- .nv.constant0._Z6bChol2P6float2ii --------------------------
	.section	.nv.constant0._Z6bChol2P6float2ii,"a",@progbits
	.sectionflags	@""
	.align	4
.nv.constant0._Z6bChol2P6float2ii:
	.zero		912


//--------------------- .nv.constant0._Z6bChol3P6float2ii --------------------------
	.section	.nv.constant0._Z6bChol3P6float2ii,"a",@progbits
	.sectionflags	@""
	.align	4
.nv.constant0._Z6bChol3P6float2ii:
	.zero		912


//--------------------- .nv.constant0._Z5cInv1P6float2S0_ii --------------------------
	.section	.nv.constant0._Z5cInv1P6float2S0_ii,"a",@progbits
	.sectionflags	@""
	.align	4
.nv.constant0._Z5cInv1P6float2S0_ii:
	.zero		920


//--------------------- .nv.constant0._Z5cInv2P6float2S0_ii --------------------------
	.section	.nv.constant0._Z5cInv2P6float2S0_ii,"a",@progbits
	.sectionflags	@""
	.align	4
.nv.constant0._Z5cInv2P6float2S0_ii:
	.zero		920


//--------------------- SYMBOLS --------------------------

	.type		.nv.reservedSmem.offset0,@object
	.size		.nv.reservedSmem.offset0,0x4
